//
// Generated by NVIDIA NVVM Compiler
//
// Compiler Build ID: CL-36424714
// Cuda compilation tools, release 13.0, V13.0.88
// Based on NVVM 20.0.0
//

.version 9.0
.target sm_100
.address_size 64

	// .globl	_Z7runTopo5Orbit13OutputImgArrs12InputImgArrsll
.extern .func  (.param .b32 func_retval0) vprintf
(
	.param .b64 vprintf_param_0,
	.param .b64 vprintf_param_1
)
;
.func  (.param .align 16 .b8 func_retval0[16]) __internal_trig_reduction_slowpathd
(
	.param .b64 __internal_trig_reduction_slowpathd_param_0
)
;
.func  (.param .b64 func_retval0) __internal_accurate_pow
(
	.param .b64 __internal_accurate_pow_param_0,
	.param .b64 __internal_accurate_pow_param_1
)
;
.const .align 8 .b8 d_inpts_dbl[112];
.const .align 4 .b8 d_inpts_int[28];
.global .align 1 .b8 $str[51] = {69, 114, 114, 111, 114, 32, 103, 101, 116, 116, 105, 110, 103, 32, 115, 116, 97, 116, 101, 32, 118, 101, 99, 116, 111, 114, 32, 102, 111, 114, 32, 98, 111, 117, 110, 100, 115, 32, 99, 111, 109, 112, 117, 116, 97, 116, 105, 111, 110, 10};
.global .align 8 .b8 __cudart_i2opi_d[144] = {8, 93, 141, 31, 177, 95, 251, 107, 234, 146, 82, 138, 247, 57, 7, 61, 123, 241, 229, 235, 199, 186, 39, 117, 45, 234, 95, 158, 102, 63, 70, 79, 183, 9, 203, 39, 207, 126, 54, 109, 31, 109, 10, 90, 139, 17, 47, 239, 15, 152, 5, 222, 255, 151, 248, 31, 59, 40, 249, 189, 139, 95, 132, 156, 244, 57, 83, 131, 57, 214, 145, 57, 65, 126, 95, 180, 38, 112, 156, 233, 132, 68, 187, 46, 245, 53, 130, 232, 62, 167, 41, 177, 28, 235, 29, 254, 28, 146, 209, 9, 234, 46, 73, 6, 224, 210, 77, 66, 58, 110, 36, 183, 97, 197, 187, 222, 171, 99, 81, 254, 65, 144, 67, 60, 153, 149, 98, 219, 192, 221, 52, 245, 209, 87, 39, 252, 41, 21, 68, 78, 110, 131, 249, 162};
.global .align 16 .b8 __cudart_sin_cos_coeffs[128] = {70, 210, 176, 44, 241, 229, 90, 190, 146, 227, 172, 105, 227, 29, 199, 62, 161, 98, 219, 25, 160, 1, 42, 191, 24, 8, 17, 17, 17, 17, 129, 63, 84, 85, 85, 85, 85, 85, 197, 191, 0, 0, 0, 0, 0, 0, 0, 0, 0, 0, 0, 0, 0, 0, 0, 0, 100, 129, 253, 32, 131, 255, 168, 189, 40, 133, 239, 193, 167, 238, 33, 62, 217, 230, 6, 142, 79, 126, 146, 190, 233, 188, 221, 25, 160, 1, 250, 62, 71, 93, 193, 22, 108, 193, 86, 191, 81, 85, 85, 85, 85, 85, 165, 63, 0, 0, 0, 0, 0, 0, 224, 191, 0, 0, 0, 0, 0, 0, 240, 63};

.visible .entry _Z7runTopo5Orbit13OutputImgArrs12InputImgArrsll(
	.param .align 8 .b8 _Z7runTopo5Orbit13OutputImgArrs12InputImgArrsll_param_0[16],
	.param .align 8 .b8 _Z7runTopo5Orbit13OutputImgArrs12InputImgArrsll_param_1[40],
	.param .align 8 .b8 _Z7runTopo5Orbit13OutputImgArrs12InputImgArrsll_param_2[24],
	.param .u64 _Z7runTopo5Orbit13OutputImgArrs12InputImgArrsll_param_3,
	.param .u64 _Z7runTopo5Orbit13OutputImgArrs12InputImgArrsll_param_4
)
{
	.reg .pred 	%p<1082>;
	.reg .b32 	%r<1734>;
	.reg .b32 	%f<217>;
	.reg .b64 	%rd<736>;
	.reg .b64 	%fd<5061>;

	ld.param.u64 	%rd21, [_Z7runTopo5Orbit13OutputImgArrs12InputImgArrsll_param_2+16];
	ld.param.u64 	%rd20, [_Z7runTopo5Orbit13OutputImgArrs12InputImgArrsll_param_2+8];
	ld.param.u64 	%rd19, [_Z7runTopo5Orbit13OutputImgArrs12InputImgArrsll_param_2];
	ld.param.u64 	%rd18, [_Z7runTopo5Orbit13OutputImgArrs12InputImgArrsll_param_1+32];
	ld.param.u64 	%rd17, [_Z7runTopo5Orbit13OutputImgArrs12InputImgArrsll_param_1+24];
	ld.param.u64 	%rd16, [_Z7runTopo5Orbit13OutputImgArrs12InputImgArrsll_param_1+16];
	ld.param.u64 	%rd15, [_Z7runTopo5Orbit13OutputImgArrs12InputImgArrsll_param_1+8];
	ld.param.u64 	%rd14, [_Z7runTopo5Orbit13OutputImgArrs12InputImgArrsll_param_1];
	ld.param.u32 	%r1, [_Z7runTopo5Orbit13OutputImgArrs12InputImgArrsll_param_0];
	ld.param.u64 	%rd23, [_Z7runTopo5Orbit13OutputImgArrs12InputImgArrsll_param_0+8];
	ld.param.u64 	%rd24, [_Z7runTopo5Orbit13OutputImgArrs12InputImgArrsll_param_3];
	ld.param.u64 	%rd22, [_Z7runTopo5Orbit13OutputImgArrs12InputImgArrsll_param_4];
	cvta.to.global.u64 	%rd1, %rd23;
	mov.u32 	%r223, %ntid.x;
	mov.u32 	%r224, %ctaid.x;
	mov.u32 	%r225, %tid.x;
	mad.lo.s32 	%r226, %r223, %r224, %r225;
	cvt.u64.u32 	%rd4, %r226;
	setp.le.s64 	%p9, %rd24, %rd4;
	@%p9 bra 	$L__BB0_562;
	ld.const.f64 	%fd1, [d_inpts_dbl+16];
	ld.const.f64 	%fd2, [d_inpts_dbl+24];
	ld.const.f64 	%fd3, [d_inpts_dbl+48];
	add.s64 	%rd5, %rd22, %rd4;
	ld.const.s32 	%rd6, [d_inpts_int+4];
	or.b64  	%rd25, %rd5, %rd6;
	and.b64  	%rd26, %rd25, -4294967296;
	setp.ne.s64 	%p10, %rd26, 0;
	@%p10 bra 	$L__BB0_3;
	cvt.u32.u64 	%r227, %rd6;
	cvt.u32.u64 	%r228, %rd5;
	div.u32 	%r229, %r228, %r227;
	cvt.u64.u32 	%rd734, %r229;
	bra.uni 	$L__BB0_4;
$L__BB0_3:
	div.s64 	%rd734, %rd5, %rd6;
$L__BB0_4:
	cvt.rn.f64.s64 	%fd797, %rd734;
	ld.const.f64 	%fd798, [d_inpts_dbl];
	ld.const.u32 	%r230, [d_inpts_int];
	cvt.rn.f64.s32 	%fd799, %r230;
	ld.const.f64 	%fd800, [d_inpts_dbl+8];
	div.rn.f64 	%fd801, %fd797, %fd800;
	fma.rn.f64 	%fd4, %fd801, %fd799, %fd798;
	ld.global.f64 	%fd802, [%rd1];
	setp.lt.f64 	%p11, %fd4, %fd802;
	@%p11 bra 	$L__BB0_20;
	mul.wide.s32 	%rd27, %r1, 56;
	add.s64 	%rd28, %rd1, %rd27;
	ld.global.f64 	%fd803, [%rd28+-56];
	setp.gt.f64 	%p12, %fd4, %fd803;
	@%p12 bra 	$L__BB0_20;
	setp.lt.s32 	%p13, %r1, 1;
	mov.b32 	%r1703, -1;
	@%p13 bra 	$L__BB0_19;
	add.s32 	%r2, %r1, -4;
	and.b32  	%r3, %r1, 15;
	setp.lt.u32 	%p14, %r1, 16;
	mov.b32 	%r1703, -1;
	mov.b32 	%r1695, 0;
	@%p14 bra 	$L__BB0_10;
	and.b32  	%r1695, %r1, 2147483632;
	mov.b32 	%r1703, -1;
	mov.b32 	%r1689, 0;
$L__BB0_9:
	.pragma "nounroll";
	mul.wide.u32 	%rd29, %r1689, 56;
	add.s64 	%rd30, %rd1, %rd29;
	ld.global.f64 	%fd804, [%rd30];
	setp.ge.f64 	%p15, %fd804, %fd4;
	setp.eq.s32 	%p16, %r1703, -1;
	max.s32 	%r237, %r1689, 2;
	add.s32 	%r238, %r237, -2;
	min.u32 	%r239, %r238, %r2;
	selp.b32 	%r240, %r239, %r1703, %p16;
	selp.b32 	%r241, %r240, %r1703, %p15;
	add.s32 	%r243, %r1689, 1;
	ld.global.f64 	%fd805, [%rd30+56];
	setp.ge.f64 	%p17, %fd805, %fd4;
	setp.eq.s32 	%p18, %r241, -1;
	max.s32 	%r244, %r243, 2;
	add.s32 	%r245, %r244, -2;
	min.u32 	%r246, %r245, %r2;
	selp.b32 	%r247, %r246, %r241, %p18;
	selp.b32 	%r248, %r247, %r241, %p17;
	add.s32 	%r250, %r1689, 2;
	ld.global.f64 	%fd806, [%rd30+112];
	setp.ge.f64 	%p19, %fd806, %fd4;
	setp.eq.s32 	%p20, %r248, -1;
	min.s32 	%r251, %r1689, %r2;
	selp.b32 	%r252, %r251, %r248, %p20;
	selp.b32 	%r253, %r252, %r248, %p19;
	add.s32 	%r255, %r1689, 3;
	ld.global.f64 	%fd807, [%rd30+168];
	setp.ge.f64 	%p21, %fd807, %fd4;
	setp.eq.s32 	%p22, %r253, -1;
	min.s32 	%r256, %r243, %r2;
	selp.b32 	%r257, %r256, %r253, %p22;
	selp.b32 	%r258, %r257, %r253, %p21;
	add.s32 	%r260, %r1689, 4;
	ld.global.f64 	%fd808, [%rd30+224];
	setp.ge.f64 	%p23, %fd808, %fd4;
	setp.eq.s32 	%p24, %r258, -1;
	min.s32 	%r261, %r250, %r2;
	selp.b32 	%r262, %r261, %r258, %p24;
	selp.b32 	%r263, %r262, %r258, %p23;
	add.s32 	%r265, %r1689, 5;
	ld.global.f64 	%fd809, [%rd30+280];
	setp.ge.f64 	%p25, %fd809, %fd4;
	setp.eq.s32 	%p26, %r263, -1;
	min.s32 	%r266, %r255, %r2;
	selp.b32 	%r267, %r266, %r263, %p26;
	selp.b32 	%r268, %r267, %r263, %p25;
	add.s32 	%r270, %r1689, 6;
	ld.global.f64 	%fd810, [%rd30+336];
	setp.ge.f64 	%p27, %fd810, %fd4;
	setp.eq.s32 	%p28, %r268, -1;
	min.s32 	%r271, %r260, %r2;
	selp.b32 	%r272, %r271, %r268, %p28;
	selp.b32 	%r273, %r272, %r268, %p27;
	add.s32 	%r275, %r1689, 7;
	ld.global.f64 	%fd811, [%rd30+392];
	setp.ge.f64 	%p29, %fd811, %fd4;
	setp.eq.s32 	%p30, %r273, -1;
	min.s32 	%r276, %r265, %r2;
	selp.b32 	%r277, %r276, %r273, %p30;
	selp.b32 	%r278, %r277, %r273, %p29;
	add.s32 	%r280, %r1689, 8;
	ld.global.f64 	%fd812, [%rd30+448];
	setp.ge.f64 	%p31, %fd812, %fd4;
	setp.eq.s32 	%p32, %r278, -1;
	min.s32 	%r281, %r270, %r2;
	selp.b32 	%r282, %r281, %r278, %p32;
	selp.b32 	%r283, %r282, %r278, %p31;
	add.s32 	%r285, %r1689, 9;
	ld.global.f64 	%fd813, [%rd30+504];
	setp.ge.f64 	%p33, %fd813, %fd4;
	setp.eq.s32 	%p34, %r283, -1;
	min.s32 	%r286, %r275, %r2;
	selp.b32 	%r287, %r286, %r283, %p34;
	selp.b32 	%r288, %r287, %r283, %p33;
	add.s32 	%r290, %r1689, 10;
	ld.global.f64 	%fd814, [%rd30+560];
	setp.ge.f64 	%p35, %fd814, %fd4;
	setp.eq.s32 	%p36, %r288, -1;
	min.s32 	%r291, %r280, %r2;
	selp.b32 	%r292, %r291, %r288, %p36;
	selp.b32 	%r293, %r292, %r288, %p35;
	add.s32 	%r295, %r1689, 11;
	ld.global.f64 	%fd815, [%rd30+616];
	setp.ge.f64 	%p37, %fd815, %fd4;
	setp.eq.s32 	%p38, %r293, -1;
	min.s32 	%r296, %r285, %r2;
	selp.b32 	%r297, %r296, %r293, %p38;
	selp.b32 	%r298, %r297, %r293, %p37;
	add.s32 	%r300, %r1689, 12;
	ld.global.f64 	%fd816, [%rd30+672];
	setp.ge.f64 	%p39, %fd816, %fd4;
	setp.eq.s32 	%p40, %r298, -1;
	min.s32 	%r301, %r290, %r2;
	selp.b32 	%r302, %r301, %r298, %p40;
	selp.b32 	%r303, %r302, %r298, %p39;
	add.s32 	%r305, %r1689, 13;
	ld.global.f64 	%fd817, [%rd30+728];
	setp.ge.f64 	%p41, %fd817, %fd4;
	setp.eq.s32 	%p42, %r303, -1;
	min.s32 	%r306, %r295, %r2;
	selp.b32 	%r307, %r306, %r303, %p42;
	selp.b32 	%r308, %r307, %r303, %p41;
	ld.global.f64 	%fd818, [%rd30+784];
	setp.ge.f64 	%p43, %fd818, %fd4;
	setp.eq.s32 	%p44, %r308, -1;
	min.s32 	%r310, %r300, %r2;
	selp.b32 	%r311, %r310, %r308, %p44;
	selp.b32 	%r312, %r311, %r308, %p43;
	ld.global.f64 	%fd819, [%rd30+840];
	setp.ge.f64 	%p45, %fd819, %fd4;
	setp.eq.s32 	%p46, %r312, -1;
	min.s32 	%r314, %r305, %r2;
	selp.b32 	%r315, %r314, %r312, %p46;
	selp.b32 	%r1703, %r315, %r312, %p45;
	add.s32 	%r1689, %r1689, 16;
	setp.ne.s32 	%p47, %r1689, %r1695;
	@%p47 bra 	$L__BB0_9;
$L__BB0_10:
	setp.eq.s32 	%p48, %r3, 0;
	@%p48 bra 	$L__BB0_19;
	and.b32  	%r12, %r1, 7;
	setp.lt.u32 	%p49, %r3, 8;
	@%p49 bra 	$L__BB0_13;
	mul.wide.u32 	%rd31, %r1695, 56;
	add.s64 	%rd32, %rd1, %rd31;
	ld.global.f64 	%fd820, [%rd32];
	setp.ge.f64 	%p50, %fd820, %fd4;
	setp.eq.s32 	%p51, %r1703, -1;
	max.s32 	%r317, %r1695, 2;
	add.s32 	%r318, %r317, -2;
	min.s32 	%r319, %r318, %r2;
	selp.b32 	%r320, %r319, %r1703, %p51;
	selp.b32 	%r321, %r320, %r1703, %p50;
	ld.global.f64 	%fd821, [%rd32+56];
	setp.ge.f64 	%p52, %fd821, %fd4;
	setp.eq.s32 	%p53, %r321, -1;
	max.s32 	%r323, %r1695, 1;
	add.s32 	%r324, %r323, -1;
	min.s32 	%r325, %r324, %r2;
	selp.b32 	%r326, %r325, %r321, %p53;
	selp.b32 	%r327, %r326, %r321, %p52;
	ld.global.f64 	%fd822, [%rd32+112];
	setp.ge.f64 	%p54, %fd822, %fd4;
	setp.eq.s32 	%p55, %r327, -1;
	min.s32 	%r329, %r1695, %r2;
	selp.b32 	%r330, %r329, %r327, %p55;
	selp.b32 	%r331, %r330, %r327, %p54;
	add.s32 	%r333, %r1695, 3;
	ld.global.f64 	%fd823, [%rd32+168];
	setp.ge.f64 	%p56, %fd823, %fd4;
	setp.eq.s32 	%p57, %r331, -1;
	max.s32 	%r334, %r333, 2;
	add.s32 	%r335, %r334, -2;
	min.s32 	%r336, %r335, %r2;
	selp.b32 	%r337, %r336, %r331, %p57;
	selp.b32 	%r338, %r337, %r331, %p56;
	ld.global.f64 	%fd824, [%rd32+224];
	setp.ge.f64 	%p58, %fd824, %fd4;
	setp.eq.s32 	%p59, %r338, -1;
	add.s32 	%r340, %r334, -1;
	min.s32 	%r341, %r340, %r2;
	selp.b32 	%r342, %r341, %r338, %p59;
	selp.b32 	%r343, %r342, %r338, %p58;
	ld.global.f64 	%fd825, [%rd32+280];
	setp.ge.f64 	%p60, %fd825, %fd4;
	setp.eq.s32 	%p61, %r343, -1;
	min.s32 	%r345, %r334, %r2;
	selp.b32 	%r346, %r345, %r343, %p61;
	selp.b32 	%r347, %r346, %r343, %p60;
	ld.global.f64 	%fd826, [%rd32+336];
	setp.ge.f64 	%p62, %fd826, %fd4;
	setp.eq.s32 	%p63, %r347, -1;
	add.s32 	%r349, %r334, 1;
	min.s32 	%r350, %r349, %r2;
	selp.b32 	%r351, %r350, %r347, %p63;
	selp.b32 	%r352, %r351, %r347, %p62;
	ld.global.f64 	%fd827, [%rd32+392];
	setp.ge.f64 	%p64, %fd827, %fd4;
	setp.eq.s32 	%p65, %r352, -1;
	add.s32 	%r354, %r334, 2;
	min.s32 	%r355, %r354, %r2;
	selp.b32 	%r356, %r355, %r352, %p65;
	selp.b32 	%r1703, %r356, %r352, %p64;
	add.s32 	%r1695, %r1695, 8;
$L__BB0_13:
	setp.eq.s32 	%p66, %r12, 0;
	@%p66 bra 	$L__BB0_19;
	and.b32  	%r18, %r1, 3;
	setp.lt.u32 	%p67, %r12, 4;
	@%p67 bra 	$L__BB0_16;
	mul.wide.u32 	%rd33, %r1695, 56;
	add.s64 	%rd34, %rd1, %rd33;
	ld.global.f64 	%fd828, [%rd34];
	setp.ge.f64 	%p68, %fd828, %fd4;
	setp.eq.s32 	%p69, %r1703, -1;
	max.s32 	%r358, %r1695, 2;
	add.s32 	%r359, %r358, -2;
	min.s32 	%r360, %r359, %r2;
	selp.b32 	%r361, %r360, %r1703, %p69;
	selp.b32 	%r362, %r361, %r1703, %p68;
	ld.global.f64 	%fd829, [%rd34+56];
	setp.ge.f64 	%p70, %fd829, %fd4;
	setp.eq.s32 	%p71, %r362, -1;
	max.s32 	%r364, %r1695, 1;
	add.s32 	%r365, %r364, -1;
	min.s32 	%r366, %r365, %r2;
	selp.b32 	%r367, %r366, %r362, %p71;
	selp.b32 	%r368, %r367, %r362, %p70;
	add.s32 	%r370, %r1695, 2;
	ld.global.f64 	%fd830, [%rd34+112];
	setp.ge.f64 	%p72, %fd830, %fd4;
	setp.eq.s32 	%p73, %r368, -1;
	max.s32 	%r371, %r370, 2;
	add.s32 	%r372, %r371, -2;
	min.s32 	%r373, %r372, %r2;
	selp.b32 	%r374, %r373, %r368, %p73;
	selp.b32 	%r375, %r374, %r368, %p72;
	ld.global.f64 	%fd831, [%rd34+168];
	setp.ge.f64 	%p74, %fd831, %fd4;
	setp.eq.s32 	%p75, %r375, -1;
	add.s32 	%r377, %r371, -1;
	min.s32 	%r378, %r377, %r2;
	selp.b32 	%r379, %r378, %r375, %p75;
	selp.b32 	%r1703, %r379, %r375, %p74;
	add.s32 	%r1695, %r1695, 4;
$L__BB0_16:
	setp.eq.s32 	%p76, %r18, 0;
	@%p76 bra 	$L__BB0_19;
	mul.wide.u32 	%rd35, %r1695, 56;
	add.s64 	%rd735, %rd1, %rd35;
	neg.s32 	%r1700, %r18;
$L__BB0_18:
	.pragma "nounroll";
	ld.global.f64 	%fd832, [%rd735];
	setp.ge.f64 	%p77, %fd832, %fd4;
	setp.eq.s32 	%p78, %r1703, -1;
	max.s32 	%r380, %r1695, 2;
	add.s32 	%r381, %r380, -2;
	min.s32 	%r382, %r381, %r2;
	selp.b32 	%r383, %r382, %r1703, %p78;
	selp.b32 	%r1703, %r383, %r1703, %p77;
	add.s32 	%r1695, %r1695, 1;
	add.s64 	%rd735, %rd735, 56;
	add.s32 	%r1700, %r1700, 1;
	setp.ne.s32 	%p79, %r1700, 0;
	@%p79 bra 	$L__BB0_18;
$L__BB0_19:
	mul.wide.s32 	%rd36, %r1703, 56;
	add.s64 	%rd37, %rd1, %rd36;
	ld.global.f64 	%fd833, [%rd37];
	sub.f64 	%fd834, %fd4, %fd833;
	ld.global.f64 	%fd835, [%rd37+56];
	sub.f64 	%fd836, %fd4, %fd835;
	ld.global.f64 	%fd837, [%rd37+112];
	sub.f64 	%fd838, %fd4, %fd837;
	ld.global.f64 	%fd839, [%rd37+168];
	sub.f64 	%fd840, %fd4, %fd839;
	sub.f64 	%fd841, %fd833, %fd835;
	rcp.rn.f64 	%fd842, %fd841;
	sub.f64 	%fd843, %fd833, %fd837;
	rcp.rn.f64 	%fd844, %fd843;
	add.f64 	%fd845, %fd842, %fd844;
	sub.f64 	%fd846, %fd833, %fd839;
	rcp.rn.f64 	%fd847, %fd846;
	add.f64 	%fd848, %fd845, %fd847;
	add.f64 	%fd849, %fd834, %fd834;
	mul.f64 	%fd850, %fd849, %fd848;
	mov.f64 	%fd851, 0d3FF0000000000000;
	sub.f64 	%fd852, %fd851, %fd850;
	sub.f64 	%fd853, %fd835, %fd833;
	rcp.rn.f64 	%fd854, %fd853;
	sub.f64 	%fd855, %fd835, %fd837;
	rcp.rn.f64 	%fd856, %fd855;
	add.f64 	%fd857, %fd854, %fd856;
	sub.f64 	%fd858, %fd835, %fd839;
	rcp.rn.f64 	%fd859, %fd858;
	add.f64 	%fd860, %fd857, %fd859;
	add.f64 	%fd861, %fd836, %fd836;
	mul.f64 	%fd862, %fd861, %fd860;
	sub.f64 	%fd863, %fd851, %fd862;
	sub.f64 	%fd864, %fd837, %fd833;
	rcp.rn.f64 	%fd865, %fd864;
	sub.f64 	%fd866, %fd837, %fd835;
	rcp.rn.f64 	%fd867, %fd866;
	add.f64 	%fd868, %fd865, %fd867;
	sub.f64 	%fd869, %fd837, %fd839;
	rcp.rn.f64 	%fd870, %fd869;
	add.f64 	%fd871, %fd868, %fd870;
	add.f64 	%fd872, %fd838, %fd838;
	mul.f64 	%fd873, %fd872, %fd871;
	sub.f64 	%fd874, %fd851, %fd873;
	sub.f64 	%fd875, %fd839, %fd833;
	rcp.rn.f64 	%fd876, %fd875;
	sub.f64 	%fd877, %fd839, %fd835;
	rcp.rn.f64 	%fd878, %fd877;
	add.f64 	%fd879, %fd876, %fd878;
	sub.f64 	%fd880, %fd839, %fd837;
	rcp.rn.f64 	%fd881, %fd880;
	add.f64 	%fd882, %fd879, %fd881;
	add.f64 	%fd883, %fd840, %fd840;
	mul.f64 	%fd884, %fd883, %fd882;
	sub.f64 	%fd885, %fd851, %fd884;
	div.rn.f64 	%fd886, %fd836, %fd841;
	div.rn.f64 	%fd887, %fd838, %fd843;
	mul.f64 	%fd888, %fd886, %fd887;
	div.rn.f64 	%fd889, %fd840, %fd846;
	mul.f64 	%fd890, %fd888, %fd889;
	div.rn.f64 	%fd891, %fd834, %fd853;
	div.rn.f64 	%fd892, %fd838, %fd855;
	mul.f64 	%fd893, %fd891, %fd892;
	div.rn.f64 	%fd894, %fd840, %fd858;
	mul.f64 	%fd895, %fd893, %fd894;
	div.rn.f64 	%fd896, %fd834, %fd864;
	div.rn.f64 	%fd897, %fd836, %fd866;
	mul.f64 	%fd898, %fd896, %fd897;
	div.rn.f64 	%fd899, %fd840, %fd869;
	mul.f64 	%fd900, %fd898, %fd899;
	div.rn.f64 	%fd901, %fd834, %fd875;
	div.rn.f64 	%fd902, %fd836, %fd877;
	mul.f64 	%fd903, %fd901, %fd902;
	div.rn.f64 	%fd904, %fd838, %fd880;
	mul.f64 	%fd905, %fd903, %fd904;
	mul.f64 	%fd906, %fd887, %fd889;
	mul.f64 	%fd907, %fd886, %fd889;
	mul.f64 	%fd908, %fd907, %fd844;
	fma.rn.f64 	%fd909, %fd906, %fd842, %fd908;
	fma.rn.f64 	%fd910, %fd888, %fd847, %fd909;
	mul.f64 	%fd911, %fd892, %fd894;
	mul.f64 	%fd912, %fd891, %fd894;
	mul.f64 	%fd913, %fd912, %fd856;
	fma.rn.f64 	%fd914, %fd911, %fd854, %fd913;
	fma.rn.f64 	%fd915, %fd893, %fd859, %fd914;
	mul.f64 	%fd916, %fd897, %fd899;
	mul.f64 	%fd917, %fd896, %fd899;
	mul.f64 	%fd918, %fd917, %fd867;
	fma.rn.f64 	%fd919, %fd916, %fd865, %fd918;
	fma.rn.f64 	%fd920, %fd898, %fd870, %fd919;
	mul.f64 	%fd921, %fd902, %fd904;
	mul.f64 	%fd922, %fd901, %fd904;
	mul.f64 	%fd923, %fd922, %fd878;
	fma.rn.f64 	%fd924, %fd921, %fd876, %fd923;
	fma.rn.f64 	%fd925, %fd903, %fd881, %fd924;
	fma.rn.f64 	%fd926, %fd910, %fd849, %fd890;
	fma.rn.f64 	%fd927, %fd915, %fd861, %fd895;
	fma.rn.f64 	%fd928, %fd920, %fd872, %fd900;
	fma.rn.f64 	%fd929, %fd925, %fd883, %fd905;
	mul.f64 	%fd930, %fd852, %fd910;
	mul.f64 	%fd931, %fd890, %fd848;
	sub.f64 	%fd932, %fd930, %fd931;
	add.f64 	%fd933, %fd932, %fd932;
	mul.f64 	%fd934, %fd863, %fd915;
	mul.f64 	%fd935, %fd895, %fd860;
	sub.f64 	%fd936, %fd934, %fd935;
	add.f64 	%fd937, %fd936, %fd936;
	mul.f64 	%fd938, %fd874, %fd920;
	mul.f64 	%fd939, %fd900, %fd871;
	sub.f64 	%fd940, %fd938, %fd939;
	add.f64 	%fd941, %fd940, %fd940;
	mul.f64 	%fd942, %fd885, %fd925;
	mul.f64 	%fd943, %fd905, %fd882;
	sub.f64 	%fd944, %fd942, %fd943;
	add.f64 	%fd945, %fd944, %fd944;
	ld.global.f64 	%fd946, [%rd37+8];
	ld.global.f64 	%fd947, [%rd37+32];
	mul.f64 	%fd948, %fd834, %fd947;
	fma.rn.f64 	%fd949, %fd852, %fd946, %fd948;
	mul.f64 	%fd950, %fd890, %fd949;
	ld.global.f64 	%fd951, [%rd37+64];
	ld.global.f64 	%fd952, [%rd37+88];
	mul.f64 	%fd953, %fd836, %fd952;
	fma.rn.f64 	%fd954, %fd863, %fd951, %fd953;
	mul.f64 	%fd955, %fd895, %fd954;
	mul.f64 	%fd956, %fd895, %fd955;
	fma.rn.f64 	%fd957, %fd890, %fd950, %fd956;
	ld.global.f64 	%fd958, [%rd37+120];
	ld.global.f64 	%fd959, [%rd37+144];
	mul.f64 	%fd960, %fd838, %fd959;
	fma.rn.f64 	%fd961, %fd874, %fd958, %fd960;
	mul.f64 	%fd962, %fd900, %fd961;
	fma.rn.f64 	%fd963, %fd900, %fd962, %fd957;
	ld.global.f64 	%fd964, [%rd37+176];
	ld.global.f64 	%fd965, [%rd37+200];
	mul.f64 	%fd966, %fd840, %fd965;
	fma.rn.f64 	%fd967, %fd885, %fd964, %fd966;
	mul.f64 	%fd968, %fd905, %fd967;
	fma.rn.f64 	%fd4908, %fd905, %fd968, %fd963;
	ld.global.f64 	%fd969, [%rd37+16];
	ld.global.f64 	%fd970, [%rd37+40];
	mul.f64 	%fd971, %fd834, %fd970;
	fma.rn.f64 	%fd972, %fd852, %fd969, %fd971;
	mul.f64 	%fd973, %fd890, %fd972;
	ld.global.f64 	%fd974, [%rd37+72];
	ld.global.f64 	%fd975, [%rd37+96];
	mul.f64 	%fd976, %fd836, %fd975;
	fma.rn.f64 	%fd977, %fd863, %fd974, %fd976;
	mul.f64 	%fd978, %fd895, %fd977;
	mul.f64 	%fd979, %fd895, %fd978;
	fma.rn.f64 	%fd980, %fd890, %fd973, %fd979;
	ld.global.f64 	%fd981, [%rd37+128];
	ld.global.f64 	%fd982, [%rd37+152];
	mul.f64 	%fd983, %fd838, %fd982;
	fma.rn.f64 	%fd984, %fd874, %fd981, %fd983;
	mul.f64 	%fd985, %fd900, %fd984;
	fma.rn.f64 	%fd986, %fd900, %fd985, %fd980;
	ld.global.f64 	%fd987, [%rd37+184];
	ld.global.f64 	%fd988, [%rd37+208];
	mul.f64 	%fd989, %fd840, %fd988;
	fma.rn.f64 	%fd990, %fd885, %fd987, %fd989;
	mul.f64 	%fd991, %fd905, %fd990;
	fma.rn.f64 	%fd4907, %fd905, %fd991, %fd986;
	ld.global.f64 	%fd992, [%rd37+24];
	ld.global.f64 	%fd993, [%rd37+48];
	mul.f64 	%fd994, %fd834, %fd993;
	fma.rn.f64 	%fd995, %fd852, %fd992, %fd994;
	mul.f64 	%fd996, %fd890, %fd995;
	ld.global.f64 	%fd997, [%rd37+80];
	ld.global.f64 	%fd998, [%rd37+104];
	mul.f64 	%fd999, %fd836, %fd998;
	fma.rn.f64 	%fd1000, %fd863, %fd997, %fd999;
	mul.f64 	%fd1001, %fd895, %fd1000;
	mul.f64 	%fd1002, %fd895, %fd1001;
	fma.rn.f64 	%fd1003, %fd890, %fd996, %fd1002;
	ld.global.f64 	%fd1004, [%rd37+136];
	ld.global.f64 	%fd1005, [%rd37+160];
	mul.f64 	%fd1006, %fd838, %fd1005;
	fma.rn.f64 	%fd1007, %fd874, %fd1004, %fd1006;
	mul.f64 	%fd1008, %fd900, %fd1007;
	fma.rn.f64 	%fd1009, %fd900, %fd1008, %fd1003;
	ld.global.f64 	%fd1010, [%rd37+192];
	ld.global.f64 	%fd1011, [%rd37+216];
	mul.f64 	%fd1012, %fd840, %fd1011;
	fma.rn.f64 	%fd1013, %fd885, %fd1010, %fd1012;
	mul.f64 	%fd1014, %fd905, %fd1013;
	fma.rn.f64 	%fd4906, %fd905, %fd1014, %fd1009;
	mul.f64 	%fd1015, %fd926, %fd947;
	fma.rn.f64 	%fd1016, %fd933, %fd946, %fd1015;
	mul.f64 	%fd1017, %fd927, %fd952;
	fma.rn.f64 	%fd1018, %fd937, %fd951, %fd1017;
	mul.f64 	%fd1019, %fd895, %fd1018;
	fma.rn.f64 	%fd1020, %fd890, %fd1016, %fd1019;
	mul.f64 	%fd1021, %fd928, %fd959;
	fma.rn.f64 	%fd1022, %fd941, %fd958, %fd1021;
	fma.rn.f64 	%fd1023, %fd900, %fd1022, %fd1020;
	mul.f64 	%fd1024, %fd929, %fd965;
	fma.rn.f64 	%fd1025, %fd945, %fd964, %fd1024;
	fma.rn.f64 	%fd4905, %fd905, %fd1025, %fd1023;
	mul.f64 	%fd1026, %fd926, %fd970;
	fma.rn.f64 	%fd1027, %fd933, %fd969, %fd1026;
	mul.f64 	%fd1028, %fd927, %fd975;
	fma.rn.f64 	%fd1029, %fd937, %fd974, %fd1028;
	mul.f64 	%fd1030, %fd895, %fd1029;
	fma.rn.f64 	%fd1031, %fd890, %fd1027, %fd1030;
	mul.f64 	%fd1032, %fd928, %fd982;
	fma.rn.f64 	%fd1033, %fd941, %fd981, %fd1032;
	fma.rn.f64 	%fd1034, %fd900, %fd1033, %fd1031;
	mul.f64 	%fd1035, %fd929, %fd988;
	fma.rn.f64 	%fd1036, %fd945, %fd987, %fd1035;
	fma.rn.f64 	%fd4904, %fd905, %fd1036, %fd1034;
	mul.f64 	%fd1037, %fd926, %fd993;
	fma.rn.f64 	%fd1038, %fd933, %fd992, %fd1037;
	mul.f64 	%fd1039, %fd927, %fd998;
	fma.rn.f64 	%fd1040, %fd937, %fd997, %fd1039;
	mul.f64 	%fd1041, %fd895, %fd1040;
	fma.rn.f64 	%fd1042, %fd890, %fd1038, %fd1041;
	mul.f64 	%fd1043, %fd928, %fd1005;
	fma.rn.f64 	%fd1044, %fd941, %fd1004, %fd1043;
	fma.rn.f64 	%fd1045, %fd900, %fd1044, %fd1042;
	mul.f64 	%fd1046, %fd929, %fd1011;
	fma.rn.f64 	%fd1047, %fd945, %fd1010, %fd1046;
	fma.rn.f64 	%fd4903, %fd905, %fd1047, %fd1045;
	bra.uni 	$L__BB0_21;
$L__BB0_20:
	mov.u64 	%rd38, $str;
	cvta.global.u64 	%rd39, %rd38;
	{ // callseq 0, 0
	.param .b64 param0;
	st.param.b64 	[param0], %rd39;
	.param .b64 param1;
	st.param.b64 	[param1], 0;
	.param .b32 retval0;
	call.uni (retval0), 
	vprintf, 
	(
	param0, 
	param1
	);
	ld.param.b32 	%r384, [retval0];
	} // callseq 0
$L__BB0_21:
	abs.f64 	%fd1049, %fd4905;
	abs.f64 	%fd1050, %fd4904;
	max.f64 	%fd1051, %fd1050, %fd1049;
	abs.f64 	%fd1052, %fd4903;
	max.f64 	%fd1053, %fd1052, %fd1051;
	{
	.reg .b32 %temp; 
	mov.b64 	{%temp, %r386}, %fd1053;
	}
	and.b32  	%r388, %r386, -4194304;
	xor.b32  	%r389, %r388, 2144337920;
	mov.b32 	%r390, 0;
	mov.b64 	%fd1054, {%r390, %r389};
	mul.f64 	%fd1055, %fd1053, %fd1054;
	mul.f64 	%fd1056, %fd1054, %fd1049;
	setp.eq.f64 	%p80, %fd1056, %fd1055;
	fma.rn.f64 	%fd1057, %fd1056, %fd1056, 0d0000000000000000;
	selp.f64 	%fd1058, 0d0000000000000000, %fd1057, %p80;
	mul.f64 	%fd1059, %fd1054, %fd1050;
	setp.neu.f64 	%p82, %fd1059, %fd1055;
	or.pred  	%p83, %p82, %p80;
	not.pred 	%p84, %p83;
	fma.rn.f64 	%fd1060, %fd1059, %fd1059, %fd1058;
	selp.f64 	%fd1061, %fd1060, %fd1058, %p83;
	mul.f64 	%fd1062, %fd1054, %fd1052;
	setp.neu.f64 	%p85, %fd1062, %fd1055;
	or.pred  	%p86, %p80, %p84;
	fma.rn.f64 	%fd1063, %fd1062, %fd1062, %fd1061;
	selp.f64 	%fd1064, %fd1063, %fd1061, %p86;
	selp.f64 	%fd1065, %fd1063, %fd1064, %p85;
	fma.rn.f64 	%fd1066, %fd1055, %fd1055, %fd1065;
	min.f64 	%fd1067, %fd1066, 0d7FEFFFFFFFFFFFFF;
	rsqrt.approx.ftz.f64 	%fd1068, %fd1067;
	mul.rn.f64 	%fd1069, %fd1068, %fd1068;
	neg.f64 	%fd1070, %fd1069;
	fma.rn.f64 	%fd1071, %fd1067, %fd1070, 0d3FF0000000000000;
	fma.rn.f64 	%fd1072, %fd1071, 0d3FD8000000000000, 0d3FE0000000000000;
	mul.rn.f64 	%fd1073, %fd1071, %fd1068;
	fma.rn.f64 	%fd1074, %fd1072, %fd1073, %fd1068;
	mul.f64 	%fd1075, %fd1066, %fd1074;
	or.b32  	%r391, %r388, 1048576;
	mov.b64 	%fd1076, {%r390, %r391};
	mul.f64 	%fd1077, %fd1076, %fd1075;
	setp.neu.f64 	%p88, %fd1065, 0d0000000000000000;
	mov.f64 	%fd1078, 0d7FF0000000000000;
	{
	.reg .b32 %temp; 
	mov.b64 	{%temp, %r392}, %fd1078;
	}
	setp.lt.u32 	%p89, %r386, %r392;
	selp.f64 	%fd1079, %fd1077, %fd1053, %p89;
	selp.f64 	%fd17, %fd1079, %fd1053, %p88;
	div.rn.f64 	%fd18, %fd4905, %fd17;
	div.rn.f64 	%fd19, %fd4904, %fd17;
	div.rn.f64 	%fd20, %fd4903, %fd17;
	{
	.reg .b32 %temp; 
	mov.b64 	{%temp, %r33}, %fd4908;
	}
	mov.f64 	%fd1080, 0d4000000000000000;
	{
	.reg .b32 %temp; 
	mov.b64 	{%temp, %r393}, %fd1080;
	}
	and.b32  	%r35, %r393, 2146435072;
	setp.eq.s32 	%p90, %r35, 1062207488;
	abs.f64 	%fd21, %fd4908;
	{ // callseq 1, 0
	.param .b64 param0;
	st.param.f64 	[param0], %fd21;
	.param .b64 param1;
	st.param.f64 	[param1], 0d4000000000000000;
	.param .b64 retval0;
	call.uni (retval0), 
	__internal_accurate_pow, 
	(
	param0, 
	param1
	);
	ld.param.f64 	%fd1081, [retval0];
	} // callseq 1
	setp.lt.s32 	%p91, %r33, 0;
	neg.f64 	%fd1083, %fd1081;
	selp.f64 	%fd1084, %fd1083, %fd1081, %p90;
	selp.f64 	%fd4910, %fd1084, %fd1081, %p91;
	setp.neu.f64 	%p92, %fd4908, 0d0000000000000000;
	@%p92 bra 	$L__BB0_23;
	setp.eq.s32 	%p93, %r35, 1062207488;
	selp.b32 	%r394, %r33, 0, %p93;
	setp.lt.s32 	%p94, %r393, 0;
	or.b32  	%r395, %r394, 2146435072;
	selp.b32 	%r396, %r395, %r394, %p94;
	mov.b32 	%r397, 0;
	mov.b64 	%fd4910, {%r397, %r396};
$L__BB0_23:
	add.f64 	%fd1085, %fd4908, 0d4000000000000000;
	{
	.reg .b32 %temp; 
	mov.b64 	{%temp, %r398}, %fd1085;
	}
	and.b32  	%r399, %r398, 2146435072;
	setp.ne.s32 	%p95, %r399, 2146435072;
	@%p95 bra 	$L__BB0_28;
	setp.num.f64 	%p96, %fd4908, %fd4908;
	@%p96 bra 	$L__BB0_26;
	mov.f64 	%fd1086, 0d4000000000000000;
	add.rn.f64 	%fd4910, %fd4908, %fd1086;
	bra.uni 	$L__BB0_28;
$L__BB0_26:
	setp.neu.f64 	%p97, %fd21, 0d7FF0000000000000;
	@%p97 bra 	$L__BB0_28;
	setp.lt.s32 	%p98, %r33, 0;
	setp.eq.s32 	%p99, %r35, 1062207488;
	setp.lt.s32 	%p100, %r393, 0;
	selp.b32 	%r401, 0, 2146435072, %p100;
	and.b32  	%r402, %r393, 2147483647;
	setp.ne.s32 	%p101, %r402, 1071644672;
	or.b32  	%r403, %r401, -2147483648;
	selp.b32 	%r404, %r403, %r401, %p101;
	selp.b32 	%r405, %r404, %r401, %p99;
	selp.b32 	%r406, %r405, %r401, %p98;
	mov.b32 	%r407, 0;
	mov.b64 	%fd4910, {%r407, %r406};
$L__BB0_28:
	setp.eq.s32 	%p102, %r35, 1062207488;
	{
	.reg .b32 %temp; 
	mov.b64 	{%temp, %r36}, %fd4907;
	}
	abs.f64 	%fd28, %fd4907;
	{ // callseq 2, 0
	.param .b64 param0;
	st.param.f64 	[param0], %fd28;
	.param .b64 param1;
	st.param.f64 	[param1], 0d4000000000000000;
	.param .b64 retval0;
	call.uni (retval0), 
	__internal_accurate_pow, 
	(
	param0, 
	param1
	);
	ld.param.f64 	%fd1087, [retval0];
	} // callseq 2
	setp.lt.s32 	%p103, %r36, 0;
	neg.f64 	%fd1089, %fd1087;
	selp.f64 	%fd1090, %fd1089, %fd1087, %p102;
	selp.f64 	%fd4912, %fd1090, %fd1087, %p103;
	setp.neu.f64 	%p104, %fd4907, 0d0000000000000000;
	@%p104 bra 	$L__BB0_30;
	setp.eq.s32 	%p105, %r35, 1062207488;
	selp.b32 	%r409, %r36, 0, %p105;
	setp.lt.s32 	%p106, %r393, 0;
	or.b32  	%r410, %r409, 2146435072;
	selp.b32 	%r411, %r410, %r409, %p106;
	mov.b32 	%r412, 0;
	mov.b64 	%fd4912, {%r412, %r411};
$L__BB0_30:
	add.f64 	%fd1091, %fd4907, 0d4000000000000000;
	{
	.reg .b32 %temp; 
	mov.b64 	{%temp, %r413}, %fd1091;
	}
	and.b32  	%r414, %r413, 2146435072;
	setp.ne.s32 	%p107, %r414, 2146435072;
	@%p107 bra 	$L__BB0_35;
	setp.num.f64 	%p108, %fd4907, %fd4907;
	@%p108 bra 	$L__BB0_33;
	mov.f64 	%fd1092, 0d4000000000000000;
	add.rn.f64 	%fd4912, %fd4907, %fd1092;
	bra.uni 	$L__BB0_35;
$L__BB0_33:
	setp.neu.f64 	%p109, %fd28, 0d7FF0000000000000;
	@%p109 bra 	$L__BB0_35;
	setp.lt.s32 	%p110, %r36, 0;
	setp.eq.s32 	%p111, %r35, 1062207488;
	setp.lt.s32 	%p112, %r393, 0;
	selp.b32 	%r416, 0, 2146435072, %p112;
	and.b32  	%r417, %r393, 2147483647;
	setp.ne.s32 	%p113, %r417, 1071644672;
	or.b32  	%r418, %r416, -2147483648;
	selp.b32 	%r419, %r418, %r416, %p113;
	selp.b32 	%r420, %r419, %r416, %p111;
	selp.b32 	%r421, %r420, %r416, %p110;
	mov.b32 	%r422, 0;
	mov.b64 	%fd4912, {%r422, %r421};
$L__BB0_35:
	setp.eq.s32 	%p114, %r35, 1062207488;
	setp.eq.f64 	%p115, %fd4907, 0d3FF0000000000000;
	selp.f64 	%fd1093, 0d3FF0000000000000, %fd4912, %p115;
	setp.eq.f64 	%p116, %fd4908, 0d3FF0000000000000;
	selp.f64 	%fd1094, 0d3FF0000000000000, %fd4910, %p116;
	add.f64 	%fd35, %fd1094, %fd1093;
	{
	.reg .b32 %temp; 
	mov.b64 	{%temp, %r37}, %fd1;
	}
	abs.f64 	%fd36, %fd1;
	{ // callseq 3, 0
	.param .b64 param0;
	st.param.f64 	[param0], %fd36;
	.param .b64 param1;
	st.param.f64 	[param1], 0d4000000000000000;
	.param .b64 retval0;
	call.uni (retval0), 
	__internal_accurate_pow, 
	(
	param0, 
	param1
	);
	ld.param.f64 	%fd1095, [retval0];
	} // callseq 3
	setp.lt.s32 	%p117, %r37, 0;
	neg.f64 	%fd1097, %fd1095;
	selp.f64 	%fd1098, %fd1097, %fd1095, %p114;
	selp.f64 	%fd4914, %fd1098, %fd1095, %p117;
	setp.neu.f64 	%p118, %fd1, 0d0000000000000000;
	@%p118 bra 	$L__BB0_37;
	setp.eq.s32 	%p119, %r35, 1062207488;
	selp.b32 	%r424, %r37, 0, %p119;
	setp.lt.s32 	%p120, %r393, 0;
	or.b32  	%r425, %r424, 2146435072;
	selp.b32 	%r426, %r425, %r424, %p120;
	mov.b32 	%r427, 0;
	mov.b64 	%fd4914, {%r427, %r426};
$L__BB0_37:
	add.f64 	%fd1099, %fd1, 0d4000000000000000;
	{
	.reg .b32 %temp; 
	mov.b64 	{%temp, %r428}, %fd1099;
	}
	and.b32  	%r429, %r428, 2146435072;
	setp.ne.s32 	%p121, %r429, 2146435072;
	@%p121 bra 	$L__BB0_42;
	setp.num.f64 	%p122, %fd1, %fd1;
	@%p122 bra 	$L__BB0_40;
	mov.f64 	%fd1100, 0d4000000000000000;
	add.rn.f64 	%fd4914, %fd1, %fd1100;
	bra.uni 	$L__BB0_42;
$L__BB0_40:
	setp.neu.f64 	%p123, %fd36, 0d7FF0000000000000;
	@%p123 bra 	$L__BB0_42;
	setp.lt.s32 	%p124, %r37, 0;
	setp.eq.s32 	%p125, %r35, 1062207488;
	setp.lt.s32 	%p126, %r393, 0;
	selp.b32 	%r431, 0, 2146435072, %p126;
	and.b32  	%r432, %r393, 2147483647;
	setp.ne.s32 	%p127, %r432, 1071644672;
	or.b32  	%r433, %r431, -2147483648;
	selp.b32 	%r434, %r433, %r431, %p127;
	selp.b32 	%r435, %r434, %r431, %p125;
	selp.b32 	%r436, %r435, %r431, %p124;
	mov.b32 	%r437, 0;
	mov.b64 	%fd4914, {%r437, %r436};
$L__BB0_42:
	setp.eq.s32 	%p128, %r35, 1062207488;
	setp.eq.f64 	%p129, %fd1, 0d3FF0000000000000;
	selp.f64 	%fd43, 0d3FF0000000000000, %fd4914, %p129;
	mov.f64 	%fd1101, 0d3FF0000000000000;
	sub.f64 	%fd44, %fd1101, %fd2;
	{
	.reg .b32 %temp; 
	mov.b64 	{%temp, %r38}, %fd4906;
	}
	abs.f64 	%fd45, %fd4906;
	{ // callseq 4, 0
	.param .b64 param0;
	st.param.f64 	[param0], %fd45;
	.param .b64 param1;
	st.param.f64 	[param1], 0d4000000000000000;
	.param .b64 retval0;
	call.uni (retval0), 
	__internal_accurate_pow, 
	(
	param0, 
	param1
	);
	ld.param.f64 	%fd1102, [retval0];
	} // callseq 4
	setp.lt.s32 	%p130, %r38, 0;
	neg.f64 	%fd1104, %fd1102;
	selp.f64 	%fd1105, %fd1104, %fd1102, %p128;
	selp.f64 	%fd4916, %fd1105, %fd1102, %p130;
	setp.neu.f64 	%p131, %fd4906, 0d0000000000000000;
	@%p131 bra 	$L__BB0_44;
	setp.eq.s32 	%p132, %r35, 1062207488;
	selp.b32 	%r439, %r38, 0, %p132;
	setp.lt.s32 	%p133, %r393, 0;
	or.b32  	%r440, %r439, 2146435072;
	selp.b32 	%r441, %r440, %r439, %p133;
	mov.b32 	%r442, 0;
	mov.b64 	%fd4916, {%r442, %r441};
$L__BB0_44:
	add.f64 	%fd1106, %fd4906, 0d4000000000000000;
	{
	.reg .b32 %temp; 
	mov.b64 	{%temp, %r443}, %fd1106;
	}
	and.b32  	%r444, %r443, 2146435072;
	setp.ne.s32 	%p134, %r444, 2146435072;
	@%p134 bra 	$L__BB0_49;
	setp.num.f64 	%p135, %fd4906, %fd4906;
	@%p135 bra 	$L__BB0_47;
	mov.f64 	%fd1107, 0d4000000000000000;
	add.rn.f64 	%fd4916, %fd4906, %fd1107;
	bra.uni 	$L__BB0_49;
$L__BB0_47:
	setp.neu.f64 	%p136, %fd45, 0d7FF0000000000000;
	@%p136 bra 	$L__BB0_49;
	setp.lt.s32 	%p137, %r38, 0;
	setp.eq.s32 	%p138, %r35, 1062207488;
	setp.lt.s32 	%p139, %r393, 0;
	selp.b32 	%r446, 0, 2146435072, %p139;
	and.b32  	%r447, %r393, 2147483647;
	setp.ne.s32 	%p140, %r447, 1071644672;
	or.b32  	%r448, %r446, -2147483648;
	selp.b32 	%r449, %r448, %r446, %p140;
	selp.b32 	%r450, %r449, %r446, %p138;
	selp.b32 	%r451, %r450, %r446, %p137;
	mov.b32 	%r452, 0;
	mov.b64 	%fd4916, {%r452, %r451};
$L__BB0_49:
	setp.eq.s32 	%p141, %r35, 1062207488;
	setp.eq.f64 	%p142, %fd4906, 0d3FF0000000000000;
	selp.f64 	%fd52, 0d3FF0000000000000, %fd4916, %p142;
	mul.f64 	%fd1108, %fd44, %fd52;
	div.rn.f64 	%fd53, %fd1108, %fd43;
	{
	.reg .b32 %temp; 
	mov.b64 	{%temp, %r39}, %fd2;
	}
	abs.f64 	%fd54, %fd2;
	{ // callseq 5, 0
	.param .b64 param0;
	st.param.f64 	[param0], %fd54;
	.param .b64 param1;
	st.param.f64 	[param1], 0d4000000000000000;
	.param .b64 retval0;
	call.uni (retval0), 
	__internal_accurate_pow, 
	(
	param0, 
	param1
	);
	ld.param.f64 	%fd1109, [retval0];
	} // callseq 5
	setp.lt.s32 	%p143, %r39, 0;
	neg.f64 	%fd1111, %fd1109;
	selp.f64 	%fd1112, %fd1111, %fd1109, %p141;
	selp.f64 	%fd4918, %fd1112, %fd1109, %p143;
	setp.neu.f64 	%p144, %fd2, 0d0000000000000000;
	@%p144 bra 	$L__BB0_51;
	setp.eq.s32 	%p145, %r35, 1062207488;
	selp.b32 	%r454, %r39, 0, %p145;
	setp.lt.s32 	%p146, %r393, 0;
	or.b32  	%r455, %r454, 2146435072;
	selp.b32 	%r456, %r455, %r454, %p146;
	mov.b32 	%r457, 0;
	mov.b64 	%fd4918, {%r457, %r456};
$L__BB0_51:
	add.f64 	%fd1113, %fd2, 0d4000000000000000;
	{
	.reg .b32 %temp; 
	mov.b64 	{%temp, %r458}, %fd1113;
	}
	and.b32  	%r459, %r458, 2146435072;
	setp.ne.s32 	%p147, %r459, 2146435072;
	@%p147 bra 	$L__BB0_56;
	setp.num.f64 	%p148, %fd2, %fd2;
	@%p148 bra 	$L__BB0_54;
	mov.f64 	%fd1114, 0d4000000000000000;
	add.rn.f64 	%fd4918, %fd2, %fd1114;
	bra.uni 	$L__BB0_56;
$L__BB0_54:
	setp.neu.f64 	%p149, %fd54, 0d7FF0000000000000;
	@%p149 bra 	$L__BB0_56;
	setp.lt.s32 	%p150, %r39, 0;
	setp.eq.s32 	%p151, %r35, 1062207488;
	setp.lt.s32 	%p152, %r393, 0;
	selp.b32 	%r461, 0, 2146435072, %p152;
	and.b32  	%r462, %r393, 2147483647;
	setp.ne.s32 	%p153, %r462, 1071644672;
	or.b32  	%r463, %r461, -2147483648;
	selp.b32 	%r464, %r463, %r461, %p153;
	selp.b32 	%r465, %r464, %r461, %p151;
	selp.b32 	%r466, %r465, %r461, %p150;
	mov.b32 	%r467, 0;
	mov.b64 	%fd4918, {%r467, %r466};
$L__BB0_56:
	div.rn.f64 	%fd1115, %fd35, %fd43;
	setp.eq.f64 	%p154, %fd2, 0d3FF0000000000000;
	selp.f64 	%fd61, 0d3FF0000000000000, %fd4918, %p154;
	add.f64 	%fd1116, %fd1115, %fd53;
	sub.f64 	%fd1117, %fd1116, %fd61;
	div.rn.f64 	%fd62, %fd1117, 0d4018000000000000;
	mul.f64 	%fd63, %fd1115, %fd61;
	{
	.reg .b32 %temp; 
	mov.b64 	{%temp, %r40}, %fd62;
	}
	mov.f64 	%fd1118, 0d4008000000000000;
	{
	.reg .b32 %temp; 
	mov.b64 	{%temp, %r468}, %fd1118;
	}
	and.b32  	%r42, %r468, 2146435072;
	setp.eq.s32 	%p155, %r42, 1073741824;
	abs.f64 	%fd64, %fd62;
	{ // callseq 6, 0
	.param .b64 param0;
	st.param.f64 	[param0], %fd64;
	.param .b64 param1;
	st.param.f64 	[param1], 0d4008000000000000;
	.param .b64 retval0;
	call.uni (retval0), 
	__internal_accurate_pow, 
	(
	param0, 
	param1
	);
	ld.param.f64 	%fd1119, [retval0];
	} // callseq 6
	setp.lt.s32 	%p156, %r40, 0;
	neg.f64 	%fd1121, %fd1119;
	selp.f64 	%fd1122, %fd1121, %fd1119, %p155;
	selp.f64 	%fd4920, %fd1122, %fd1119, %p156;
	setp.neu.f64 	%p157, %fd62, 0d0000000000000000;
	@%p157 bra 	$L__BB0_58;
	setp.eq.s32 	%p158, %r42, 1073741824;
	selp.b32 	%r469, %r40, 0, %p158;
	setp.lt.s32 	%p159, %r468, 0;
	or.b32  	%r470, %r469, 2146435072;
	selp.b32 	%r471, %r470, %r469, %p159;
	mov.b32 	%r472, 0;
	mov.b64 	%fd4920, {%r472, %r471};
$L__BB0_58:
	add.f64 	%fd1123, %fd62, 0d4008000000000000;
	{
	.reg .b32 %temp; 
	mov.b64 	{%temp, %r473}, %fd1123;
	}
	and.b32  	%r474, %r473, 2146435072;
	setp.ne.s32 	%p160, %r474, 2146435072;
	@%p160 bra 	$L__BB0_63;
	setp.num.f64 	%p161, %fd62, %fd62;
	@%p161 bra 	$L__BB0_61;
	mov.f64 	%fd1124, 0d4008000000000000;
	add.rn.f64 	%fd4920, %fd62, %fd1124;
	bra.uni 	$L__BB0_63;
$L__BB0_61:
	setp.neu.f64 	%p162, %fd64, 0d7FF0000000000000;
	@%p162 bra 	$L__BB0_63;
	setp.lt.s32 	%p163, %r40, 0;
	setp.eq.s32 	%p164, %r42, 1073741824;
	setp.lt.s32 	%p165, %r468, 0;
	selp.b32 	%r476, 0, 2146435072, %p165;
	and.b32  	%r477, %r468, 2147483647;
	setp.ne.s32 	%p166, %r477, 1071644672;
	or.b32  	%r478, %r476, -2147483648;
	selp.b32 	%r479, %r478, %r476, %p166;
	selp.b32 	%r480, %r479, %r476, %p164;
	selp.b32 	%r481, %r480, %r476, %p163;
	mov.b32 	%r482, 0;
	mov.b64 	%fd4920, {%r482, %r481};
$L__BB0_63:
	setp.eq.s32 	%p167, %r35, 1062207488;
	setp.eq.f64 	%p168, %fd62, 0d3FF0000000000000;
	mul.f64 	%fd1125, %fd4920, 0d4010000000000000;
	selp.f64 	%fd1126, 0d4010000000000000, %fd1125, %p168;
	mul.f64 	%fd1127, %fd53, %fd63;
	div.rn.f64 	%fd1128, %fd1127, %fd1126;
	add.f64 	%fd1129, %fd1128, 0d3FF0000000000000;
	add.f64 	%fd1130, %fd1128, 0d4000000000000000;
	mul.f64 	%fd1131, %fd1128, %fd1130;
	sqrt.rn.f64 	%fd1132, %fd1131;
	add.f64 	%fd1133, %fd1129, %fd1132;
	{
	.reg .b32 %temp; 
	mov.b64 	{%r484, %temp}, %fd1133;
	}
	{
	.reg .b32 %temp; 
	mov.b64 	{%temp, %r485}, %fd1133;
	}
	and.b32  	%r486, %r485, 2147483647;
	setp.lt.u32 	%p169, %r486, 1048576;
	mov.b64 	%fd1134, {%r484, %r486};
	mul.f64 	%fd1135, %fd1134, 0d4350000000000000;
	{
	.reg .b32 %temp; 
	mov.b64 	{%r487, %temp}, %fd1135;
	}
	{
	.reg .b32 %temp; 
	mov.b64 	{%temp, %r488}, %fd1135;
	}
	selp.b32 	%r489, %r487, %r484, %p169;
	selp.b32 	%r490, %r488, %r486, %p169;
	selp.b32 	%r491, 4078, 1048576, %p169;
	shr.u32 	%r492, %r490, 20;
	add.s32 	%r493, %r492, -1022;
	cvt.rn.f32.s32 	%f1, %r493;
	mul.f32 	%f2, %f1, 0f3EAAAAAB;
	cvt.rni.s32.f32 	%r494, %f2;
	mad.lo.s32 	%r495, %r494, -3145728, %r490;
	mov.b64 	%fd1136, {%r489, %r495};
	cvt.rn.f32.f64 	%f3, %fd1136;
	lg2.approx.ftz.f32 	%f4, %f3;
	mul.f32 	%f5, %f4, 0f3EAAAAAB;
	ex2.approx.ftz.f32 	%f6, %f5;
	cvt.f64.f32 	%fd1137, %f6;
	mul.f64 	%fd1138, %fd1137, %fd1137;
	{
	.reg .b32 %temp; 
	mov.b64 	{%r496, %temp}, %fd1138;
	}
	{
	.reg .b32 %temp; 
	mov.b64 	{%temp, %r497}, %fd1138;
	}
	add.s32 	%r498, %r497, 1048576;
	mov.b64 	%fd1139, {%r496, %r498};
	fma.rn.f64 	%fd1140, %fd1139, %fd1137, %fd1136;
	rcp.approx.ftz.f64 	%fd1141, %fd1140;
	neg.f64 	%fd1142, %fd1140;
	fma.rn.f64 	%fd1143, %fd1142, %fd1141, 0d3FF0000000000000;
	fma.rn.f64 	%fd1144, %fd1143, %fd1143, %fd1143;
	fma.rn.f64 	%fd1145, %fd1144, %fd1141, %fd1141;
	neg.f64 	%fd1146, %fd1137;
	fma.rn.f64 	%fd1147, %fd1138, %fd1146, %fd1136;
	mul.f64 	%fd1148, %fd1147, %fd1145;
	fma.rn.f64 	%fd1149, %fd1137, %fd1148, %fd1137;
	{
	.reg .b32 %temp; 
	mov.b64 	{%r499, %temp}, %fd1149;
	}
	{
	.reg .b32 %temp; 
	mov.b64 	{%temp, %r500}, %fd1149;
	}
	add.s32 	%r501, %r494, %r491;
	shl.b32 	%r502, %r501, 20;
	add.s32 	%r503, %r500, %r502;
	mov.b64 	%fd1150, {%r499, %r503};
	copysign.f64 	%fd1151, %fd1133, %fd1150;
	add.f64 	%fd1152, %fd1133, %fd1133;
	setp.equ.f64 	%p170, %fd1152, %fd1133;
	selp.f64 	%fd1153, %fd1152, %fd1151, %p170;
	add.f64 	%fd1154, %fd1153, 0d3FF0000000000000;
	rcp.rn.f64 	%fd1155, %fd1153;
	add.f64 	%fd1156, %fd1154, %fd1155;
	mul.f64 	%fd71, %fd62, %fd1156;
	{
	.reg .b32 %temp; 
	mov.b64 	{%temp, %r43}, %fd71;
	}
	abs.f64 	%fd72, %fd71;
	{ // callseq 7, 0
	.param .b64 param0;
	st.param.f64 	[param0], %fd72;
	.param .b64 param1;
	st.param.f64 	[param1], 0d4000000000000000;
	.param .b64 retval0;
	call.uni (retval0), 
	__internal_accurate_pow, 
	(
	param0, 
	param1
	);
	ld.param.f64 	%fd1157, [retval0];
	} // callseq 7
	setp.lt.s32 	%p171, %r43, 0;
	neg.f64 	%fd1159, %fd1157;
	selp.f64 	%fd1160, %fd1159, %fd1157, %p167;
	selp.f64 	%fd4922, %fd1160, %fd1157, %p171;
	setp.neu.f64 	%p172, %fd71, 0d0000000000000000;
	@%p172 bra 	$L__BB0_65;
	setp.eq.s32 	%p173, %r35, 1062207488;
	selp.b32 	%r504, %r43, 0, %p173;
	setp.lt.s32 	%p174, %r393, 0;
	or.b32  	%r505, %r504, 2146435072;
	selp.b32 	%r506, %r505, %r504, %p174;
	mov.b32 	%r507, 0;
	mov.b64 	%fd4922, {%r507, %r506};
$L__BB0_65:
	add.f64 	%fd1161, %fd71, 0d4000000000000000;
	{
	.reg .b32 %temp; 
	mov.b64 	{%temp, %r508}, %fd1161;
	}
	and.b32  	%r509, %r508, 2146435072;
	setp.ne.s32 	%p175, %r509, 2146435072;
	@%p175 bra 	$L__BB0_70;
	setp.num.f64 	%p176, %fd71, %fd71;
	@%p176 bra 	$L__BB0_68;
	mov.f64 	%fd1162, 0d4000000000000000;
	add.rn.f64 	%fd4922, %fd71, %fd1162;
	bra.uni 	$L__BB0_70;
$L__BB0_68:
	setp.neu.f64 	%p177, %fd72, 0d7FF0000000000000;
	@%p177 bra 	$L__BB0_70;
	setp.lt.s32 	%p178, %r43, 0;
	setp.eq.s32 	%p179, %r35, 1062207488;
	setp.lt.s32 	%p180, %r393, 0;
	selp.b32 	%r511, 0, 2146435072, %p180;
	and.b32  	%r512, %r393, 2147483647;
	setp.ne.s32 	%p181, %r512, 1071644672;
	or.b32  	%r513, %r511, -2147483648;
	selp.b32 	%r514, %r513, %r511, %p181;
	selp.b32 	%r515, %r514, %r511, %p179;
	selp.b32 	%r516, %r515, %r511, %p178;
	mov.b32 	%r517, 0;
	mov.b64 	%fd4922, {%r517, %r516};
$L__BB0_70:
	setp.eq.s32 	%p182, %r35, 1062207488;
	setp.eq.f64 	%p183, %fd71, 0d3FF0000000000000;
	selp.f64 	%fd1163, 0d3FF0000000000000, %fd4922, %p183;
	fma.rn.f64 	%fd1164, %fd53, %fd61, %fd1163;
	sqrt.rn.f64 	%fd1165, %fd1164;
	add.f64 	%fd79, %fd71, %fd1165;
	sub.f64 	%fd1166, %fd79, %fd53;
	mul.f64 	%fd1167, %fd2, %fd1166;
	add.f64 	%fd1168, %fd1165, %fd1165;
	div.rn.f64 	%fd80, %fd1167, %fd1168;
	{
	.reg .b32 %temp; 
	mov.b64 	{%temp, %r44}, %fd80;
	}
	abs.f64 	%fd81, %fd80;
	{ // callseq 8, 0
	.param .b64 param0;
	st.param.f64 	[param0], %fd81;
	.param .b64 param1;
	st.param.f64 	[param1], 0d4000000000000000;
	.param .b64 retval0;
	call.uni (retval0), 
	__internal_accurate_pow, 
	(
	param0, 
	param1
	);
	ld.param.f64 	%fd1169, [retval0];
	} // callseq 8
	setp.lt.s32 	%p184, %r44, 0;
	neg.f64 	%fd1171, %fd1169;
	selp.f64 	%fd1172, %fd1171, %fd1169, %p182;
	selp.f64 	%fd4924, %fd1172, %fd1169, %p184;
	setp.neu.f64 	%p185, %fd80, 0d0000000000000000;
	@%p185 bra 	$L__BB0_72;
	setp.eq.s32 	%p186, %r35, 1062207488;
	selp.b32 	%r519, %r44, 0, %p186;
	setp.lt.s32 	%p187, %r393, 0;
	or.b32  	%r520, %r519, 2146435072;
	selp.b32 	%r521, %r520, %r519, %p187;
	mov.b32 	%r522, 0;
	mov.b64 	%fd4924, {%r522, %r521};
$L__BB0_72:
	add.f64 	%fd1173, %fd80, 0d4000000000000000;
	{
	.reg .b32 %temp; 
	mov.b64 	{%temp, %r523}, %fd1173;
	}
	and.b32  	%r524, %r523, 2146435072;
	setp.ne.s32 	%p188, %r524, 2146435072;
	@%p188 bra 	$L__BB0_77;
	setp.num.f64 	%p189, %fd80, %fd80;
	@%p189 bra 	$L__BB0_75;
	mov.f64 	%fd1174, 0d4000000000000000;
	add.rn.f64 	%fd4924, %fd80, %fd1174;
	bra.uni 	$L__BB0_77;
$L__BB0_75:
	setp.neu.f64 	%p190, %fd81, 0d7FF0000000000000;
	@%p190 bra 	$L__BB0_77;
	setp.lt.s32 	%p191, %r44, 0;
	setp.eq.s32 	%p192, %r35, 1062207488;
	setp.lt.s32 	%p193, %r393, 0;
	selp.b32 	%r526, 0, 2146435072, %p193;
	and.b32  	%r527, %r393, 2147483647;
	setp.ne.s32 	%p194, %r527, 1071644672;
	or.b32  	%r528, %r526, -2147483648;
	selp.b32 	%r529, %r528, %r526, %p194;
	selp.b32 	%r530, %r529, %r526, %p192;
	selp.b32 	%r531, %r530, %r526, %p191;
	mov.b32 	%r532, 0;
	mov.b64 	%fd4924, {%r532, %r531};
$L__BB0_77:
	setp.eq.f64 	%p195, %fd80, 0d3FF0000000000000;
	selp.f64 	%fd1175, 0d3FF0000000000000, %fd4924, %p195;
	add.f64 	%fd1176, %fd79, %fd1175;
	sqrt.rn.f64 	%fd1177, %fd1176;
	sub.f64 	%fd88, %fd1177, %fd80;
	sqrt.rn.f64 	%fd1178, %fd35;
	mul.f64 	%fd1179, %fd1178, %fd88;
	add.f64 	%fd89, %fd2, %fd88;
	div.rn.f64 	%fd90, %fd1179, %fd89;
	abs.f64 	%fd91, %fd90;
	setp.leu.f64 	%p196, %fd45, %fd91;
	setp.gt.f64 	%p197, %fd45, %fd91;
	selp.f64 	%fd92, %fd45, %fd91, %p197;
	selp.f64 	%fd1180, %fd91, %fd45, %p197;
	div.rn.f64 	%fd1181, %fd1180, %fd92;
	mul.f64 	%fd1182, %fd1181, %fd1181;
	fma.rn.f64 	%fd1183, %fd1182, 0dBEF53E1D2A25FF7E, 0d3F2D3B63DBB65B49;
	fma.rn.f64 	%fd1184, %fd1183, %fd1182, 0dBF5312788DDE082E;
	fma.rn.f64 	%fd1185, %fd1184, %fd1182, 0d3F6F9690C8249315;
	fma.rn.f64 	%fd1186, %fd1185, %fd1182, 0dBF82CF5AABC7CF0D;
	fma.rn.f64 	%fd1187, %fd1186, %fd1182, 0d3F9162B0B2A3BFDE;
	fma.rn.f64 	%fd1188, %fd1187, %fd1182, 0dBF9A7256FEB6FC6B;
	fma.rn.f64 	%fd1189, %fd1188, %fd1182, 0d3FA171560CE4A489;
	fma.rn.f64 	%fd1190, %fd1189, %fd1182, 0dBFA4F44D841450E4;
	fma.rn.f64 	%fd1191, %fd1190, %fd1182, 0d3FA7EE3D3F36BB95;
	fma.rn.f64 	%fd1192, %fd1191, %fd1182, 0dBFAAD32AE04A9FD1;
	fma.rn.f64 	%fd1193, %fd1192, %fd1182, 0d3FAE17813D66954F;
	fma.rn.f64 	%fd1194, %fd1193, %fd1182, 0dBFB11089CA9A5BCD;
	fma.rn.f64 	%fd1195, %fd1194, %fd1182, 0d3FB3B12B2DB51738;
	fma.rn.f64 	%fd1196, %fd1195, %fd1182, 0dBFB745D022F8DC5C;
	fma.rn.f64 	%fd1197, %fd1196, %fd1182, 0d3FBC71C709DFE927;
	fma.rn.f64 	%fd1198, %fd1197, %fd1182, 0dBFC2492491FA1744;
	fma.rn.f64 	%fd1199, %fd1198, %fd1182, 0d3FC99999999840D2;
	fma.rn.f64 	%fd1200, %fd1199, %fd1182, 0dBFD555555555544C;
	mul.f64 	%fd1201, %fd1182, %fd1200;
	fma.rn.f64 	%fd93, %fd1201, %fd1181, %fd1181;
	@%p196 bra 	$L__BB0_79;
	{
	.reg .b32 %temp; 
	mov.b64 	{%temp, %r534}, %fd90;
	}
	setp.lt.s32 	%p199, %r534, 0;
	neg.f64 	%fd1204, %fd93;
	selp.f64 	%fd1205, %fd93, %fd1204, %p199;
	add.f64 	%fd4925, %fd1205, 0d3FF921FB54442D18;
	bra.uni 	$L__BB0_80;
$L__BB0_79:
	{
	.reg .b32 %temp; 
	mov.b64 	{%temp, %r533}, %fd90;
	}
	setp.lt.s32 	%p198, %r533, 0;
	mov.f64 	%fd1202, 0d400921FB54442D18;
	sub.f64 	%fd1203, %fd1202, %fd93;
	selp.f64 	%fd4925, %fd1203, %fd93, %p198;
$L__BB0_80:
	setp.neu.f64 	%p200, %fd92, 0d0000000000000000;
	@%p200 bra 	$L__BB0_82;
	{
	.reg .b32 %temp; 
	mov.b64 	{%temp, %r536}, %fd90;
	}
	setp.lt.s32 	%p203, %r536, 0;
	selp.f64 	%fd4926, 0d400921FB54442D18, 0d0000000000000000, %p203;
	bra.uni 	$L__BB0_83;
$L__BB0_82:
	setp.eq.f64 	%p201, %fd91, %fd45;
	{
	.reg .b32 %temp; 
	mov.b64 	{%temp, %r535}, %fd90;
	}
	setp.lt.s32 	%p202, %r535, 0;
	selp.f64 	%fd1206, 0d4002D97C7F3321D2, 0d3FE921FB54442D18, %p202;
	selp.f64 	%fd4926, %fd1206, %fd4925, %p201;
$L__BB0_83:
	add.rn.f64 	%fd1207, %fd91, %fd45;
	setp.nan.f64 	%p204, %fd1207, %fd1207;
	copysign.f64 	%fd1208, %fd4906, %fd4926;
	selp.f64 	%fd100, %fd1207, %fd1208, %p204;
	setp.leu.f64 	%p205, %fd28, %fd21;
	setp.gt.f64 	%p206, %fd28, %fd21;
	selp.f64 	%fd101, %fd28, %fd21, %p206;
	selp.f64 	%fd1209, %fd21, %fd28, %p206;
	div.rn.f64 	%fd1210, %fd1209, %fd101;
	mul.f64 	%fd1211, %fd1210, %fd1210;
	fma.rn.f64 	%fd1212, %fd1211, 0dBEF53E1D2A25FF7E, 0d3F2D3B63DBB65B49;
	fma.rn.f64 	%fd1213, %fd1212, %fd1211, 0dBF5312788DDE082E;
	fma.rn.f64 	%fd1214, %fd1213, %fd1211, 0d3F6F9690C8249315;
	fma.rn.f64 	%fd1215, %fd1214, %fd1211, 0dBF82CF5AABC7CF0D;
	fma.rn.f64 	%fd1216, %fd1215, %fd1211, 0d3F9162B0B2A3BFDE;
	fma.rn.f64 	%fd1217, %fd1216, %fd1211, 0dBF9A7256FEB6FC6B;
	fma.rn.f64 	%fd1218, %fd1217, %fd1211, 0d3FA171560CE4A489;
	fma.rn.f64 	%fd1219, %fd1218, %fd1211, 0dBFA4F44D841450E4;
	fma.rn.f64 	%fd1220, %fd1219, %fd1211, 0d3FA7EE3D3F36BB95;
	fma.rn.f64 	%fd1221, %fd1220, %fd1211, 0dBFAAD32AE04A9FD1;
	fma.rn.f64 	%fd1222, %fd1221, %fd1211, 0d3FAE17813D66954F;
	fma.rn.f64 	%fd1223, %fd1222, %fd1211, 0dBFB11089CA9A5BCD;
	fma.rn.f64 	%fd1224, %fd1223, %fd1211, 0d3FB3B12B2DB51738;
	fma.rn.f64 	%fd1225, %fd1224, %fd1211, 0dBFB745D022F8DC5C;
	fma.rn.f64 	%fd1226, %fd1225, %fd1211, 0d3FBC71C709DFE927;
	fma.rn.f64 	%fd1227, %fd1226, %fd1211, 0dBFC2492491FA1744;
	fma.rn.f64 	%fd1228, %fd1227, %fd1211, 0d3FC99999999840D2;
	fma.rn.f64 	%fd1229, %fd1228, %fd1211, 0dBFD555555555544C;
	mul.f64 	%fd1230, %fd1211, %fd1229;
	fma.rn.f64 	%fd102, %fd1230, %fd1210, %fd1210;
	@%p205 bra 	$L__BB0_85;
	setp.lt.s32 	%p208, %r33, 0;
	neg.f64 	%fd1233, %fd102;
	selp.f64 	%fd1234, %fd102, %fd1233, %p208;
	add.f64 	%fd4927, %fd1234, 0d3FF921FB54442D18;
	bra.uni 	$L__BB0_86;
$L__BB0_85:
	setp.lt.s32 	%p207, %r33, 0;
	mov.f64 	%fd1231, 0d400921FB54442D18;
	sub.f64 	%fd1232, %fd1231, %fd102;
	selp.f64 	%fd4927, %fd1232, %fd102, %p207;
$L__BB0_86:
	setp.lt.s32 	%p209, %r33, 0;
	setp.eq.s32 	%p210, %r35, 1062207488;
	add.rn.f64 	%fd1235, %fd21, %fd28;
	setp.eq.f64 	%p211, %fd101, 0d0000000000000000;
	selp.f64 	%fd1236, 0d400921FB54442D18, 0d0000000000000000, %p209;
	setp.eq.f64 	%p212, %fd21, %fd28;
	selp.f64 	%fd1237, 0d4002D97C7F3321D2, 0d3FE921FB54442D18, %p209;
	selp.f64 	%fd1238, %fd1237, %fd4927, %p212;
	selp.f64 	%fd1239, %fd1236, %fd1238, %p211;
	setp.nan.f64 	%p213, %fd1235, %fd1235;
	copysign.f64 	%fd1240, %fd4907, %fd1239;
	selp.f64 	%fd106, %fd1235, %fd1240, %p213;
	{
	.reg .b32 %temp; 
	mov.b64 	{%temp, %r45}, %fd90;
	}
	{ // callseq 9, 0
	.param .b64 param0;
	st.param.f64 	[param0], %fd91;
	.param .b64 param1;
	st.param.f64 	[param1], 0d4000000000000000;
	.param .b64 retval0;
	call.uni (retval0), 
	__internal_accurate_pow, 
	(
	param0, 
	param1
	);
	ld.param.f64 	%fd1241, [retval0];
	} // callseq 9
	setp.lt.s32 	%p214, %r45, 0;
	neg.f64 	%fd1243, %fd1241;
	selp.f64 	%fd1244, %fd1243, %fd1241, %p210;
	selp.f64 	%fd4929, %fd1244, %fd1241, %p214;
	setp.neu.f64 	%p215, %fd90, 0d0000000000000000;
	@%p215 bra 	$L__BB0_88;
	setp.eq.s32 	%p216, %r35, 1062207488;
	selp.b32 	%r538, %r45, 0, %p216;
	setp.lt.s32 	%p217, %r393, 0;
	or.b32  	%r539, %r538, 2146435072;
	selp.b32 	%r540, %r539, %r538, %p217;
	mov.b32 	%r541, 0;
	mov.b64 	%fd4929, {%r541, %r540};
$L__BB0_88:
	add.f64 	%fd1245, %fd90, 0d4000000000000000;
	{
	.reg .b32 %temp; 
	mov.b64 	{%temp, %r542}, %fd1245;
	}
	and.b32  	%r543, %r542, 2146435072;
	setp.ne.s32 	%p218, %r543, 2146435072;
	@%p218 bra 	$L__BB0_93;
	setp.num.f64 	%p219, %fd90, %fd90;
	@%p219 bra 	$L__BB0_91;
	mov.f64 	%fd1246, 0d4000000000000000;
	add.rn.f64 	%fd4929, %fd90, %fd1246;
	bra.uni 	$L__BB0_93;
$L__BB0_91:
	setp.neu.f64 	%p220, %fd91, 0d7FF0000000000000;
	@%p220 bra 	$L__BB0_93;
	setp.lt.s32 	%p221, %r45, 0;
	setp.eq.s32 	%p222, %r35, 1062207488;
	setp.lt.s32 	%p223, %r393, 0;
	selp.b32 	%r545, 0, 2146435072, %p223;
	and.b32  	%r546, %r393, 2147483647;
	setp.ne.s32 	%p224, %r546, 1071644672;
	or.b32  	%r547, %r545, -2147483648;
	selp.b32 	%r548, %r547, %r545, %p224;
	selp.b32 	%r549, %r548, %r545, %p222;
	selp.b32 	%r550, %r549, %r545, %p221;
	mov.b32 	%r551, 0;
	mov.b64 	%fd4929, {%r551, %r550};
$L__BB0_93:
	setp.eq.f64 	%p225, %fd90, 0d3FF0000000000000;
	selp.f64 	%fd1247, 0d3FF0000000000000, %fd4929, %p225;
	add.f64 	%fd1248, %fd52, %fd1247;
	sqrt.rn.f64 	%fd1249, %fd1248;
	add.f64 	%fd1250, %fd89, 0dBFF0000000000000;
	mul.f64 	%fd1251, %fd1250, %fd1249;
	div.rn.f64 	%fd113, %fd1251, %fd88;
	abs.f64 	%fd114, %fd100;
	setp.neu.f64 	%p226, %fd114, 0d7FF0000000000000;
	@%p226 bra 	$L__BB0_95;
	mov.f64 	%fd1257, 0d0000000000000000;
	mul.rn.f64 	%fd4931, %fd100, %fd1257;
	mov.b32 	%r1705, 1;
	bra.uni 	$L__BB0_98;
$L__BB0_95:
	mul.f64 	%fd1252, %fd100, 0d3FE45F306DC9C883;
	cvt.rni.s32.f64 	%r1704, %fd1252;
	cvt.rn.f64.s32 	%fd1253, %r1704;
	fma.rn.f64 	%fd1254, %fd1253, 0dBFF921FB54442D18, %fd100;
	fma.rn.f64 	%fd1255, %fd1253, 0dBC91A62633145C00, %fd1254;
	fma.rn.f64 	%fd4931, %fd1253, 0dB97B839A252049C0, %fd1255;
	setp.ltu.f64 	%p227, %fd114, 0d41E0000000000000;
	@%p227 bra 	$L__BB0_97;
	{ // callseq 10, 0
	.param .b64 param0;
	st.param.f64 	[param0], %fd100;
	.param .align 16 .b8 retval0[16];
	call.uni (retval0), 
	__internal_trig_reduction_slowpathd, 
	(
	param0
	);
	ld.param.f64 	%fd4931, [retval0];
	ld.param.b32 	%r1704, [retval0+8];
	} // callseq 10
$L__BB0_97:
	add.s32 	%r1705, %r1704, 1;
$L__BB0_98:
	shl.b32 	%r554, %r1705, 6;
	cvt.u64.u32 	%rd40, %r554;
	and.b64  	%rd41, %rd40, 64;
	mov.u64 	%rd42, __cudart_sin_cos_coeffs;
	add.s64 	%rd43, %rd42, %rd41;
	mul.rn.f64 	%fd1258, %fd4931, %fd4931;
	and.b32  	%r555, %r1705, 1;
	setp.eq.b32 	%p228, %r555, 1;
	selp.f64 	%fd1259, 0dBDA8FF8320FD8164, 0d3DE5DB65F9785EBA, %p228;
	ld.global.nc.v2.f64 	{%fd1260, %fd1261}, [%rd43];
	fma.rn.f64 	%fd1262, %fd1259, %fd1258, %fd1260;
	fma.rn.f64 	%fd1263, %fd1262, %fd1258, %fd1261;
	ld.global.nc.v2.f64 	{%fd1264, %fd1265}, [%rd43+16];
	fma.rn.f64 	%fd1266, %fd1263, %fd1258, %fd1264;
	fma.rn.f64 	%fd1267, %fd1266, %fd1258, %fd1265;
	ld.global.nc.v2.f64 	{%fd1268, %fd1269}, [%rd43+32];
	fma.rn.f64 	%fd1270, %fd1267, %fd1258, %fd1268;
	fma.rn.f64 	%fd1271, %fd1270, %fd1258, %fd1269;
	fma.rn.f64 	%fd1272, %fd1271, %fd4931, %fd4931;
	fma.rn.f64 	%fd1273, %fd1271, %fd1258, 0d3FF0000000000000;
	selp.f64 	%fd1274, %fd1273, %fd1272, %p228;
	and.b32  	%r556, %r1705, 2;
	setp.eq.s32 	%p229, %r556, 0;
	mov.f64 	%fd1275, 0d0000000000000000;
	sub.f64 	%fd1276, %fd1275, %fd1274;
	selp.f64 	%fd120, %fd1274, %fd1276, %p229;
	neg.f64 	%fd121, %fd120;
	abs.f64 	%fd122, %fd106;
	setp.neu.f64 	%p230, %fd122, 0d7FF0000000000000;
	@%p230 bra 	$L__BB0_100;
	mov.f64 	%fd1282, 0d0000000000000000;
	mul.rn.f64 	%fd4933, %fd106, %fd1282;
	mov.b32 	%r1707, 1;
	bra.uni 	$L__BB0_103;
$L__BB0_100:
	mul.f64 	%fd1277, %fd106, 0d3FE45F306DC9C883;
	cvt.rni.s32.f64 	%r1706, %fd1277;
	cvt.rn.f64.s32 	%fd1278, %r1706;
	fma.rn.f64 	%fd1279, %fd1278, 0dBFF921FB54442D18, %fd106;
	fma.rn.f64 	%fd1280, %fd1278, 0dBC91A62633145C00, %fd1279;
	fma.rn.f64 	%fd4933, %fd1278, 0dB97B839A252049C0, %fd1280;
	setp.ltu.f64 	%p231, %fd122, 0d41E0000000000000;
	@%p231 bra 	$L__BB0_102;
	{ // callseq 11, 0
	.param .b64 param0;
	st.param.f64 	[param0], %fd106;
	.param .align 16 .b8 retval0[16];
	call.uni (retval0), 
	__internal_trig_reduction_slowpathd, 
	(
	param0
	);
	ld.param.f64 	%fd4933, [retval0];
	ld.param.b32 	%r1706, [retval0+8];
	} // callseq 11
$L__BB0_102:
	add.s32 	%r1707, %r1706, 1;
$L__BB0_103:
	setp.neu.f64 	%p232, %fd122, 0d7FF0000000000000;
	shl.b32 	%r559, %r1707, 6;
	cvt.u64.u32 	%rd44, %r559;
	and.b64  	%rd45, %rd44, 64;
	add.s64 	%rd47, %rd42, %rd45;
	mul.rn.f64 	%fd1283, %fd4933, %fd4933;
	and.b32  	%r560, %r1707, 1;
	setp.eq.b32 	%p233, %r560, 1;
	selp.f64 	%fd1284, 0dBDA8FF8320FD8164, 0d3DE5DB65F9785EBA, %p233;
	ld.global.nc.v2.f64 	{%fd1285, %fd1286}, [%rd47];
	fma.rn.f64 	%fd1287, %fd1284, %fd1283, %fd1285;
	fma.rn.f64 	%fd1288, %fd1287, %fd1283, %fd1286;
	ld.global.nc.v2.f64 	{%fd1289, %fd1290}, [%rd47+16];
	fma.rn.f64 	%fd1291, %fd1288, %fd1283, %fd1289;
	fma.rn.f64 	%fd1292, %fd1291, %fd1283, %fd1290;
	ld.global.nc.v2.f64 	{%fd1293, %fd1294}, [%rd47+32];
	fma.rn.f64 	%fd1295, %fd1292, %fd1283, %fd1293;
	fma.rn.f64 	%fd1296, %fd1295, %fd1283, %fd1294;
	fma.rn.f64 	%fd1297, %fd1296, %fd4933, %fd4933;
	fma.rn.f64 	%fd1298, %fd1296, %fd1283, 0d3FF0000000000000;
	selp.f64 	%fd1299, %fd1298, %fd1297, %p233;
	and.b32  	%r561, %r1707, 2;
	setp.eq.s32 	%p234, %r561, 0;
	mov.f64 	%fd1300, 0d0000000000000000;
	sub.f64 	%fd1301, %fd1300, %fd1299;
	selp.f64 	%fd128, %fd1299, %fd1301, %p234;
	mul.f64 	%fd129, %fd128, %fd121;
	@%p232 bra 	$L__BB0_105;
	mov.f64 	%fd1307, 0d0000000000000000;
	mul.rn.f64 	%fd4934, %fd106, %fd1307;
	mov.b32 	%r1708, 0;
	bra.uni 	$L__BB0_107;
$L__BB0_105:
	mul.f64 	%fd1302, %fd106, 0d3FE45F306DC9C883;
	cvt.rni.s32.f64 	%r1708, %fd1302;
	cvt.rn.f64.s32 	%fd1303, %r1708;
	fma.rn.f64 	%fd1304, %fd1303, 0dBFF921FB54442D18, %fd106;
	fma.rn.f64 	%fd1305, %fd1303, 0dBC91A62633145C00, %fd1304;
	fma.rn.f64 	%fd4934, %fd1303, 0dB97B839A252049C0, %fd1305;
	setp.ltu.f64 	%p235, %fd122, 0d41E0000000000000;
	@%p235 bra 	$L__BB0_107;
	{ // callseq 12, 0
	.param .b64 param0;
	st.param.f64 	[param0], %fd106;
	.param .align 16 .b8 retval0[16];
	call.uni (retval0), 
	__internal_trig_reduction_slowpathd, 
	(
	param0
	);
	ld.param.f64 	%fd4934, [retval0];
	ld.param.b32 	%r1708, [retval0+8];
	} // callseq 12
$L__BB0_107:
	setp.neu.f64 	%p236, %fd114, 0d7FF0000000000000;
	shl.b32 	%r564, %r1708, 6;
	cvt.u64.u32 	%rd48, %r564;
	and.b64  	%rd49, %rd48, 64;
	add.s64 	%rd51, %rd42, %rd49;
	mul.rn.f64 	%fd1308, %fd4934, %fd4934;
	and.b32  	%r565, %r1708, 1;
	setp.eq.b32 	%p237, %r565, 1;
	selp.f64 	%fd1309, 0dBDA8FF8320FD8164, 0d3DE5DB65F9785EBA, %p237;
	ld.global.nc.v2.f64 	{%fd1310, %fd1311}, [%rd51];
	fma.rn.f64 	%fd1312, %fd1309, %fd1308, %fd1310;
	fma.rn.f64 	%fd1313, %fd1312, %fd1308, %fd1311;
	ld.global.nc.v2.f64 	{%fd1314, %fd1315}, [%rd51+16];
	fma.rn.f64 	%fd1316, %fd1313, %fd1308, %fd1314;
	fma.rn.f64 	%fd1317, %fd1316, %fd1308, %fd1315;
	ld.global.nc.v2.f64 	{%fd1318, %fd1319}, [%rd51+32];
	fma.rn.f64 	%fd1320, %fd1317, %fd1308, %fd1318;
	fma.rn.f64 	%fd1321, %fd1320, %fd1308, %fd1319;
	fma.rn.f64 	%fd1322, %fd1321, %fd4934, %fd4934;
	fma.rn.f64 	%fd1323, %fd1321, %fd1308, 0d3FF0000000000000;
	selp.f64 	%fd1324, %fd1323, %fd1322, %p237;
	and.b32  	%r566, %r1708, 2;
	setp.eq.s32 	%p238, %r566, 0;
	mov.f64 	%fd1325, 0d0000000000000000;
	sub.f64 	%fd1326, %fd1325, %fd1324;
	selp.f64 	%fd134, %fd1324, %fd1326, %p238;
	mul.f64 	%fd135, %fd134, %fd121;
	@%p236 bra 	$L__BB0_109;
	mov.f64 	%fd1332, 0d0000000000000000;
	mul.rn.f64 	%fd4935, %fd100, %fd1332;
	mov.b32 	%r1709, 0;
	bra.uni 	$L__BB0_111;
$L__BB0_109:
	mul.f64 	%fd1327, %fd100, 0d3FE45F306DC9C883;
	cvt.rni.s32.f64 	%r1709, %fd1327;
	cvt.rn.f64.s32 	%fd1328, %r1709;
	fma.rn.f64 	%fd1329, %fd1328, 0dBFF921FB54442D18, %fd100;
	fma.rn.f64 	%fd1330, %fd1328, 0dBC91A62633145C00, %fd1329;
	fma.rn.f64 	%fd4935, %fd1328, 0dB97B839A252049C0, %fd1330;
	setp.ltu.f64 	%p239, %fd114, 0d41E0000000000000;
	@%p239 bra 	$L__BB0_111;
	{ // callseq 13, 0
	.param .b64 param0;
	st.param.f64 	[param0], %fd100;
	.param .align 16 .b8 retval0[16];
	call.uni (retval0), 
	__internal_trig_reduction_slowpathd, 
	(
	param0
	);
	ld.param.f64 	%fd4935, [retval0];
	ld.param.b32 	%r1709, [retval0+8];
	} // callseq 13
$L__BB0_111:
	shl.b32 	%r569, %r1709, 6;
	cvt.u64.u32 	%rd52, %r569;
	and.b64  	%rd53, %rd52, 64;
	add.s64 	%rd55, %rd42, %rd53;
	mul.rn.f64 	%fd1333, %fd4935, %fd4935;
	and.b32  	%r570, %r1709, 1;
	setp.eq.b32 	%p240, %r570, 1;
	selp.f64 	%fd1334, 0dBDA8FF8320FD8164, 0d3DE5DB65F9785EBA, %p240;
	ld.global.nc.v2.f64 	{%fd1335, %fd1336}, [%rd55];
	fma.rn.f64 	%fd1337, %fd1334, %fd1333, %fd1335;
	fma.rn.f64 	%fd1338, %fd1337, %fd1333, %fd1336;
	ld.global.nc.v2.f64 	{%fd1339, %fd1340}, [%rd55+16];
	fma.rn.f64 	%fd1341, %fd1338, %fd1333, %fd1339;
	fma.rn.f64 	%fd1342, %fd1341, %fd1333, %fd1340;
	ld.global.nc.v2.f64 	{%fd1343, %fd1344}, [%rd55+32];
	fma.rn.f64 	%fd1345, %fd1342, %fd1333, %fd1343;
	fma.rn.f64 	%fd1346, %fd1345, %fd1333, %fd1344;
	fma.rn.f64 	%fd1347, %fd1346, %fd4935, %fd4935;
	fma.rn.f64 	%fd1348, %fd1346, %fd1333, 0d3FF0000000000000;
	selp.f64 	%fd1349, %fd1348, %fd1347, %p240;
	and.b32  	%r571, %r1709, 2;
	setp.eq.s32 	%p241, %r571, 0;
	mov.f64 	%fd1350, 0d0000000000000000;
	sub.f64 	%fd1351, %fd1350, %fd1349;
	selp.f64 	%fd140, %fd1349, %fd1351, %p241;
	neg.f64 	%fd1352, %fd140;
	mul.f64 	%fd1353, %fd4904, %fd140;
	fma.rn.f64 	%fd1354, %fd135, %fd4903, %fd1353;
	mul.f64 	%fd1355, %fd4905, %fd1352;
	mul.f64 	%fd1356, %fd129, %fd4903;
	sub.f64 	%fd1357, %fd1355, %fd1356;
	mul.f64 	%fd1358, %fd129, %fd4904;
	mul.f64 	%fd1359, %fd135, %fd4905;
	sub.f64 	%fd1360, %fd1358, %fd1359;
	abs.f64 	%fd1361, %fd1354;
	abs.f64 	%fd1362, %fd1357;
	max.f64 	%fd1363, %fd1362, %fd1361;
	abs.f64 	%fd1364, %fd1360;
	max.f64 	%fd1365, %fd1364, %fd1363;
	{
	.reg .b32 %temp; 
	mov.b64 	{%temp, %r572}, %fd1365;
	}
	and.b32  	%r574, %r572, -4194304;
	xor.b32  	%r575, %r574, 2144337920;
	mov.b32 	%r576, 0;
	mov.b64 	%fd1366, {%r576, %r575};
	mul.f64 	%fd1367, %fd1365, %fd1366;
	mul.f64 	%fd1368, %fd1366, %fd1361;
	setp.eq.f64 	%p242, %fd1368, %fd1367;
	fma.rn.f64 	%fd1369, %fd1368, %fd1368, 0d0000000000000000;
	selp.f64 	%fd1370, 0d0000000000000000, %fd1369, %p242;
	mul.f64 	%fd1371, %fd1366, %fd1362;
	setp.neu.f64 	%p244, %fd1371, %fd1367;
	or.pred  	%p245, %p244, %p242;
	not.pred 	%p246, %p245;
	fma.rn.f64 	%fd1372, %fd1371, %fd1371, %fd1370;
	selp.f64 	%fd1373, %fd1372, %fd1370, %p245;
	mul.f64 	%fd1374, %fd1366, %fd1364;
	setp.neu.f64 	%p247, %fd1374, %fd1367;
	or.pred  	%p248, %p242, %p246;
	fma.rn.f64 	%fd1375, %fd1374, %fd1374, %fd1373;
	selp.f64 	%fd1376, %fd1375, %fd1373, %p248;
	selp.f64 	%fd1377, %fd1375, %fd1376, %p247;
	fma.rn.f64 	%fd1378, %fd1367, %fd1367, %fd1377;
	min.f64 	%fd1379, %fd1378, 0d7FEFFFFFFFFFFFFF;
	rsqrt.approx.ftz.f64 	%fd1380, %fd1379;
	mul.rn.f64 	%fd1381, %fd1380, %fd1380;
	neg.f64 	%fd1382, %fd1381;
	fma.rn.f64 	%fd1383, %fd1379, %fd1382, 0d3FF0000000000000;
	fma.rn.f64 	%fd1384, %fd1383, 0d3FD8000000000000, 0d3FE0000000000000;
	mul.rn.f64 	%fd1385, %fd1383, %fd1380;
	fma.rn.f64 	%fd1386, %fd1384, %fd1385, %fd1380;
	mul.f64 	%fd1387, %fd1378, %fd1386;
	or.b32  	%r577, %r574, 1048576;
	mov.b64 	%fd1388, {%r576, %r577};
	mul.f64 	%fd1389, %fd1388, %fd1387;
	setp.neu.f64 	%p250, %fd1377, 0d0000000000000000;
	setp.lt.u32 	%p251, %r572, %r392;
	selp.f64 	%fd1390, %fd1389, %fd1365, %p251;
	selp.f64 	%fd1391, %fd1390, %fd1365, %p250;
	div.rn.f64 	%fd141, %fd1354, %fd1391;
	div.rn.f64 	%fd142, %fd1357, %fd1391;
	div.rn.f64 	%fd143, %fd1360, %fd1391;
	mul.f64 	%fd1392, %fd142, %fd1352;
	mul.f64 	%fd1393, %fd135, %fd143;
	sub.f64 	%fd1394, %fd1392, %fd1393;
	mul.f64 	%fd1395, %fd140, %fd141;
	fma.rn.f64 	%fd1396, %fd129, %fd143, %fd1395;
	mul.f64 	%fd1397, %fd135, %fd141;
	mul.f64 	%fd1398, %fd129, %fd142;
	sub.f64 	%fd1399, %fd1397, %fd1398;
	abs.f64 	%fd1400, %fd1394;
	abs.f64 	%fd1401, %fd1396;
	max.f64 	%fd1402, %fd1401, %fd1400;
	abs.f64 	%fd1403, %fd1399;
	max.f64 	%fd1404, %fd1403, %fd1402;
	{
	.reg .b32 %temp; 
	mov.b64 	{%temp, %r578}, %fd1404;
	}
	and.b32  	%r580, %r578, -4194304;
	xor.b32  	%r581, %r580, 2144337920;
	mov.b64 	%fd1405, {%r576, %r581};
	mul.f64 	%fd1406, %fd1404, %fd1405;
	mul.f64 	%fd1407, %fd1405, %fd1400;
	setp.eq.f64 	%p252, %fd1407, %fd1406;
	fma.rn.f64 	%fd1408, %fd1407, %fd1407, 0d0000000000000000;
	selp.f64 	%fd1409, 0d0000000000000000, %fd1408, %p252;
	mul.f64 	%fd1410, %fd1405, %fd1401;
	setp.neu.f64 	%p254, %fd1410, %fd1406;
	or.pred  	%p255, %p254, %p252;
	not.pred 	%p256, %p255;
	fma.rn.f64 	%fd1411, %fd1410, %fd1410, %fd1409;
	selp.f64 	%fd1412, %fd1411, %fd1409, %p255;
	mul.f64 	%fd1413, %fd1405, %fd1403;
	setp.neu.f64 	%p257, %fd1413, %fd1406;
	or.pred  	%p258, %p252, %p256;
	fma.rn.f64 	%fd1414, %fd1413, %fd1413, %fd1412;
	selp.f64 	%fd1415, %fd1414, %fd1412, %p258;
	selp.f64 	%fd1416, %fd1414, %fd1415, %p257;
	fma.rn.f64 	%fd1417, %fd1406, %fd1406, %fd1416;
	min.f64 	%fd1418, %fd1417, 0d7FEFFFFFFFFFFFFF;
	rsqrt.approx.ftz.f64 	%fd1419, %fd1418;
	mul.rn.f64 	%fd1420, %fd1419, %fd1419;
	neg.f64 	%fd1421, %fd1420;
	fma.rn.f64 	%fd1422, %fd1418, %fd1421, 0d3FF0000000000000;
	fma.rn.f64 	%fd1423, %fd1422, 0d3FD8000000000000, 0d3FE0000000000000;
	mul.rn.f64 	%fd1424, %fd1422, %fd1419;
	fma.rn.f64 	%fd1425, %fd1423, %fd1424, %fd1419;
	mul.f64 	%fd1426, %fd1417, %fd1425;
	or.b32  	%r582, %r580, 1048576;
	mov.b64 	%fd1427, {%r576, %r582};
	mul.f64 	%fd1428, %fd1427, %fd1426;
	setp.neu.f64 	%p260, %fd1416, 0d0000000000000000;
	setp.lt.u32 	%p261, %r578, %r392;
	selp.f64 	%fd1429, %fd1428, %fd1404, %p261;
	selp.f64 	%fd1430, %fd1429, %fd1404, %p260;
	div.rn.f64 	%fd144, %fd1394, %fd1430;
	div.rn.f64 	%fd145, %fd1396, %fd1430;
	div.rn.f64 	%fd146, %fd1399, %fd1430;
	mul.f64 	%fd147, %fd120, %fd128;
	abs.f64 	%fd148, %fd3;
	setp.neu.f64 	%p262, %fd148, 0d7FF0000000000000;
	@%p262 bra 	$L__BB0_113;
	mov.f64 	%fd1436, 0d0000000000000000;
	mul.rn.f64 	%fd4936, %fd3, %fd1436;
	mov.b32 	%r1710, 0;
	bra.uni 	$L__BB0_115;
$L__BB0_113:
	mul.f64 	%fd1431, %fd3, 0d3FE45F306DC9C883;
	cvt.rni.s32.f64 	%r1710, %fd1431;
	cvt.rn.f64.s32 	%fd1432, %r1710;
	fma.rn.f64 	%fd1433, %fd1432, 0dBFF921FB54442D18, %fd3;
	fma.rn.f64 	%fd1434, %fd1432, 0dBC91A62633145C00, %fd1433;
	fma.rn.f64 	%fd4936, %fd1432, 0dB97B839A252049C0, %fd1434;
	setp.ltu.f64 	%p263, %fd148, 0d41E0000000000000;
	@%p263 bra 	$L__BB0_115;
	{ // callseq 14, 0
	.param .b64 param0;
	st.param.f64 	[param0], %fd3;
	.param .align 16 .b8 retval0[16];
	call.uni (retval0), 
	__internal_trig_reduction_slowpathd, 
	(
	param0
	);
	ld.param.f64 	%fd4936, [retval0];
	ld.param.b32 	%r1710, [retval0+8];
	} // callseq 14
$L__BB0_115:
	setp.neu.f64 	%p264, %fd148, 0d7FF0000000000000;
	shl.b32 	%r585, %r1710, 6;
	cvt.u64.u32 	%rd56, %r585;
	and.b64  	%rd57, %rd56, 64;
	add.s64 	%rd59, %rd42, %rd57;
	mul.rn.f64 	%fd1437, %fd4936, %fd4936;
	and.b32  	%r586, %r1710, 1;
	setp.eq.b32 	%p265, %r586, 1;
	selp.f64 	%fd1438, 0dBDA8FF8320FD8164, 0d3DE5DB65F9785EBA, %p265;
	ld.global.nc.v2.f64 	{%fd1439, %fd1440}, [%rd59];
	fma.rn.f64 	%fd1441, %fd1438, %fd1437, %fd1439;
	fma.rn.f64 	%fd1442, %fd1441, %fd1437, %fd1440;
	ld.global.nc.v2.f64 	{%fd1443, %fd1444}, [%rd59+16];
	fma.rn.f64 	%fd1445, %fd1442, %fd1437, %fd1443;
	fma.rn.f64 	%fd1446, %fd1445, %fd1437, %fd1444;
	ld.global.nc.v2.f64 	{%fd1447, %fd1448}, [%rd59+32];
	fma.rn.f64 	%fd1449, %fd1446, %fd1437, %fd1447;
	fma.rn.f64 	%fd1450, %fd1449, %fd1437, %fd1448;
	fma.rn.f64 	%fd1451, %fd1450, %fd4936, %fd4936;
	fma.rn.f64 	%fd1452, %fd1450, %fd1437, 0d3FF0000000000000;
	selp.f64 	%fd1453, %fd1452, %fd1451, %p265;
	and.b32  	%r587, %r1710, 2;
	setp.eq.s32 	%p266, %r587, 0;
	mov.f64 	%fd1454, 0d0000000000000000;
	sub.f64 	%fd1455, %fd1454, %fd1453;
	selp.f64 	%fd153, %fd1453, %fd1455, %p266;
	@%p264 bra 	$L__BB0_117;
	mov.f64 	%fd1461, 0d0000000000000000;
	mul.rn.f64 	%fd4938, %fd3, %fd1461;
	mov.b32 	%r1712, 1;
	bra.uni 	$L__BB0_120;
$L__BB0_117:
	mul.f64 	%fd1456, %fd3, 0d3FE45F306DC9C883;
	cvt.rni.s32.f64 	%r1711, %fd1456;
	cvt.rn.f64.s32 	%fd1457, %r1711;
	fma.rn.f64 	%fd1458, %fd1457, 0dBFF921FB54442D18, %fd3;
	fma.rn.f64 	%fd1459, %fd1457, 0dBC91A62633145C00, %fd1458;
	fma.rn.f64 	%fd4938, %fd1457, 0dB97B839A252049C0, %fd1459;
	setp.ltu.f64 	%p267, %fd148, 0d41E0000000000000;
	@%p267 bra 	$L__BB0_119;
	{ // callseq 15, 0
	.param .b64 param0;
	st.param.f64 	[param0], %fd3;
	.param .align 16 .b8 retval0[16];
	call.uni (retval0), 
	__internal_trig_reduction_slowpathd, 
	(
	param0
	);
	ld.param.f64 	%fd4938, [retval0];
	ld.param.b32 	%r1711, [retval0+8];
	} // callseq 15
$L__BB0_119:
	add.s32 	%r1712, %r1711, 1;
$L__BB0_120:
	mul.f64 	%fd1462, %fd128, %fd140;
	setp.eq.s32 	%p268, %r35, 1062207488;
	shl.b32 	%r591, %r1712, 6;
	cvt.u64.u32 	%rd60, %r591;
	and.b64  	%rd61, %rd60, 64;
	add.s64 	%rd63, %rd42, %rd61;
	mul.rn.f64 	%fd1463, %fd4938, %fd4938;
	and.b32  	%r592, %r1712, 1;
	setp.eq.b32 	%p269, %r592, 1;
	selp.f64 	%fd1464, 0dBDA8FF8320FD8164, 0d3DE5DB65F9785EBA, %p269;
	ld.global.nc.v2.f64 	{%fd1465, %fd1466}, [%rd63];
	fma.rn.f64 	%fd1467, %fd1464, %fd1463, %fd1465;
	fma.rn.f64 	%fd1468, %fd1467, %fd1463, %fd1466;
	ld.global.nc.v2.f64 	{%fd1469, %fd1470}, [%rd63+16];
	fma.rn.f64 	%fd1471, %fd1468, %fd1463, %fd1469;
	fma.rn.f64 	%fd1472, %fd1471, %fd1463, %fd1470;
	ld.global.nc.v2.f64 	{%fd1473, %fd1474}, [%rd63+32];
	fma.rn.f64 	%fd1475, %fd1472, %fd1463, %fd1473;
	fma.rn.f64 	%fd1476, %fd1475, %fd1463, %fd1474;
	fma.rn.f64 	%fd1477, %fd1476, %fd4938, %fd4938;
	fma.rn.f64 	%fd1478, %fd1476, %fd1463, 0d3FF0000000000000;
	selp.f64 	%fd1479, %fd1478, %fd1477, %p269;
	and.b32  	%r593, %r1712, 2;
	setp.eq.s32 	%p270, %r593, 0;
	mov.f64 	%fd1480, 0d0000000000000000;
	sub.f64 	%fd1481, %fd1480, %fd1479;
	selp.f64 	%fd159, %fd1479, %fd1481, %p270;
	mul.f64 	%fd1482, %fd1462, %fd159;
	neg.f64 	%fd1483, %fd153;
	mul.f64 	%fd1484, %fd134, %fd1483;
	sub.f64 	%fd160, %fd1484, %fd1482;
	mul.f64 	%fd1485, %fd134, %fd159;
	mul.f64 	%fd1486, %fd1462, %fd153;
	sub.f64 	%fd161, %fd1485, %fd1486;
	mul.f64 	%fd162, %fd120, %fd134;
	mul.f64 	%fd1487, %fd128, %fd153;
	mul.f64 	%fd1488, %fd134, %fd140;
	mul.f64 	%fd1489, %fd1488, %fd159;
	sub.f64 	%fd163, %fd1487, %fd1489;
	neg.f64 	%fd1490, %fd128;
	mul.f64 	%fd1491, %fd159, %fd1490;
	mul.f64 	%fd1492, %fd1488, %fd153;
	sub.f64 	%fd164, %fd1491, %fd1492;
	mul.f64 	%fd165, %fd120, %fd159;
	mul.f64 	%fd166, %fd120, %fd153;
	{
	.reg .b32 %temp; 
	mov.b64 	{%temp, %r70}, %fd140;
	}
	abs.f64 	%fd167, %fd140;
	{ // callseq 16, 0
	.param .b64 param0;
	st.param.f64 	[param0], %fd167;
	.param .b64 param1;
	st.param.f64 	[param1], 0d4000000000000000;
	.param .b64 retval0;
	call.uni (retval0), 
	__internal_accurate_pow, 
	(
	param0, 
	param1
	);
	ld.param.f64 	%fd1493, [retval0];
	} // callseq 16
	setp.lt.s32 	%p271, %r70, 0;
	neg.f64 	%fd1495, %fd1493;
	selp.f64 	%fd1496, %fd1495, %fd1493, %p268;
	selp.f64 	%fd4940, %fd1496, %fd1493, %p271;
	setp.neu.f64 	%p272, %fd140, 0d0000000000000000;
	@%p272 bra 	$L__BB0_122;
	setp.eq.s32 	%p273, %r35, 1062207488;
	selp.b32 	%r594, %r70, 0, %p273;
	setp.lt.s32 	%p274, %r393, 0;
	or.b32  	%r595, %r594, 2146435072;
	selp.b32 	%r596, %r595, %r594, %p274;
	mov.b32 	%r597, 0;
	mov.b64 	%fd4940, {%r597, %r596};
$L__BB0_122:
	add.f64 	%fd1497, %fd140, 0d4000000000000000;
	{
	.reg .b32 %temp; 
	mov.b64 	{%temp, %r598}, %fd1497;
	}
	and.b32  	%r599, %r598, 2146435072;
	setp.ne.s32 	%p275, %r599, 2146435072;
	@%p275 bra 	$L__BB0_127;
	setp.num.f64 	%p276, %fd140, %fd140;
	@%p276 bra 	$L__BB0_125;
	mov.f64 	%fd1498, 0d4000000000000000;
	add.rn.f64 	%fd4940, %fd140, %fd1498;
	bra.uni 	$L__BB0_127;
$L__BB0_125:
	setp.neu.f64 	%p277, %fd167, 0d7FF0000000000000;
	@%p277 bra 	$L__BB0_127;
	setp.lt.s32 	%p278, %r70, 0;
	setp.eq.s32 	%p279, %r35, 1062207488;
	setp.lt.s32 	%p280, %r393, 0;
	selp.b32 	%r601, 0, 2146435072, %p280;
	and.b32  	%r602, %r393, 2147483647;
	setp.ne.s32 	%p281, %r602, 1071644672;
	or.b32  	%r603, %r601, -2147483648;
	selp.b32 	%r604, %r603, %r601, %p281;
	selp.b32 	%r605, %r604, %r601, %p279;
	selp.b32 	%r606, %r605, %r601, %p278;
	mov.b32 	%r607, 0;
	mov.b64 	%fd4940, {%r607, %r606};
$L__BB0_127:
	setp.eq.f64 	%p282, %fd140, 0d3FF0000000000000;
	selp.f64 	%fd1499, 0d3FF0000000000000, %fd4940, %p282;
	mul.f64 	%fd1500, %fd2, %fd1499;
	mov.f64 	%fd1501, 0d3FF0000000000000;
	sub.f64 	%fd174, %fd1501, %fd1500;
	mul.f64 	%fd175, %fd1, %fd44;
	{
	.reg .b32 %temp; 
	mov.b64 	{%temp, %r71}, %fd174;
	}
	mov.f64 	%fd1502, 0d3FF8000000000000;
	{
	.reg .b32 %temp; 
	mov.b64 	{%temp, %r72}, %fd1502;
	}
	and.b32  	%r73, %r72, 2146435072;
	abs.f64 	%fd176, %fd174;
	setp.neu.f64 	%p283, %fd174, 0d0000000000000000;
	@%p283 bra 	$L__BB0_129;
	setp.eq.s32 	%p285, %r73, 1073741824;
	selp.b32 	%r608, %r71, 0, %p285;
	setp.lt.s32 	%p286, %r72, 0;
	or.b32  	%r609, %r608, 2146435072;
	selp.b32 	%r610, %r609, %r608, %p286;
	mov.b32 	%r611, 0;
	mov.b64 	%fd4942, {%r611, %r610};
	bra.uni 	$L__BB0_130;
$L__BB0_129:
	setp.lt.s32 	%p284, %r71, 0;
	{ // callseq 17, 0
	.param .b64 param0;
	st.param.f64 	[param0], %fd176;
	.param .b64 param1;
	st.param.f64 	[param1], 0d3FF8000000000000;
	.param .b64 retval0;
	call.uni (retval0), 
	__internal_accurate_pow, 
	(
	param0, 
	param1
	);
	ld.param.f64 	%fd1503, [retval0];
	} // callseq 17
	selp.f64 	%fd4942, 0dFFF8000000000000, %fd1503, %p284;
$L__BB0_130:
	add.f64 	%fd1505, %fd174, 0d3FF8000000000000;
	{
	.reg .b32 %temp; 
	mov.b64 	{%temp, %r612}, %fd1505;
	}
	and.b32  	%r613, %r612, 2146435072;
	setp.ne.s32 	%p287, %r613, 2146435072;
	@%p287 bra 	$L__BB0_135;
	setp.num.f64 	%p288, %fd174, %fd174;
	@%p288 bra 	$L__BB0_133;
	mov.f64 	%fd1506, 0d3FF8000000000000;
	add.rn.f64 	%fd4942, %fd174, %fd1506;
	bra.uni 	$L__BB0_135;
$L__BB0_133:
	setp.neu.f64 	%p289, %fd176, 0d7FF0000000000000;
	@%p289 bra 	$L__BB0_135;
	setp.lt.s32 	%p290, %r71, 0;
	setp.eq.s32 	%p291, %r73, 1073741824;
	setp.lt.s32 	%p292, %r72, 0;
	selp.b32 	%r615, 0, 2146435072, %p292;
	and.b32  	%r616, %r72, 2147483647;
	setp.ne.s32 	%p293, %r616, 1071644672;
	or.b32  	%r617, %r615, -2147483648;
	selp.b32 	%r618, %r617, %r615, %p293;
	selp.b32 	%r619, %r618, %r615, %p291;
	selp.b32 	%r620, %r619, %r615, %p290;
	mov.b32 	%r621, 0;
	mov.b64 	%fd4942, {%r621, %r620};
$L__BB0_135:
	setp.eq.s32 	%p294, %r35, 1062207488;
	setp.eq.f64 	%p295, %fd174, 0d3FF0000000000000;
	selp.f64 	%fd183, 0d3FF0000000000000, %fd4942, %p295;
	{
	.reg .b32 %temp; 
	mov.b64 	{%temp, %r74}, %fd159;
	}
	abs.f64 	%fd184, %fd159;
	{ // callseq 18, 0
	.param .b64 param0;
	st.param.f64 	[param0], %fd184;
	.param .b64 param1;
	st.param.f64 	[param1], 0d4000000000000000;
	.param .b64 retval0;
	call.uni (retval0), 
	__internal_accurate_pow, 
	(
	param0, 
	param1
	);
	ld.param.f64 	%fd1507, [retval0];
	} // callseq 18
	setp.lt.s32 	%p296, %r74, 0;
	neg.f64 	%fd1509, %fd1507;
	selp.f64 	%fd1510, %fd1509, %fd1507, %p294;
	selp.f64 	%fd4944, %fd1510, %fd1507, %p296;
	setp.neu.f64 	%p297, %fd159, 0d0000000000000000;
	@%p297 bra 	$L__BB0_137;
	selp.b32 	%r623, %r74, 0, %p294;
	setp.lt.s32 	%p299, %r393, 0;
	or.b32  	%r624, %r623, 2146435072;
	selp.b32 	%r625, %r624, %r623, %p299;
	mov.b32 	%r626, 0;
	mov.b64 	%fd4944, {%r626, %r625};
$L__BB0_137:
	add.f64 	%fd1511, %fd159, 0d4000000000000000;
	{
	.reg .b32 %temp; 
	mov.b64 	{%temp, %r627}, %fd1511;
	}
	and.b32  	%r628, %r627, 2146435072;
	setp.ne.s32 	%p300, %r628, 2146435072;
	@%p300 bra 	$L__BB0_142;
	setp.num.f64 	%p301, %fd159, %fd159;
	@%p301 bra 	$L__BB0_140;
	mov.f64 	%fd1512, 0d4000000000000000;
	add.rn.f64 	%fd4944, %fd159, %fd1512;
	bra.uni 	$L__BB0_142;
$L__BB0_140:
	setp.neu.f64 	%p302, %fd184, 0d7FF0000000000000;
	@%p302 bra 	$L__BB0_142;
	setp.lt.s32 	%p305, %r393, 0;
	selp.b32 	%r630, 0, 2146435072, %p305;
	and.b32  	%r631, %r393, 2147483647;
	setp.ne.s32 	%p306, %r631, 1071644672;
	or.b32  	%r632, %r630, -2147483648;
	selp.b32 	%r633, %r632, %r630, %p306;
	selp.b32 	%r634, %r633, %r630, %p294;
	selp.b32 	%r635, %r634, %r630, %p296;
	mov.b32 	%r636, 0;
	mov.b64 	%fd4944, {%r636, %r635};
$L__BB0_142:
	setp.eq.s32 	%p307, %r35, 1062207488;
	setp.eq.f64 	%p308, %fd159, 0d3FF0000000000000;
	selp.f64 	%fd191, 0d3FF0000000000000, %fd4944, %p308;
	{
	.reg .b32 %temp; 
	mov.b64 	{%temp, %r75}, %fd153;
	}
	abs.f64 	%fd192, %fd153;
	{ // callseq 19, 0
	.param .b64 param0;
	st.param.f64 	[param0], %fd192;
	.param .b64 param1;
	st.param.f64 	[param1], 0d4000000000000000;
	.param .b64 retval0;
	call.uni (retval0), 
	__internal_accurate_pow, 
	(
	param0, 
	param1
	);
	ld.param.f64 	%fd1513, [retval0];
	} // callseq 19
	setp.lt.s32 	%p309, %r75, 0;
	neg.f64 	%fd1515, %fd1513;
	selp.f64 	%fd1516, %fd1515, %fd1513, %p307;
	selp.f64 	%fd4946, %fd1516, %fd1513, %p309;
	setp.neu.f64 	%p310, %fd153, 0d0000000000000000;
	@%p310 bra 	$L__BB0_144;
	selp.b32 	%r638, %r75, 0, %p307;
	setp.lt.s32 	%p312, %r393, 0;
	or.b32  	%r639, %r638, 2146435072;
	selp.b32 	%r640, %r639, %r638, %p312;
	mov.b32 	%r641, 0;
	mov.b64 	%fd4946, {%r641, %r640};
$L__BB0_144:
	add.f64 	%fd1517, %fd153, 0d4000000000000000;
	{
	.reg .b32 %temp; 
	mov.b64 	{%temp, %r642}, %fd1517;
	}
	and.b32  	%r643, %r642, 2146435072;
	setp.ne.s32 	%p313, %r643, 2146435072;
	@%p313 bra 	$L__BB0_149;
	setp.num.f64 	%p314, %fd153, %fd153;
	@%p314 bra 	$L__BB0_147;
	mov.f64 	%fd1518, 0d4000000000000000;
	add.rn.f64 	%fd4946, %fd153, %fd1518;
	bra.uni 	$L__BB0_149;
$L__BB0_147:
	setp.neu.f64 	%p315, %fd192, 0d7FF0000000000000;
	@%p315 bra 	$L__BB0_149;
	setp.lt.s32 	%p318, %r393, 0;
	selp.b32 	%r645, 0, 2146435072, %p318;
	and.b32  	%r646, %r393, 2147483647;
	setp.ne.s32 	%p319, %r646, 1071644672;
	or.b32  	%r647, %r645, -2147483648;
	selp.b32 	%r648, %r647, %r645, %p319;
	selp.b32 	%r649, %r648, %r645, %p307;
	selp.b32 	%r650, %r649, %r645, %p309;
	mov.b32 	%r651, 0;
	mov.b64 	%fd4946, {%r651, %r650};
$L__BB0_149:
	sqrt.rn.f64 	%fd1520, %fd174;
	div.rn.f64 	%fd1521, %fd1, %fd1520;
	div.rn.f64 	%fd1522, %fd175, %fd183;
	setp.eq.f64 	%p320, %fd153, 0d3FF0000000000000;
	selp.f64 	%fd1523, 0d3FF0000000000000, %fd4946, %p320;
	mul.f64 	%fd1524, %fd1522, %fd1523;
	fma.rn.f64 	%fd1525, %fd1521, %fd191, %fd1524;
	mul.f64 	%fd1526, %fd1521, %fd1522;
	div.rn.f64 	%fd199, %fd1526, %fd1525;
	add.f64 	%fd1527, %fd1521, 0d0000000000000000;
	mul.f64 	%fd1528, %fd120, %fd1527;
	mul.f64 	%fd1529, %fd128, %fd1528;
	mul.f64 	%fd1530, %fd134, %fd1528;
	fma.rn.f64 	%fd1531, %fd44, %fd1521, 0d0000000000000000;
	mul.f64 	%fd1532, %fd140, %fd1531;
	mul.f64 	%fd1533, %fd120, %fd199;
	mul.f64 	%fd1534, %fd128, %fd1533;
	sub.f64 	%fd200, %fd1529, %fd1534;
	mul.f64 	%fd1535, %fd134, %fd1533;
	sub.f64 	%fd201, %fd1530, %fd1535;
	mul.f64 	%fd1536, %fd140, %fd199;
	sub.f64 	%fd202, %fd1532, %fd1536;
	ld.const.f64 	%fd1537, [d_inpts_dbl+56];
	ld.const.f64 	%fd1538, [d_inpts_dbl+72];
	mul.f64 	%fd1539, %fd1538, 0d3FE0000000000000;
	ld.const.u32 	%r652, [d_inpts_int+8];
	cvt.rn.f64.s32 	%fd1540, %r652;
	fma.rn.f64 	%fd5008, %fd1539, %fd1540, %fd1537;
	ld.const.f64 	%fd1541, [d_inpts_dbl+64];
	ld.const.f64 	%fd1542, [d_inpts_dbl+80];
	mul.f64 	%fd1543, %fd1542, 0d3FE0000000000000;
	ld.const.u32 	%r653, [d_inpts_int+12];
	cvt.rn.f64.s32 	%fd1544, %r653;
	fma.rn.f64 	%fd5009, %fd1543, %fd1544, %fd1541;
	ld.const.f64 	%fd1545, [d_inpts_dbl+88];
	mul.f64 	%fd1546, %fd1545, 0d3FE0000000000000;
	cvta.to.global.u64 	%rd64, %rd20;
	shl.b64 	%rd65, %rd4, 3;
	add.s64 	%rd66, %rd64, %rd65;
	ld.global.f64 	%fd1547, [%rd66];
	div.rn.f64 	%fd1548, %fd1547, %fd17;
	mul.f64 	%fd1549, %fd1546, %fd1548;
	cvta.to.global.u64 	%rd67, %rd19;
	add.s64 	%rd68, %rd67, %rd65;
	ld.global.f64 	%fd205, [%rd68];
	mul.f64 	%fd206, %fd205, %fd1549;
	ld.const.u32 	%r654, [d_inpts_int+16];
	ld.const.u32 	%r655, [d_inpts_int+20];
	add.s32 	%r76, %r655, %r654;
	setp.lt.s32 	%p321, %r76, 0;
	mov.f64 	%fd5007, 0d0000000000000000;
	@%p321 bra 	$L__BB0_392;
	setp.eq.s32 	%p323, %r35, 1062207488;
	setp.lt.s32 	%p324, %r393, 0;
	selp.b32 	%r658, 0, 2146435072, %p324;
	and.b32  	%r659, %r393, 2147483647;
	setp.ne.s32 	%p325, %r659, 1071644672;
	or.b32  	%r660, %r658, -2147483648;
	ld.const.f64 	%fd1551, [d_inpts_dbl+96];
	neg.f64 	%fd207, %fd1551;
	{
	.reg .b32 %temp; 
	mov.b64 	{%temp, %r661}, %fd199;
	}
	abs.f64 	%fd208, %fd199;
	setp.lt.s32 	%p326, %r661, 0;
	and.pred  	%p1, %p326, %p323;
	selp.b32 	%r662, %r661, 0, %p323;
	or.b32  	%r663, %r662, 2146435072;
	selp.b32 	%r664, %r663, %r662, %p324;
	mov.b32 	%r665, 0;
	mov.b64 	%fd209, {%r665, %r664};
	add.f64 	%fd1552, %fd199, 0d4000000000000000;
	{
	.reg .b32 %temp; 
	mov.b64 	{%temp, %r666}, %fd1552;
	}
	and.b32  	%r77, %r666, 2146435072;
	selp.b32 	%r667, %r660, %r658, %p325;
	selp.b32 	%r668, %r667, %r658, %p323;
	selp.b32 	%r669, %r668, %r658, %p326;
	mov.b64 	%fd210, {%r665, %r669};
	mov.f64 	%fd5007, 0d0000000000000000;
	{
	.reg .b32 %temp; 
	mov.b64 	{%temp, %r670}, %fd5007;
	}
	selp.b32 	%r671, %r670, 0, %p323;
	or.b32  	%r672, %r671, 2146435072;
	selp.b32 	%r673, %r672, %r671, %p324;
	mov.b64 	%fd211, {%r665, %r673};
	neg.s32 	%r1714, %r76;
	mov.pred 	%p1080, -1;
	mov.b32 	%r1713, -1;
	mov.f64 	%fd5006, %fd5007;
$L__BB0_151:
	mov.f64 	%fd215, %fd5006;
	add.s32 	%r1713, %r1713, 1;
	mov.pred 	%p1081, -1;
	not.pred 	%p328, %p1080;
	@%p328 bra 	$L__BB0_391;
	and.b32  	%r84, %r393, 2146435072;
	setp.eq.s32 	%p329, %r84, 1062207488;
	and.b32  	%r674, %r393, 2147483647;
	setp.ne.s32 	%p330, %r674, 1071644672;
	and.pred  	%p3, %p329, %p330;
	setp.lt.s32 	%p331, %r393, 0;
	selp.b32 	%r82, 0, 2146435072, %p331;
	or.b32  	%r83, %r82, -2147483648;
	div.rn.f64 	%fd216, %fd5008, 0d404CA5DC1A63C1F8;
	div.rn.f64 	%fd217, %fd5009, 0d404CA5DC1A63C1F8;
	add.f64 	%fd1553, %fd113, %fd199;
	div.rn.f64 	%fd1554, %fd1553, %fd205;
	div.rn.f64 	%fd1555, %fd205, %fd1553;
	add.f64 	%fd1556, %fd1554, %fd1555;
	add.f64 	%fd1557, %fd199, %fd5007;
	div.rn.f64 	%fd1558, %fd1557, %fd1553;
	div.rn.f64 	%fd1559, %fd1557, %fd205;
	mul.f64 	%fd1560, %fd1558, %fd1559;
	sub.f64 	%fd1561, %fd1556, %fd1560;
	mul.f64 	%fd218, %fd1561, 0d3FE0000000000000;
	{
	.reg .b32 %temp; 
	mov.b64 	{%temp, %r85}, %fd218;
	}
	abs.f64 	%fd219, %fd218;
	{ // callseq 20, 0
	.param .b64 param0;
	st.param.f64 	[param0], %fd219;
	.param .b64 param1;
	st.param.f64 	[param1], 0d4000000000000000;
	.param .b64 retval0;
	call.uni (retval0), 
	__internal_accurate_pow, 
	(
	param0, 
	param1
	);
	ld.param.f64 	%fd1562, [retval0];
	} // callseq 20
	setp.lt.s32 	%p332, %r85, 0;
	neg.f64 	%fd1564, %fd1562;
	selp.f64 	%fd1565, %fd1564, %fd1562, %p329;
	selp.f64 	%fd1566, %fd1565, %fd1562, %p332;
	setp.eq.f64 	%p333, %fd218, 0d0000000000000000;
	selp.b32 	%r675, %r85, 0, %p329;
	or.b32  	%r676, %r675, 2146435072;
	selp.b32 	%r677, %r676, %r675, %p331;
	mov.b32 	%r678, 0;
	mov.b64 	%fd1567, {%r678, %r677};
	selp.f64 	%fd4951, %fd1567, %fd1566, %p333;
	add.f64 	%fd1568, %fd218, 0d4000000000000000;
	{
	.reg .b32 %temp; 
	mov.b64 	{%temp, %r679}, %fd1568;
	}
	and.b32  	%r680, %r679, 2146435072;
	setp.ne.s32 	%p334, %r680, 2146435072;
	@%p334 bra 	$L__BB0_157;
	setp.num.f64 	%p335, %fd218, %fd218;
	@%p335 bra 	$L__BB0_155;
	mov.f64 	%fd1569, 0d4000000000000000;
	add.rn.f64 	%fd4951, %fd218, %fd1569;
	bra.uni 	$L__BB0_157;
$L__BB0_155:
	setp.neu.f64 	%p336, %fd219, 0d7FF0000000000000;
	@%p336 bra 	$L__BB0_157;
	selp.b32 	%r681, %r83, %r82, %p3;
	selp.b32 	%r682, %r681, %r82, %p332;
	mov.b32 	%r683, 0;
	mov.b64 	%fd4951, {%r683, %r682};
$L__BB0_157:
	setp.eq.f64 	%p341, %fd218, 0d3FF0000000000000;
	mov.f64 	%fd1570, 0d3FF0000000000000;
	sub.f64 	%fd1571, %fd1570, %fd4951;
	sqrt.rn.f64 	%fd1572, %fd1571;
	selp.f64 	%fd224, 0d0000000000000000, %fd1572, %p341;
	mul.f64 	%fd225, %fd218, %fd205;
	mul.f64 	%fd1573, %fd19, %fd135;
	fma.rn.f64 	%fd1574, %fd18, %fd129, %fd1573;
	mul.f64 	%fd1575, %fd20, %fd140;
	sub.f64 	%fd1576, %fd1574, %fd1575;
	mul.f64 	%fd1577, %fd1576, %fd225;
	sub.f64 	%fd1578, %fd206, %fd1577;
	mul.f64 	%fd1579, %fd19, %fd145;
	fma.rn.f64 	%fd1580, %fd18, %fd144, %fd1579;
	fma.rn.f64 	%fd1581, %fd20, %fd146, %fd1580;
	div.rn.f64 	%fd226, %fd1578, %fd1581;
	{
	.reg .b32 %temp; 
	mov.b64 	{%temp, %r86}, %fd205;
	}
	abs.f64 	%fd227, %fd205;
	{ // callseq 21, 0
	.param .b64 param0;
	st.param.f64 	[param0], %fd227;
	.param .b64 param1;
	st.param.f64 	[param1], 0d4000000000000000;
	.param .b64 retval0;
	call.uni (retval0), 
	__internal_accurate_pow, 
	(
	param0, 
	param1
	);
	ld.param.f64 	%fd1582, [retval0];
	} // callseq 21
	setp.lt.s32 	%p342, %r86, 0;
	neg.f64 	%fd1584, %fd1582;
	selp.f64 	%fd1585, %fd1584, %fd1582, %p329;
	selp.f64 	%fd1586, %fd1585, %fd1582, %p342;
	setp.eq.f64 	%p343, %fd205, 0d0000000000000000;
	selp.b32 	%r684, %r86, 0, %p329;
	or.b32  	%r685, %r684, 2146435072;
	selp.b32 	%r686, %r685, %r684, %p331;
	mov.b32 	%r687, 0;
	mov.b64 	%fd1587, {%r687, %r686};
	selp.f64 	%fd4952, %fd1587, %fd1586, %p343;
	add.f64 	%fd1588, %fd205, 0d4000000000000000;
	{
	.reg .b32 %temp; 
	mov.b64 	{%temp, %r688}, %fd1588;
	}
	and.b32  	%r689, %r688, 2146435072;
	setp.ne.s32 	%p344, %r689, 2146435072;
	@%p344 bra 	$L__BB0_162;
	setp.num.f64 	%p345, %fd205, %fd205;
	@%p345 bra 	$L__BB0_160;
	mov.f64 	%fd1589, 0d4000000000000000;
	add.rn.f64 	%fd4952, %fd205, %fd1589;
	bra.uni 	$L__BB0_162;
$L__BB0_160:
	setp.neu.f64 	%p346, %fd227, 0d7FF0000000000000;
	@%p346 bra 	$L__BB0_162;
	selp.b32 	%r690, %r83, %r82, %p3;
	selp.b32 	%r691, %r690, %r82, %p342;
	mov.b32 	%r692, 0;
	mov.b64 	%fd4952, {%r692, %r691};
$L__BB0_162:
	setp.lt.s32 	%p348, %r393, 0;
	setp.eq.s32 	%p349, %r84, 1062207488;
	{
	.reg .b32 %temp; 
	mov.b64 	{%temp, %r87}, %fd224;
	}
	abs.f64 	%fd232, %fd224;
	{ // callseq 22, 0
	.param .b64 param0;
	st.param.f64 	[param0], %fd232;
	.param .b64 param1;
	st.param.f64 	[param1], 0d4000000000000000;
	.param .b64 retval0;
	call.uni (retval0), 
	__internal_accurate_pow, 
	(
	param0, 
	param1
	);
	ld.param.f64 	%fd1590, [retval0];
	} // callseq 22
	setp.lt.s32 	%p351, %r87, 0;
	neg.f64 	%fd1592, %fd1590;
	selp.f64 	%fd1593, %fd1592, %fd1590, %p349;
	selp.f64 	%fd1594, %fd1593, %fd1590, %p351;
	setp.eq.f64 	%p352, %fd224, 0d0000000000000000;
	selp.b32 	%r693, %r87, 0, %p349;
	or.b32  	%r694, %r693, 2146435072;
	selp.b32 	%r695, %r694, %r693, %p348;
	mov.b32 	%r696, 0;
	mov.b64 	%fd1595, {%r696, %r695};
	selp.f64 	%fd4953, %fd1595, %fd1594, %p352;
	add.f64 	%fd1596, %fd224, 0d4000000000000000;
	{
	.reg .b32 %temp; 
	mov.b64 	{%temp, %r697}, %fd1596;
	}
	and.b32  	%r698, %r697, 2146435072;
	setp.ne.s32 	%p353, %r698, 2146435072;
	@%p353 bra 	$L__BB0_167;
	setp.num.f64 	%p354, %fd224, %fd224;
	@%p354 bra 	$L__BB0_165;
	mov.f64 	%fd1597, 0d4000000000000000;
	add.rn.f64 	%fd4953, %fd224, %fd1597;
	bra.uni 	$L__BB0_167;
$L__BB0_165:
	setp.neu.f64 	%p355, %fd232, 0d7FF0000000000000;
	@%p355 bra 	$L__BB0_167;
	selp.b32 	%r699, %r83, %r82, %p3;
	selp.b32 	%r700, %r699, %r82, %p351;
	mov.b32 	%r701, 0;
	mov.b64 	%fd4953, {%r701, %r700};
$L__BB0_167:
	setp.eq.f64 	%p360, %fd224, 0d3FF0000000000000;
	selp.f64 	%fd1598, 0d3FF0000000000000, %fd4953, %p360;
	setp.eq.f64 	%p361, %fd205, 0d3FF0000000000000;
	selp.f64 	%fd1599, 0d3FF0000000000000, %fd4952, %p361;
	mul.f64 	%fd237, %fd1599, %fd1598;
	{
	.reg .b32 %temp; 
	mov.b64 	{%temp, %r88}, %fd226;
	}
	abs.f64 	%fd238, %fd226;
	{ // callseq 23, 0
	.param .b64 param0;
	st.param.f64 	[param0], %fd238;
	.param .b64 param1;
	st.param.f64 	[param1], 0d4000000000000000;
	.param .b64 retval0;
	call.uni (retval0), 
	__internal_accurate_pow, 
	(
	param0, 
	param1
	);
	ld.param.f64 	%fd1600, [retval0];
	} // callseq 23
	setp.lt.s32 	%p362, %r88, 0;
	neg.f64 	%fd1602, %fd1600;
	selp.f64 	%fd1603, %fd1602, %fd1600, %p349;
	selp.f64 	%fd1604, %fd1603, %fd1600, %p362;
	setp.eq.f64 	%p363, %fd226, 0d0000000000000000;
	selp.b32 	%r702, %r88, 0, %p349;
	or.b32  	%r703, %r702, 2146435072;
	selp.b32 	%r704, %r703, %r702, %p348;
	mov.b32 	%r705, 0;
	mov.b64 	%fd1605, {%r705, %r704};
	selp.f64 	%fd4954, %fd1605, %fd1604, %p363;
	add.f64 	%fd1606, %fd226, 0d4000000000000000;
	{
	.reg .b32 %temp; 
	mov.b64 	{%temp, %r706}, %fd1606;
	}
	and.b32  	%r707, %r706, 2146435072;
	setp.ne.s32 	%p364, %r707, 2146435072;
	@%p364 bra 	$L__BB0_172;
	setp.num.f64 	%p365, %fd226, %fd226;
	@%p365 bra 	$L__BB0_170;
	mov.f64 	%fd1607, 0d4000000000000000;
	add.rn.f64 	%fd4954, %fd226, %fd1607;
	bra.uni 	$L__BB0_172;
$L__BB0_170:
	setp.neu.f64 	%p366, %fd238, 0d7FF0000000000000;
	@%p366 bra 	$L__BB0_172;
	selp.b32 	%r708, %r83, %r82, %p3;
	selp.b32 	%r709, %r708, %r82, %p362;
	mov.b32 	%r710, 0;
	mov.b64 	%fd4954, {%r710, %r709};
$L__BB0_172:
	setp.lt.s32 	%p368, %r393, 0;
	setp.eq.s32 	%p369, %r84, 1062207488;
	setp.eq.f64 	%p371, %fd226, 0d3FF0000000000000;
	selp.f64 	%fd1608, 0d3FF0000000000000, %fd4954, %p371;
	sub.f64 	%fd1609, %fd237, %fd1608;
	sqrt.rn.f64 	%fd1610, %fd1609;
	mul.f64 	%fd1611, %fd1610, %fd207;
	mul.f64 	%fd1612, %fd129, %fd225;
	fma.rn.f64 	%fd1613, %fd144, %fd226, %fd1612;
	fma.rn.f64 	%fd1614, %fd141, %fd1611, %fd1613;
	mul.f64 	%fd1615, %fd135, %fd225;
	fma.rn.f64 	%fd1616, %fd145, %fd226, %fd1615;
	fma.rn.f64 	%fd1617, %fd142, %fd1611, %fd1616;
	mul.f64 	%fd1618, %fd146, %fd226;
	mul.f64 	%fd1619, %fd140, %fd225;
	sub.f64 	%fd1620, %fd1618, %fd1619;
	fma.rn.f64 	%fd1621, %fd143, %fd1611, %fd1620;
	add.f64 	%fd243, %fd4908, %fd1614;
	add.f64 	%fd244, %fd4907, %fd1617;
	add.f64 	%fd245, %fd4906, %fd1621;
	{
	.reg .b32 %temp; 
	mov.b64 	{%temp, %r89}, %fd243;
	}
	abs.f64 	%fd246, %fd243;
	{ // callseq 24, 0
	.param .b64 param0;
	st.param.f64 	[param0], %fd246;
	.param .b64 param1;
	st.param.f64 	[param1], 0d4000000000000000;
	.param .b64 retval0;
	call.uni (retval0), 
	__internal_accurate_pow, 
	(
	param0, 
	param1
	);
	ld.param.f64 	%fd1622, [retval0];
	} // callseq 24
	setp.lt.s32 	%p372, %r89, 0;
	neg.f64 	%fd1624, %fd1622;
	selp.f64 	%fd1625, %fd1624, %fd1622, %p369;
	selp.f64 	%fd1626, %fd1625, %fd1622, %p372;
	setp.eq.f64 	%p373, %fd243, 0d0000000000000000;
	selp.b32 	%r711, %r89, 0, %p369;
	or.b32  	%r712, %r711, 2146435072;
	selp.b32 	%r713, %r712, %r711, %p368;
	mov.b32 	%r714, 0;
	mov.b64 	%fd1627, {%r714, %r713};
	selp.f64 	%fd4955, %fd1627, %fd1626, %p373;
	add.f64 	%fd1628, %fd243, 0d4000000000000000;
	{
	.reg .b32 %temp; 
	mov.b64 	{%temp, %r715}, %fd1628;
	}
	and.b32  	%r716, %r715, 2146435072;
	setp.ne.s32 	%p374, %r716, 2146435072;
	@%p374 bra 	$L__BB0_177;
	setp.num.f64 	%p375, %fd243, %fd243;
	@%p375 bra 	$L__BB0_175;
	mov.f64 	%fd1629, 0d4000000000000000;
	add.rn.f64 	%fd4955, %fd243, %fd1629;
	bra.uni 	$L__BB0_177;
$L__BB0_175:
	setp.neu.f64 	%p376, %fd246, 0d7FF0000000000000;
	@%p376 bra 	$L__BB0_177;
	selp.b32 	%r717, %r83, %r82, %p3;
	selp.b32 	%r718, %r717, %r82, %p372;
	mov.b32 	%r719, 0;
	mov.b64 	%fd4955, {%r719, %r718};
$L__BB0_177:
	setp.eq.f64 	%p381, %fd243, 0d3FF0000000000000;
	selp.f64 	%fd251, 0d3FF0000000000000, %fd4955, %p381;
	{
	.reg .b32 %temp; 
	mov.b64 	{%temp, %r90}, %fd244;
	}
	abs.f64 	%fd252, %fd244;
	{ // callseq 25, 0
	.param .b64 param0;
	st.param.f64 	[param0], %fd252;
	.param .b64 param1;
	st.param.f64 	[param1], 0d4000000000000000;
	.param .b64 retval0;
	call.uni (retval0), 
	__internal_accurate_pow, 
	(
	param0, 
	param1
	);
	ld.param.f64 	%fd1630, [retval0];
	} // callseq 25
	setp.lt.s32 	%p382, %r90, 0;
	neg.f64 	%fd1632, %fd1630;
	selp.f64 	%fd1633, %fd1632, %fd1630, %p369;
	selp.f64 	%fd1634, %fd1633, %fd1630, %p382;
	setp.eq.f64 	%p383, %fd244, 0d0000000000000000;
	selp.b32 	%r720, %r90, 0, %p369;
	or.b32  	%r721, %r720, 2146435072;
	selp.b32 	%r722, %r721, %r720, %p368;
	mov.b32 	%r723, 0;
	mov.b64 	%fd1635, {%r723, %r722};
	selp.f64 	%fd4956, %fd1635, %fd1634, %p383;
	add.f64 	%fd1636, %fd244, 0d4000000000000000;
	{
	.reg .b32 %temp; 
	mov.b64 	{%temp, %r724}, %fd1636;
	}
	and.b32  	%r725, %r724, 2146435072;
	setp.ne.s32 	%p384, %r725, 2146435072;
	@%p384 bra 	$L__BB0_182;
	setp.num.f64 	%p385, %fd244, %fd244;
	@%p385 bra 	$L__BB0_180;
	mov.f64 	%fd1637, 0d4000000000000000;
	add.rn.f64 	%fd4956, %fd244, %fd1637;
	bra.uni 	$L__BB0_182;
$L__BB0_180:
	setp.neu.f64 	%p386, %fd252, 0d7FF0000000000000;
	@%p386 bra 	$L__BB0_182;
	selp.b32 	%r726, %r83, %r82, %p3;
	selp.b32 	%r727, %r726, %r82, %p382;
	mov.b32 	%r728, 0;
	mov.b64 	%fd4956, {%r728, %r727};
$L__BB0_182:
	setp.lt.s32 	%p388, %r393, 0;
	setp.eq.s32 	%p389, %r84, 1062207488;
	setp.eq.f64 	%p391, %fd244, 0d3FF0000000000000;
	selp.f64 	%fd1638, 0d3FF0000000000000, %fd4956, %p391;
	add.f64 	%fd257, %fd251, %fd1638;
	{
	.reg .b32 %temp; 
	mov.b64 	{%temp, %r91}, %fd245;
	}
	abs.f64 	%fd258, %fd245;
	{ // callseq 26, 0
	.param .b64 param0;
	st.param.f64 	[param0], %fd258;
	.param .b64 param1;
	st.param.f64 	[param1], 0d4000000000000000;
	.param .b64 retval0;
	call.uni (retval0), 
	__internal_accurate_pow, 
	(
	param0, 
	param1
	);
	ld.param.f64 	%fd1639, [retval0];
	} // callseq 26
	setp.lt.s32 	%p392, %r91, 0;
	neg.f64 	%fd1641, %fd1639;
	selp.f64 	%fd1642, %fd1641, %fd1639, %p389;
	selp.f64 	%fd1643, %fd1642, %fd1639, %p392;
	setp.eq.f64 	%p393, %fd245, 0d0000000000000000;
	selp.b32 	%r729, %r91, 0, %p389;
	or.b32  	%r730, %r729, 2146435072;
	selp.b32 	%r731, %r730, %r729, %p388;
	mov.b32 	%r732, 0;
	mov.b64 	%fd1644, {%r732, %r731};
	selp.f64 	%fd4957, %fd1644, %fd1643, %p393;
	add.f64 	%fd1645, %fd245, 0d4000000000000000;
	{
	.reg .b32 %temp; 
	mov.b64 	{%temp, %r733}, %fd1645;
	}
	and.b32  	%r734, %r733, 2146435072;
	setp.ne.s32 	%p394, %r734, 2146435072;
	@%p394 bra 	$L__BB0_187;
	setp.num.f64 	%p395, %fd245, %fd245;
	@%p395 bra 	$L__BB0_185;
	mov.f64 	%fd1646, 0d4000000000000000;
	add.rn.f64 	%fd4957, %fd245, %fd1646;
	bra.uni 	$L__BB0_187;
$L__BB0_185:
	setp.neu.f64 	%p396, %fd258, 0d7FF0000000000000;
	@%p396 bra 	$L__BB0_187;
	selp.b32 	%r735, %r83, %r82, %p3;
	selp.b32 	%r736, %r735, %r82, %p392;
	mov.b32 	%r737, 0;
	mov.b64 	%fd4957, {%r737, %r736};
$L__BB0_187:
	div.rn.f64 	%fd1647, %fd257, %fd43;
	setp.lt.s32 	%p398, %r468, 0;
	and.b32  	%r738, %r468, 2146435072;
	setp.eq.s32 	%p399, %r738, 1073741824;
	setp.eq.f64 	%p400, %fd245, 0d3FF0000000000000;
	selp.f64 	%fd1648, 0d3FF0000000000000, %fd4957, %p400;
	ld.const.f64 	%fd1649, [d_inpts_dbl+24];
	mov.f64 	%fd1650, 0d3FF0000000000000;
	sub.f64 	%fd1651, %fd1650, %fd1649;
	mul.f64 	%fd1652, %fd1651, %fd1648;
	div.rn.f64 	%fd263, %fd1652, %fd43;
	add.f64 	%fd1653, %fd1647, %fd263;
	sub.f64 	%fd1654, %fd1653, %fd61;
	div.rn.f64 	%fd264, %fd1654, 0d4018000000000000;
	mul.f64 	%fd265, %fd61, %fd1647;
	{
	.reg .b32 %temp; 
	mov.b64 	{%temp, %r92}, %fd264;
	}
	abs.f64 	%fd266, %fd264;
	{ // callseq 27, 0
	.param .b64 param0;
	st.param.f64 	[param0], %fd266;
	.param .b64 param1;
	st.param.f64 	[param1], 0d4008000000000000;
	.param .b64 retval0;
	call.uni (retval0), 
	__internal_accurate_pow, 
	(
	param0, 
	param1
	);
	ld.param.f64 	%fd1655, [retval0];
	} // callseq 27
	setp.lt.s32 	%p401, %r92, 0;
	neg.f64 	%fd1657, %fd1655;
	selp.f64 	%fd1658, %fd1657, %fd1655, %p399;
	selp.f64 	%fd1659, %fd1658, %fd1655, %p401;
	setp.eq.f64 	%p402, %fd264, 0d0000000000000000;
	selp.b32 	%r739, %r92, 0, %p399;
	or.b32  	%r740, %r739, 2146435072;
	selp.b32 	%r741, %r740, %r739, %p398;
	mov.b32 	%r742, 0;
	mov.b64 	%fd1660, {%r742, %r741};
	selp.f64 	%fd4958, %fd1660, %fd1659, %p402;
	add.f64 	%fd1661, %fd264, 0d4008000000000000;
	{
	.reg .b32 %temp; 
	mov.b64 	{%temp, %r743}, %fd1661;
	}
	and.b32  	%r744, %r743, 2146435072;
	setp.ne.s32 	%p403, %r744, 2146435072;
	@%p403 bra 	$L__BB0_192;
	setp.num.f64 	%p404, %fd264, %fd264;
	@%p404 bra 	$L__BB0_190;
	mov.f64 	%fd1662, 0d4008000000000000;
	add.rn.f64 	%fd4958, %fd264, %fd1662;
	bra.uni 	$L__BB0_192;
$L__BB0_190:
	setp.neu.f64 	%p405, %fd266, 0d7FF0000000000000;
	@%p405 bra 	$L__BB0_192;
	setp.lt.s32 	%p406, %r92, 0;
	setp.eq.s32 	%p407, %r738, 1073741824;
	and.b32  	%r746, %r468, 2147483647;
	setp.ne.s32 	%p408, %r746, 1071644672;
	setp.lt.s32 	%p409, %r468, 0;
	selp.b32 	%r747, 0, 2146435072, %p409;
	or.b32  	%r748, %r747, -2147483648;
	selp.b32 	%r749, %r748, %r747, %p408;
	selp.b32 	%r750, %r749, %r747, %p407;
	selp.b32 	%r751, %r750, %r747, %p406;
	mov.b32 	%r752, 0;
	mov.b64 	%fd4958, {%r752, %r751};
$L__BB0_192:
	selp.b32 	%r93, 0, 2146435072, %p388;
	and.b32  	%r94, %r393, 2146435072;
	setp.eq.s32 	%p411, %r94, 1062207488;
	setp.eq.f64 	%p412, %fd264, 0d3FF0000000000000;
	mul.f64 	%fd1663, %fd4958, 0d4010000000000000;
	selp.f64 	%fd1664, 0d4010000000000000, %fd1663, %p412;
	mul.f64 	%fd1665, %fd265, %fd263;
	div.rn.f64 	%fd1666, %fd1665, %fd1664;
	add.f64 	%fd1667, %fd1666, 0d3FF0000000000000;
	add.f64 	%fd1668, %fd1666, 0d4000000000000000;
	mul.f64 	%fd1669, %fd1666, %fd1668;
	sqrt.rn.f64 	%fd1670, %fd1669;
	add.f64 	%fd1671, %fd1667, %fd1670;
	{
	.reg .b32 %temp; 
	mov.b64 	{%r753, %temp}, %fd1671;
	}
	{
	.reg .b32 %temp; 
	mov.b64 	{%temp, %r754}, %fd1671;
	}
	and.b32  	%r755, %r754, 2147483647;
	setp.lt.u32 	%p413, %r755, 1048576;
	mov.b64 	%fd1672, {%r753, %r755};
	mul.f64 	%fd1673, %fd1672, 0d4350000000000000;
	{
	.reg .b32 %temp; 
	mov.b64 	{%r756, %temp}, %fd1673;
	}
	{
	.reg .b32 %temp; 
	mov.b64 	{%temp, %r757}, %fd1673;
	}
	selp.b32 	%r758, %r756, %r753, %p413;
	selp.b32 	%r759, %r757, %r755, %p413;
	selp.b32 	%r760, 4078, 1048576, %p413;
	shr.u32 	%r761, %r759, 20;
	add.s32 	%r762, %r761, -1022;
	cvt.rn.f32.s32 	%f7, %r762;
	mul.f32 	%f8, %f7, 0f3EAAAAAB;
	cvt.rni.s32.f32 	%r763, %f8;
	mad.lo.s32 	%r764, %r763, -3145728, %r759;
	mov.b64 	%fd1674, {%r758, %r764};
	cvt.rn.f32.f64 	%f9, %fd1674;
	lg2.approx.ftz.f32 	%f10, %f9;
	mul.f32 	%f11, %f10, 0f3EAAAAAB;
	ex2.approx.ftz.f32 	%f12, %f11;
	cvt.f64.f32 	%fd1675, %f12;
	mul.f64 	%fd1676, %fd1675, %fd1675;
	{
	.reg .b32 %temp; 
	mov.b64 	{%r765, %temp}, %fd1676;
	}
	{
	.reg .b32 %temp; 
	mov.b64 	{%temp, %r766}, %fd1676;
	}
	add.s32 	%r767, %r766, 1048576;
	mov.b64 	%fd1677, {%r765, %r767};
	fma.rn.f64 	%fd1678, %fd1677, %fd1675, %fd1674;
	rcp.approx.ftz.f64 	%fd1679, %fd1678;
	neg.f64 	%fd1680, %fd1678;
	fma.rn.f64 	%fd1681, %fd1680, %fd1679, 0d3FF0000000000000;
	fma.rn.f64 	%fd1682, %fd1681, %fd1681, %fd1681;
	fma.rn.f64 	%fd1683, %fd1682, %fd1679, %fd1679;
	neg.f64 	%fd1684, %fd1675;
	fma.rn.f64 	%fd1685, %fd1676, %fd1684, %fd1674;
	mul.f64 	%fd1686, %fd1685, %fd1683;
	fma.rn.f64 	%fd1687, %fd1675, %fd1686, %fd1675;
	{
	.reg .b32 %temp; 
	mov.b64 	{%r768, %temp}, %fd1687;
	}
	{
	.reg .b32 %temp; 
	mov.b64 	{%temp, %r769}, %fd1687;
	}
	add.s32 	%r770, %r763, %r760;
	shl.b32 	%r771, %r770, 20;
	add.s32 	%r772, %r769, %r771;
	mov.b64 	%fd1688, {%r768, %r772};
	copysign.f64 	%fd1689, %fd1671, %fd1688;
	add.f64 	%fd1690, %fd1671, %fd1671;
	setp.equ.f64 	%p414, %fd1690, %fd1671;
	selp.f64 	%fd1691, %fd1690, %fd1689, %p414;
	add.f64 	%fd1692, %fd1691, 0d3FF0000000000000;
	rcp.rn.f64 	%fd1693, %fd1691;
	add.f64 	%fd1694, %fd1692, %fd1693;
	mul.f64 	%fd271, %fd264, %fd1694;
	{
	.reg .b32 %temp; 
	mov.b64 	{%temp, %r95}, %fd271;
	}
	abs.f64 	%fd272, %fd271;
	{ // callseq 28, 0
	.param .b64 param0;
	st.param.f64 	[param0], %fd272;
	.param .b64 param1;
	st.param.f64 	[param1], 0d4000000000000000;
	.param .b64 retval0;
	call.uni (retval0), 
	__internal_accurate_pow, 
	(
	param0, 
	param1
	);
	ld.param.f64 	%fd1695, [retval0];
	} // callseq 28
	setp.lt.s32 	%p415, %r95, 0;
	neg.f64 	%fd1697, %fd1695;
	selp.f64 	%fd1698, %fd1697, %fd1695, %p411;
	selp.f64 	%fd1699, %fd1698, %fd1695, %p415;
	setp.eq.f64 	%p416, %fd271, 0d0000000000000000;
	selp.b32 	%r773, %r95, 0, %p411;
	or.b32  	%r774, %r773, 2146435072;
	selp.b32 	%r775, %r774, %r773, %p388;
	mov.b32 	%r776, 0;
	mov.b64 	%fd1700, {%r776, %r775};
	selp.f64 	%fd4959, %fd1700, %fd1699, %p416;
	add.f64 	%fd1701, %fd271, 0d4000000000000000;
	{
	.reg .b32 %temp; 
	mov.b64 	{%temp, %r777}, %fd1701;
	}
	and.b32  	%r778, %r777, 2146435072;
	setp.ne.s32 	%p417, %r778, 2146435072;
	@%p417 bra 	$L__BB0_197;
	setp.num.f64 	%p418, %fd271, %fd271;
	@%p418 bra 	$L__BB0_195;
	mov.f64 	%fd1702, 0d4000000000000000;
	add.rn.f64 	%fd4959, %fd271, %fd1702;
	bra.uni 	$L__BB0_197;
$L__BB0_195:
	setp.neu.f64 	%p419, %fd272, 0d7FF0000000000000;
	@%p419 bra 	$L__BB0_197;
	or.b32  	%r779, %r93, -2147483648;
	selp.b32 	%r780, %r779, %r93, %p3;
	selp.b32 	%r781, %r780, %r93, %p415;
	mov.b32 	%r782, 0;
	mov.b64 	%fd4959, {%r782, %r781};
$L__BB0_197:
	setp.lt.s32 	%p421, %r393, 0;
	setp.eq.f64 	%p424, %fd271, 0d3FF0000000000000;
	selp.f64 	%fd1703, 0d3FF0000000000000, %fd4959, %p424;
	fma.rn.f64 	%fd1704, %fd61, %fd263, %fd1703;
	sqrt.rn.f64 	%fd1705, %fd1704;
	add.f64 	%fd277, %fd271, %fd1705;
	sub.f64 	%fd1706, %fd277, %fd263;
	ld.const.f64 	%fd1707, [d_inpts_dbl+24];
	mul.f64 	%fd1708, %fd1707, %fd1706;
	add.f64 	%fd1709, %fd1705, %fd1705;
	div.rn.f64 	%fd278, %fd1708, %fd1709;
	{
	.reg .b32 %temp; 
	mov.b64 	{%temp, %r96}, %fd278;
	}
	abs.f64 	%fd279, %fd278;
	{ // callseq 29, 0
	.param .b64 param0;
	st.param.f64 	[param0], %fd279;
	.param .b64 param1;
	st.param.f64 	[param1], 0d4000000000000000;
	.param .b64 retval0;
	call.uni (retval0), 
	__internal_accurate_pow, 
	(
	param0, 
	param1
	);
	ld.param.f64 	%fd1710, [retval0];
	} // callseq 29
	setp.lt.s32 	%p425, %r96, 0;
	neg.f64 	%fd1712, %fd1710;
	selp.f64 	%fd1713, %fd1712, %fd1710, %p411;
	selp.f64 	%fd1714, %fd1713, %fd1710, %p425;
	setp.eq.f64 	%p426, %fd278, 0d0000000000000000;
	selp.b32 	%r783, %r96, 0, %p411;
	or.b32  	%r784, %r783, 2146435072;
	selp.b32 	%r785, %r784, %r783, %p421;
	mov.b32 	%r786, 0;
	mov.b64 	%fd1715, {%r786, %r785};
	selp.f64 	%fd4960, %fd1715, %fd1714, %p426;
	add.f64 	%fd1716, %fd278, 0d4000000000000000;
	{
	.reg .b32 %temp; 
	mov.b64 	{%temp, %r787}, %fd1716;
	}
	and.b32  	%r788, %r787, 2146435072;
	setp.ne.s32 	%p427, %r788, 2146435072;
	@%p427 bra 	$L__BB0_202;
	setp.num.f64 	%p428, %fd278, %fd278;
	@%p428 bra 	$L__BB0_200;
	mov.f64 	%fd1717, 0d4000000000000000;
	add.rn.f64 	%fd4960, %fd278, %fd1717;
	bra.uni 	$L__BB0_202;
$L__BB0_200:
	setp.neu.f64 	%p429, %fd279, 0d7FF0000000000000;
	@%p429 bra 	$L__BB0_202;
	or.b32  	%r789, %r93, -2147483648;
	selp.b32 	%r790, %r789, %r93, %p3;
	selp.b32 	%r791, %r790, %r93, %p425;
	mov.b32 	%r792, 0;
	mov.b64 	%fd4960, {%r792, %r791};
$L__BB0_202:
	setp.eq.f64 	%p431, %fd278, 0d3FF0000000000000;
	selp.f64 	%fd1718, 0d3FF0000000000000, %fd4960, %p431;
	add.f64 	%fd1719, %fd277, %fd1718;
	sqrt.rn.f64 	%fd1720, %fd1719;
	sub.f64 	%fd1721, %fd1720, %fd278;
	sqrt.rn.f64 	%fd1722, %fd257;
	mul.f64 	%fd1723, %fd1722, %fd1721;
	add.f64 	%fd1725, %fd1707, %fd1721;
	div.rn.f64 	%fd284, %fd1723, %fd1725;
	abs.f64 	%fd285, %fd284;
	setp.leu.f64 	%p432, %fd258, %fd285;
	setp.gt.f64 	%p433, %fd258, %fd285;
	selp.f64 	%fd1726, %fd258, %fd285, %p433;
	selp.f64 	%fd1727, %fd285, %fd258, %p433;
	div.rn.f64 	%fd1728, %fd1727, %fd1726;
	mul.f64 	%fd1729, %fd1728, %fd1728;
	fma.rn.f64 	%fd1730, %fd1729, 0dBEF53E1D2A25FF7E, 0d3F2D3B63DBB65B49;
	fma.rn.f64 	%fd1731, %fd1730, %fd1729, 0dBF5312788DDE082E;
	fma.rn.f64 	%fd1732, %fd1731, %fd1729, 0d3F6F9690C8249315;
	fma.rn.f64 	%fd1733, %fd1732, %fd1729, 0dBF82CF5AABC7CF0D;
	fma.rn.f64 	%fd1734, %fd1733, %fd1729, 0d3F9162B0B2A3BFDE;
	fma.rn.f64 	%fd1735, %fd1734, %fd1729, 0dBF9A7256FEB6FC6B;
	fma.rn.f64 	%fd1736, %fd1735, %fd1729, 0d3FA171560CE4A489;
	fma.rn.f64 	%fd1737, %fd1736, %fd1729, 0dBFA4F44D841450E4;
	fma.rn.f64 	%fd1738, %fd1737, %fd1729, 0d3FA7EE3D3F36BB95;
	fma.rn.f64 	%fd1739, %fd1738, %fd1729, 0dBFAAD32AE04A9FD1;
	fma.rn.f64 	%fd1740, %fd1739, %fd1729, 0d3FAE17813D66954F;
	fma.rn.f64 	%fd1741, %fd1740, %fd1729, 0dBFB11089CA9A5BCD;
	fma.rn.f64 	%fd1742, %fd1741, %fd1729, 0d3FB3B12B2DB51738;
	fma.rn.f64 	%fd1743, %fd1742, %fd1729, 0dBFB745D022F8DC5C;
	fma.rn.f64 	%fd1744, %fd1743, %fd1729, 0d3FBC71C709DFE927;
	fma.rn.f64 	%fd1745, %fd1744, %fd1729, 0dBFC2492491FA1744;
	fma.rn.f64 	%fd1746, %fd1745, %fd1729, 0d3FC99999999840D2;
	fma.rn.f64 	%fd1747, %fd1746, %fd1729, 0dBFD555555555544C;
	mul.f64 	%fd1748, %fd1729, %fd1747;
	fma.rn.f64 	%fd286, %fd1748, %fd1728, %fd1728;
	@%p432 bra 	$L__BB0_204;
	{
	.reg .b32 %temp; 
	mov.b64 	{%temp, %r794}, %fd284;
	}
	setp.lt.s32 	%p435, %r794, 0;
	neg.f64 	%fd1751, %fd286;
	selp.f64 	%fd1752, %fd286, %fd1751, %p435;
	add.f64 	%fd4961, %fd1752, 0d3FF921FB54442D18;
	bra.uni 	$L__BB0_205;
$L__BB0_204:
	{
	.reg .b32 %temp; 
	mov.b64 	{%temp, %r793}, %fd284;
	}
	setp.lt.s32 	%p434, %r793, 0;
	mov.f64 	%fd1749, 0d400921FB54442D18;
	sub.f64 	%fd1750, %fd1749, %fd286;
	selp.f64 	%fd4961, %fd1750, %fd286, %p434;
$L__BB0_205:
	setp.gt.f64 	%p436, %fd258, %fd285;
	selp.f64 	%fd1753, %fd258, %fd285, %p436;
	setp.neu.f64 	%p437, %fd1753, 0d0000000000000000;
	@%p437 bra 	$L__BB0_207;
	{
	.reg .b32 %temp; 
	mov.b64 	{%temp, %r796}, %fd284;
	}
	setp.lt.s32 	%p440, %r796, 0;
	selp.f64 	%fd4962, 0d400921FB54442D18, 0d0000000000000000, %p440;
	bra.uni 	$L__BB0_208;
$L__BB0_207:
	setp.eq.f64 	%p438, %fd285, %fd258;
	{
	.reg .b32 %temp; 
	mov.b64 	{%temp, %r795}, %fd284;
	}
	setp.lt.s32 	%p439, %r795, 0;
	selp.f64 	%fd1754, 0d4002D97C7F3321D2, 0d3FE921FB54442D18, %p439;
	selp.f64 	%fd4962, %fd1754, %fd4961, %p438;
$L__BB0_208:
	add.rn.f64 	%fd1755, %fd285, %fd258;
	setp.nan.f64 	%p441, %fd1755, %fd1755;
	copysign.f64 	%fd1756, %fd245, %fd4962;
	selp.f64 	%fd293, %fd1755, %fd1756, %p441;
	setp.leu.f64 	%p442, %fd252, %fd246;
	setp.gt.f64 	%p443, %fd252, %fd246;
	selp.f64 	%fd294, %fd252, %fd246, %p443;
	selp.f64 	%fd1757, %fd246, %fd252, %p443;
	div.rn.f64 	%fd1758, %fd1757, %fd294;
	mul.f64 	%fd1759, %fd1758, %fd1758;
	fma.rn.f64 	%fd1760, %fd1759, 0dBEF53E1D2A25FF7E, 0d3F2D3B63DBB65B49;
	fma.rn.f64 	%fd1761, %fd1760, %fd1759, 0dBF5312788DDE082E;
	fma.rn.f64 	%fd1762, %fd1761, %fd1759, 0d3F6F9690C8249315;
	fma.rn.f64 	%fd1763, %fd1762, %fd1759, 0dBF82CF5AABC7CF0D;
	fma.rn.f64 	%fd1764, %fd1763, %fd1759, 0d3F9162B0B2A3BFDE;
	fma.rn.f64 	%fd1765, %fd1764, %fd1759, 0dBF9A7256FEB6FC6B;
	fma.rn.f64 	%fd1766, %fd1765, %fd1759, 0d3FA171560CE4A489;
	fma.rn.f64 	%fd1767, %fd1766, %fd1759, 0dBFA4F44D841450E4;
	fma.rn.f64 	%fd1768, %fd1767, %fd1759, 0d3FA7EE3D3F36BB95;
	fma.rn.f64 	%fd1769, %fd1768, %fd1759, 0dBFAAD32AE04A9FD1;
	fma.rn.f64 	%fd1770, %fd1769, %fd1759, 0d3FAE17813D66954F;
	fma.rn.f64 	%fd1771, %fd1770, %fd1759, 0dBFB11089CA9A5BCD;
	fma.rn.f64 	%fd1772, %fd1771, %fd1759, 0d3FB3B12B2DB51738;
	fma.rn.f64 	%fd1773, %fd1772, %fd1759, 0dBFB745D022F8DC5C;
	fma.rn.f64 	%fd1774, %fd1773, %fd1759, 0d3FBC71C709DFE927;
	fma.rn.f64 	%fd1775, %fd1774, %fd1759, 0dBFC2492491FA1744;
	fma.rn.f64 	%fd1776, %fd1775, %fd1759, 0d3FC99999999840D2;
	fma.rn.f64 	%fd1777, %fd1776, %fd1759, 0dBFD555555555544C;
	mul.f64 	%fd1778, %fd1759, %fd1777;
	fma.rn.f64 	%fd295, %fd1778, %fd1758, %fd1758;
	@%p442 bra 	$L__BB0_210;
	setp.lt.s32 	%p445, %r89, 0;
	neg.f64 	%fd1781, %fd295;
	selp.f64 	%fd1782, %fd295, %fd1781, %p445;
	add.f64 	%fd4963, %fd1782, 0d3FF921FB54442D18;
	bra.uni 	$L__BB0_211;
$L__BB0_210:
	setp.lt.s32 	%p444, %r89, 0;
	mov.f64 	%fd1779, 0d400921FB54442D18;
	sub.f64 	%fd1780, %fd1779, %fd295;
	selp.f64 	%fd4963, %fd1780, %fd295, %p444;
$L__BB0_211:
	setp.lt.s32 	%p446, %r89, 0;
	add.rn.f64 	%fd1784, %fd246, %fd252;
	setp.eq.f64 	%p447, %fd294, 0d0000000000000000;
	selp.f64 	%fd1785, 0d400921FB54442D18, 0d0000000000000000, %p446;
	setp.eq.f64 	%p448, %fd246, %fd252;
	selp.f64 	%fd1786, 0d4002D97C7F3321D2, 0d3FE921FB54442D18, %p446;
	selp.f64 	%fd1787, %fd1786, %fd4963, %p448;
	selp.f64 	%fd1788, %fd1785, %fd1787, %p447;
	setp.nan.f64 	%p449, %fd1784, %fd1784;
	copysign.f64 	%fd1789, %fd244, %fd1788;
	selp.f64 	%fd1790, %fd1784, %fd1789, %p449;
	mul.f64 	%fd5008, %fd293, 0d404CA5DC1A63C1F8;
	mul.f64 	%fd5009, %fd1790, 0d404CA5DC1A63C1F8;
	ld.const.f64 	%fd1791, [d_inpts_dbl+56];
	sub.f64 	%fd1792, %fd5008, %fd1791;
	ld.const.f64 	%fd1793, [d_inpts_dbl+72];
	div.rn.f64 	%fd1794, %fd1792, %fd1793;
	add.f64 	%fd1795, %fd1794, 0d3FF0000000000000;
	max.f64 	%fd1796, %fd1795, 0d3FF0000000000000;
	ld.const.u32 	%r97, [d_inpts_int+8];
	cvt.rn.f64.s32 	%fd1797, %r97;
	add.f64 	%fd1798, %fd1797, 0dBFF0000000000000;
	min.f64 	%fd301, %fd1796, %fd1798;
	ld.const.f64 	%fd1799, [d_inpts_dbl+64];
	sub.f64 	%fd1800, %fd5009, %fd1799;
	ld.const.f64 	%fd1801, [d_inpts_dbl+80];
	div.rn.f64 	%fd1802, %fd1800, %fd1801;
	add.f64 	%fd1803, %fd1802, 0d3FF0000000000000;
	max.f64 	%fd1804, %fd1803, 0d3FF0000000000000;
	ld.const.u32 	%r98, [d_inpts_int+12];
	cvt.rn.f64.s32 	%fd1805, %r98;
	add.f64 	%fd1806, %fd1805, 0dBFF0000000000000;
	min.f64 	%fd302, %fd1804, %fd1806;
	cvt.rzi.s32.f64 	%r99, %fd301;
	setp.lt.s32 	%p450, %r99, 3;
	mov.f64 	%fd4964, 0dC07F400000000000;
	@%p450 bra 	$L__BB0_214;
	add.s32 	%r797, %r97, -2;
	setp.ge.s32 	%p451, %r99, %r797;
	cvt.rzi.s32.f64 	%r798, %fd302;
	setp.lt.s32 	%p452, %r798, 3;
	add.s32 	%r799, %r98, -2;
	setp.ge.s32 	%p453, %r798, %r799;
	or.pred  	%p454, %p451, %p453;
	or.pred  	%p455, %p454, %p452;
	@%p455 bra 	$L__BB0_214;
	add.s32 	%r800, %r798, -2;
	add.s32 	%r801, %r99, -2;
	add.s32 	%r802, %r798, -1;
	ld.const.u32 	%r803, [d_inpts_int+12];
	min.s32 	%r804, %r802, %r803;
	add.s32 	%r805, %r99, -1;
	ld.const.u32 	%r806, [d_inpts_int+8];
	min.s32 	%r807, %r805, %r806;
	add.s32 	%r808, %r804, -1;
	mul.lo.s32 	%r809, %r808, %r806;
	cvt.s64.s32 	%rd69, %r809;
	cvt.s64.s32 	%rd70, %r807;
	add.s64 	%rd71, %rd69, %rd70;
	cvta.to.global.u64 	%rd72, %rd21;
	shl.b64 	%rd73, %rd71, 2;
	add.s64 	%rd74, %rd72, %rd73;
	ld.global.f32 	%f13, [%rd74+-4];
	cvt.f64.f32 	%fd1808, %f13;
	min.s32 	%r810, %r99, %r806;
	cvt.s64.s32 	%rd75, %r810;
	add.s64 	%rd76, %rd69, %rd75;
	shl.b64 	%rd77, %rd76, 2;
	add.s64 	%rd78, %rd72, %rd77;
	ld.global.f32 	%f14, [%rd78+-4];
	cvt.f64.f32 	%fd1809, %f14;
	add.s32 	%r811, %r99, 1;
	min.s32 	%r812, %r811, %r806;
	cvt.s64.s32 	%rd79, %r812;
	add.s64 	%rd80, %rd69, %rd79;
	shl.b64 	%rd81, %rd80, 2;
	add.s64 	%rd82, %rd72, %rd81;
	ld.global.f32 	%f15, [%rd82+-4];
	cvt.f64.f32 	%fd1810, %f15;
	add.s32 	%r813, %r99, 2;
	min.s32 	%r814, %r813, %r806;
	cvt.s64.s32 	%rd83, %r814;
	add.s64 	%rd84, %rd69, %rd83;
	shl.b64 	%rd85, %rd84, 2;
	add.s64 	%rd86, %rd72, %rd85;
	ld.global.f32 	%f16, [%rd86+-4];
	cvt.f64.f32 	%fd1811, %f16;
	add.s32 	%r815, %r99, 3;
	min.s32 	%r816, %r815, %r806;
	cvt.s64.s32 	%rd87, %r816;
	add.s64 	%rd88, %rd69, %rd87;
	shl.b64 	%rd89, %rd88, 2;
	add.s64 	%rd90, %rd72, %rd89;
	ld.global.f32 	%f17, [%rd90+-4];
	cvt.f64.f32 	%fd1812, %f17;
	add.s32 	%r817, %r99, 4;
	min.s32 	%r818, %r817, %r806;
	cvt.s64.s32 	%rd91, %r818;
	add.s64 	%rd92, %rd69, %rd91;
	shl.b64 	%rd93, %rd92, 2;
	add.s64 	%rd94, %rd72, %rd93;
	ld.global.f32 	%f18, [%rd94+-4];
	cvt.f64.f32 	%fd1813, %f18;
	add.f64 	%fd1814, %fd1809, %fd1809;
	sub.f64 	%fd1815, %fd1810, %fd1814;
	add.f64 	%fd1816, %fd1815, %fd1808;
	mul.f64 	%fd1817, %fd1816, 0d4008000000000000;
	mul.f64 	%fd1818, %fd1817, 0d3FE0000000000000;
	add.f64 	%fd1819, %fd1810, %fd1810;
	sub.f64 	%fd1820, %fd1811, %fd1819;
	add.f64 	%fd1821, %fd1820, %fd1809;
	mul.f64 	%fd1822, %fd1821, 0d4008000000000000;
	mul.f64 	%fd1823, %fd1818, 0d3FE0000000000000;
	sub.f64 	%fd1824, %fd1822, %fd1823;
	div.rn.f64 	%fd1825, %fd1824, 0d3FFE000000000000;
	add.f64 	%fd1826, %fd1811, %fd1811;
	sub.f64 	%fd1827, %fd1812, %fd1826;
	add.f64 	%fd1828, %fd1827, %fd1810;
	mul.f64 	%fd1829, %fd1828, 0d4008000000000000;
	mul.f64 	%fd1830, %fd1825, 0d3FE0000000000000;
	sub.f64 	%fd1831, %fd1829, %fd1830;
	div.rn.f64 	%fd1832, %fd1831, 0d3FFDDDDDDDDDDDDE;
	add.f64 	%fd1833, %fd1812, %fd1812;
	sub.f64 	%fd1834, %fd1813, %fd1833;
	add.f64 	%fd1835, %fd1834, %fd1811;
	mul.f64 	%fd1836, %fd1835, 0d4008000000000000;
	mul.f64 	%fd1837, %fd1832, 0d3FE0000000000000;
	sub.f64 	%fd1838, %fd1836, %fd1837;
	div.rn.f64 	%fd1839, %fd1838, 0d3FFDDB6DB6DB6DB7;
	mul.f64 	%fd1840, %fd1839, 0d3FD1249249249249;
	sub.f64 	%fd1841, %fd1832, %fd1840;
	mul.f64 	%fd1842, %fd1841, 0d3FD1111111111111;
	sub.f64 	%fd1843, %fd1825, %fd1842;
	mul.f64 	%fd1844, %fd1843, 0d3FD0000000000000;
	sub.f64 	%fd1845, %fd1818, %fd1844;
	sub.f64 	%fd1846, %fd1810, %fd1809;
	div.rn.f64 	%fd1847, %fd1845, 0d4008000000000000;
	sub.f64 	%fd1848, %fd1846, %fd1847;
	div.rn.f64 	%fd1849, %fd1843, 0d4018000000000000;
	sub.f64 	%fd1850, %fd1848, %fd1849;
	cvt.rn.f64.u32 	%fd1851, %r801;
	sub.f64 	%fd1852, %fd301, %fd1851;
	add.f64 	%fd1853, %fd1852, 0dC000000000000000;
	sub.f64 	%fd1854, %fd1843, %fd1845;
	div.rn.f64 	%fd1855, %fd1854, 0d4018000000000000;
	mul.f64 	%fd1856, %fd1853, %fd1855;
	fma.rn.f64 	%fd1857, %fd1845, 0d3FE0000000000000, %fd1856;
	fma.rn.f64 	%fd1858, %fd1853, %fd1857, %fd1850;
	fma.rn.f64 	%fd1859, %fd1853, %fd1858, %fd1809;
	min.s32 	%r819, %r798, %r803;
	add.s32 	%r820, %r819, -1;
	mul.lo.s32 	%r821, %r820, %r806;
	cvt.s64.s32 	%rd95, %r821;
	add.s64 	%rd96, %rd95, %rd70;
	shl.b64 	%rd97, %rd96, 2;
	add.s64 	%rd98, %rd72, %rd97;
	ld.global.f32 	%f19, [%rd98+-4];
	cvt.f64.f32 	%fd1860, %f19;
	add.s64 	%rd99, %rd95, %rd75;
	shl.b64 	%rd100, %rd99, 2;
	add.s64 	%rd101, %rd72, %rd100;
	ld.global.f32 	%f20, [%rd101+-4];
	cvt.f64.f32 	%fd1861, %f20;
	add.s64 	%rd102, %rd95, %rd79;
	shl.b64 	%rd103, %rd102, 2;
	add.s64 	%rd104, %rd72, %rd103;
	ld.global.f32 	%f21, [%rd104+-4];
	cvt.f64.f32 	%fd1862, %f21;
	add.s64 	%rd105, %rd95, %rd83;
	shl.b64 	%rd106, %rd105, 2;
	add.s64 	%rd107, %rd72, %rd106;
	ld.global.f32 	%f22, [%rd107+-4];
	cvt.f64.f32 	%fd1863, %f22;
	add.s64 	%rd108, %rd95, %rd87;
	shl.b64 	%rd109, %rd108, 2;
	add.s64 	%rd110, %rd72, %rd109;
	ld.global.f32 	%f23, [%rd110+-4];
	cvt.f64.f32 	%fd1864, %f23;
	add.s64 	%rd111, %rd95, %rd91;
	shl.b64 	%rd112, %rd111, 2;
	add.s64 	%rd113, %rd72, %rd112;
	ld.global.f32 	%f24, [%rd113+-4];
	cvt.f64.f32 	%fd1865, %f24;
	add.f64 	%fd1866, %fd1861, %fd1861;
	sub.f64 	%fd1867, %fd1862, %fd1866;
	add.f64 	%fd1868, %fd1867, %fd1860;
	mul.f64 	%fd1869, %fd1868, 0d4008000000000000;
	mul.f64 	%fd1870, %fd1869, 0d3FE0000000000000;
	add.f64 	%fd1871, %fd1862, %fd1862;
	sub.f64 	%fd1872, %fd1863, %fd1871;
	add.f64 	%fd1873, %fd1872, %fd1861;
	mul.f64 	%fd1874, %fd1873, 0d4008000000000000;
	mul.f64 	%fd1875, %fd1870, 0d3FE0000000000000;
	sub.f64 	%fd1876, %fd1874, %fd1875;
	div.rn.f64 	%fd1877, %fd1876, 0d3FFE000000000000;
	add.f64 	%fd1878, %fd1863, %fd1863;
	sub.f64 	%fd1879, %fd1864, %fd1878;
	add.f64 	%fd1880, %fd1879, %fd1862;
	mul.f64 	%fd1881, %fd1880, 0d4008000000000000;
	mul.f64 	%fd1882, %fd1877, 0d3FE0000000000000;
	sub.f64 	%fd1883, %fd1881, %fd1882;
	div.rn.f64 	%fd1884, %fd1883, 0d3FFDDDDDDDDDDDDE;
	add.f64 	%fd1885, %fd1864, %fd1864;
	sub.f64 	%fd1886, %fd1865, %fd1885;
	add.f64 	%fd1887, %fd1886, %fd1863;
	mul.f64 	%fd1888, %fd1887, 0d4008000000000000;
	mul.f64 	%fd1889, %fd1884, 0d3FE0000000000000;
	sub.f64 	%fd1890, %fd1888, %fd1889;
	div.rn.f64 	%fd1891, %fd1890, 0d3FFDDB6DB6DB6DB7;
	mul.f64 	%fd1892, %fd1891, 0d3FD1249249249249;
	sub.f64 	%fd1893, %fd1884, %fd1892;
	mul.f64 	%fd1894, %fd1893, 0d3FD1111111111111;
	sub.f64 	%fd1895, %fd1877, %fd1894;
	mul.f64 	%fd1896, %fd1895, 0d3FD0000000000000;
	sub.f64 	%fd1897, %fd1870, %fd1896;
	sub.f64 	%fd1898, %fd1862, %fd1861;
	div.rn.f64 	%fd1899, %fd1897, 0d4008000000000000;
	sub.f64 	%fd1900, %fd1898, %fd1899;
	div.rn.f64 	%fd1901, %fd1895, 0d4018000000000000;
	sub.f64 	%fd1902, %fd1900, %fd1901;
	sub.f64 	%fd1903, %fd1895, %fd1897;
	div.rn.f64 	%fd1904, %fd1903, 0d4018000000000000;
	mul.f64 	%fd1905, %fd1853, %fd1904;
	fma.rn.f64 	%fd1906, %fd1897, 0d3FE0000000000000, %fd1905;
	fma.rn.f64 	%fd1907, %fd1853, %fd1906, %fd1902;
	fma.rn.f64 	%fd1908, %fd1853, %fd1907, %fd1861;
	add.s32 	%r822, %r798, 1;
	min.s32 	%r823, %r822, %r803;
	add.s32 	%r824, %r823, -1;
	mul.lo.s32 	%r825, %r824, %r806;
	cvt.s64.s32 	%rd114, %r825;
	add.s64 	%rd115, %rd114, %rd70;
	shl.b64 	%rd116, %rd115, 2;
	add.s64 	%rd117, %rd72, %rd116;
	ld.global.f32 	%f25, [%rd117+-4];
	cvt.f64.f32 	%fd1909, %f25;
	add.s64 	%rd118, %rd114, %rd75;
	shl.b64 	%rd119, %rd118, 2;
	add.s64 	%rd120, %rd72, %rd119;
	ld.global.f32 	%f26, [%rd120+-4];
	cvt.f64.f32 	%fd1910, %f26;
	add.s64 	%rd121, %rd114, %rd79;
	shl.b64 	%rd122, %rd121, 2;
	add.s64 	%rd123, %rd72, %rd122;
	ld.global.f32 	%f27, [%rd123+-4];
	cvt.f64.f32 	%fd1911, %f27;
	add.s64 	%rd124, %rd114, %rd83;
	shl.b64 	%rd125, %rd124, 2;
	add.s64 	%rd126, %rd72, %rd125;
	ld.global.f32 	%f28, [%rd126+-4];
	cvt.f64.f32 	%fd1912, %f28;
	add.s64 	%rd127, %rd114, %rd87;
	shl.b64 	%rd128, %rd127, 2;
	add.s64 	%rd129, %rd72, %rd128;
	ld.global.f32 	%f29, [%rd129+-4];
	cvt.f64.f32 	%fd1913, %f29;
	add.s64 	%rd130, %rd114, %rd91;
	shl.b64 	%rd131, %rd130, 2;
	add.s64 	%rd132, %rd72, %rd131;
	ld.global.f32 	%f30, [%rd132+-4];
	cvt.f64.f32 	%fd1914, %f30;
	add.f64 	%fd1915, %fd1910, %fd1910;
	sub.f64 	%fd1916, %fd1911, %fd1915;
	add.f64 	%fd1917, %fd1916, %fd1909;
	mul.f64 	%fd1918, %fd1917, 0d4008000000000000;
	mul.f64 	%fd1919, %fd1918, 0d3FE0000000000000;
	add.f64 	%fd1920, %fd1911, %fd1911;
	sub.f64 	%fd1921, %fd1912, %fd1920;
	add.f64 	%fd1922, %fd1921, %fd1910;
	mul.f64 	%fd1923, %fd1922, 0d4008000000000000;
	mul.f64 	%fd1924, %fd1919, 0d3FE0000000000000;
	sub.f64 	%fd1925, %fd1923, %fd1924;
	div.rn.f64 	%fd1926, %fd1925, 0d3FFE000000000000;
	add.f64 	%fd1927, %fd1912, %fd1912;
	sub.f64 	%fd1928, %fd1913, %fd1927;
	add.f64 	%fd1929, %fd1928, %fd1911;
	mul.f64 	%fd1930, %fd1929, 0d4008000000000000;
	mul.f64 	%fd1931, %fd1926, 0d3FE0000000000000;
	sub.f64 	%fd1932, %fd1930, %fd1931;
	div.rn.f64 	%fd1933, %fd1932, 0d3FFDDDDDDDDDDDDE;
	add.f64 	%fd1934, %fd1913, %fd1913;
	sub.f64 	%fd1935, %fd1914, %fd1934;
	add.f64 	%fd1936, %fd1935, %fd1912;
	mul.f64 	%fd1937, %fd1936, 0d4008000000000000;
	mul.f64 	%fd1938, %fd1933, 0d3FE0000000000000;
	sub.f64 	%fd1939, %fd1937, %fd1938;
	div.rn.f64 	%fd1940, %fd1939, 0d3FFDDB6DB6DB6DB7;
	mul.f64 	%fd1941, %fd1940, 0d3FD1249249249249;
	sub.f64 	%fd1942, %fd1933, %fd1941;
	mul.f64 	%fd1943, %fd1942, 0d3FD1111111111111;
	sub.f64 	%fd1944, %fd1926, %fd1943;
	mul.f64 	%fd1945, %fd1944, 0d3FD0000000000000;
	sub.f64 	%fd1946, %fd1919, %fd1945;
	sub.f64 	%fd1947, %fd1911, %fd1910;
	div.rn.f64 	%fd1948, %fd1946, 0d4008000000000000;
	sub.f64 	%fd1949, %fd1947, %fd1948;
	div.rn.f64 	%fd1950, %fd1944, 0d4018000000000000;
	sub.f64 	%fd1951, %fd1949, %fd1950;
	sub.f64 	%fd1952, %fd1944, %fd1946;
	div.rn.f64 	%fd1953, %fd1952, 0d4018000000000000;
	mul.f64 	%fd1954, %fd1853, %fd1953;
	fma.rn.f64 	%fd1955, %fd1946, 0d3FE0000000000000, %fd1954;
	fma.rn.f64 	%fd1956, %fd1853, %fd1955, %fd1951;
	fma.rn.f64 	%fd1957, %fd1853, %fd1956, %fd1910;
	add.s32 	%r826, %r798, 2;
	min.s32 	%r827, %r826, %r803;
	add.s32 	%r828, %r827, -1;
	mul.lo.s32 	%r829, %r828, %r806;
	cvt.s64.s32 	%rd133, %r829;
	add.s64 	%rd134, %rd133, %rd70;
	shl.b64 	%rd135, %rd134, 2;
	add.s64 	%rd136, %rd72, %rd135;
	ld.global.f32 	%f31, [%rd136+-4];
	cvt.f64.f32 	%fd1958, %f31;
	add.s64 	%rd137, %rd133, %rd75;
	shl.b64 	%rd138, %rd137, 2;
	add.s64 	%rd139, %rd72, %rd138;
	ld.global.f32 	%f32, [%rd139+-4];
	cvt.f64.f32 	%fd1959, %f32;
	add.s64 	%rd140, %rd133, %rd79;
	shl.b64 	%rd141, %rd140, 2;
	add.s64 	%rd142, %rd72, %rd141;
	ld.global.f32 	%f33, [%rd142+-4];
	cvt.f64.f32 	%fd1960, %f33;
	add.s64 	%rd143, %rd133, %rd83;
	shl.b64 	%rd144, %rd143, 2;
	add.s64 	%rd145, %rd72, %rd144;
	ld.global.f32 	%f34, [%rd145+-4];
	cvt.f64.f32 	%fd1961, %f34;
	add.s64 	%rd146, %rd133, %rd87;
	shl.b64 	%rd147, %rd146, 2;
	add.s64 	%rd148, %rd72, %rd147;
	ld.global.f32 	%f35, [%rd148+-4];
	cvt.f64.f32 	%fd1962, %f35;
	add.s64 	%rd149, %rd133, %rd91;
	shl.b64 	%rd150, %rd149, 2;
	add.s64 	%rd151, %rd72, %rd150;
	ld.global.f32 	%f36, [%rd151+-4];
	cvt.f64.f32 	%fd1963, %f36;
	add.f64 	%fd1964, %fd1959, %fd1959;
	sub.f64 	%fd1965, %fd1960, %fd1964;
	add.f64 	%fd1966, %fd1965, %fd1958;
	mul.f64 	%fd1967, %fd1966, 0d4008000000000000;
	mul.f64 	%fd1968, %fd1967, 0d3FE0000000000000;
	add.f64 	%fd1969, %fd1960, %fd1960;
	sub.f64 	%fd1970, %fd1961, %fd1969;
	add.f64 	%fd1971, %fd1970, %fd1959;
	mul.f64 	%fd1972, %fd1971, 0d4008000000000000;
	mul.f64 	%fd1973, %fd1968, 0d3FE0000000000000;
	sub.f64 	%fd1974, %fd1972, %fd1973;
	div.rn.f64 	%fd1975, %fd1974, 0d3FFE000000000000;
	add.f64 	%fd1976, %fd1961, %fd1961;
	sub.f64 	%fd1977, %fd1962, %fd1976;
	add.f64 	%fd1978, %fd1977, %fd1960;
	mul.f64 	%fd1979, %fd1978, 0d4008000000000000;
	mul.f64 	%fd1980, %fd1975, 0d3FE0000000000000;
	sub.f64 	%fd1981, %fd1979, %fd1980;
	div.rn.f64 	%fd1982, %fd1981, 0d3FFDDDDDDDDDDDDE;
	add.f64 	%fd1983, %fd1962, %fd1962;
	sub.f64 	%fd1984, %fd1963, %fd1983;
	add.f64 	%fd1985, %fd1984, %fd1961;
	mul.f64 	%fd1986, %fd1985, 0d4008000000000000;
	mul.f64 	%fd1987, %fd1982, 0d3FE0000000000000;
	sub.f64 	%fd1988, %fd1986, %fd1987;
	div.rn.f64 	%fd1989, %fd1988, 0d3FFDDB6DB6DB6DB7;
	mul.f64 	%fd1990, %fd1989, 0d3FD1249249249249;
	sub.f64 	%fd1991, %fd1982, %fd1990;
	mul.f64 	%fd1992, %fd1991, 0d3FD1111111111111;
	sub.f64 	%fd1993, %fd1975, %fd1992;
	mul.f64 	%fd1994, %fd1993, 0d3FD0000000000000;
	sub.f64 	%fd1995, %fd1968, %fd1994;
	sub.f64 	%fd1996, %fd1960, %fd1959;
	div.rn.f64 	%fd1997, %fd1995, 0d4008000000000000;
	sub.f64 	%fd1998, %fd1996, %fd1997;
	div.rn.f64 	%fd1999, %fd1993, 0d4018000000000000;
	sub.f64 	%fd2000, %fd1998, %fd1999;
	sub.f64 	%fd2001, %fd1993, %fd1995;
	div.rn.f64 	%fd2002, %fd2001, 0d4018000000000000;
	mul.f64 	%fd2003, %fd1853, %fd2002;
	fma.rn.f64 	%fd2004, %fd1995, 0d3FE0000000000000, %fd2003;
	fma.rn.f64 	%fd2005, %fd1853, %fd2004, %fd2000;
	fma.rn.f64 	%fd2006, %fd1853, %fd2005, %fd1959;
	add.s32 	%r830, %r798, 3;
	min.s32 	%r831, %r830, %r803;
	add.s32 	%r832, %r831, -1;
	mul.lo.s32 	%r833, %r832, %r806;
	cvt.s64.s32 	%rd152, %r833;
	add.s64 	%rd153, %rd152, %rd70;
	shl.b64 	%rd154, %rd153, 2;
	add.s64 	%rd155, %rd72, %rd154;
	ld.global.f32 	%f37, [%rd155+-4];
	cvt.f64.f32 	%fd2007, %f37;
	add.s64 	%rd156, %rd152, %rd75;
	shl.b64 	%rd157, %rd156, 2;
	add.s64 	%rd158, %rd72, %rd157;
	ld.global.f32 	%f38, [%rd158+-4];
	cvt.f64.f32 	%fd2008, %f38;
	add.s64 	%rd159, %rd152, %rd79;
	shl.b64 	%rd160, %rd159, 2;
	add.s64 	%rd161, %rd72, %rd160;
	ld.global.f32 	%f39, [%rd161+-4];
	cvt.f64.f32 	%fd2009, %f39;
	add.s64 	%rd162, %rd152, %rd83;
	shl.b64 	%rd163, %rd162, 2;
	add.s64 	%rd164, %rd72, %rd163;
	ld.global.f32 	%f40, [%rd164+-4];
	cvt.f64.f32 	%fd2010, %f40;
	add.s64 	%rd165, %rd152, %rd87;
	shl.b64 	%rd166, %rd165, 2;
	add.s64 	%rd167, %rd72, %rd166;
	ld.global.f32 	%f41, [%rd167+-4];
	cvt.f64.f32 	%fd2011, %f41;
	add.s64 	%rd168, %rd152, %rd91;
	shl.b64 	%rd169, %rd168, 2;
	add.s64 	%rd170, %rd72, %rd169;
	ld.global.f32 	%f42, [%rd170+-4];
	cvt.f64.f32 	%fd2012, %f42;
	add.f64 	%fd2013, %fd2008, %fd2008;
	sub.f64 	%fd2014, %fd2009, %fd2013;
	add.f64 	%fd2015, %fd2014, %fd2007;
	mul.f64 	%fd2016, %fd2015, 0d4008000000000000;
	mul.f64 	%fd2017, %fd2016, 0d3FE0000000000000;
	add.f64 	%fd2018, %fd2009, %fd2009;
	sub.f64 	%fd2019, %fd2010, %fd2018;
	add.f64 	%fd2020, %fd2019, %fd2008;
	mul.f64 	%fd2021, %fd2020, 0d4008000000000000;
	mul.f64 	%fd2022, %fd2017, 0d3FE0000000000000;
	sub.f64 	%fd2023, %fd2021, %fd2022;
	div.rn.f64 	%fd2024, %fd2023, 0d3FFE000000000000;
	add.f64 	%fd2025, %fd2010, %fd2010;
	sub.f64 	%fd2026, %fd2011, %fd2025;
	add.f64 	%fd2027, %fd2026, %fd2009;
	mul.f64 	%fd2028, %fd2027, 0d4008000000000000;
	mul.f64 	%fd2029, %fd2024, 0d3FE0000000000000;
	sub.f64 	%fd2030, %fd2028, %fd2029;
	div.rn.f64 	%fd2031, %fd2030, 0d3FFDDDDDDDDDDDDE;
	add.f64 	%fd2032, %fd2011, %fd2011;
	sub.f64 	%fd2033, %fd2012, %fd2032;
	add.f64 	%fd2034, %fd2033, %fd2010;
	mul.f64 	%fd2035, %fd2034, 0d4008000000000000;
	mul.f64 	%fd2036, %fd2031, 0d3FE0000000000000;
	sub.f64 	%fd2037, %fd2035, %fd2036;
	div.rn.f64 	%fd2038, %fd2037, 0d3FFDDB6DB6DB6DB7;
	mul.f64 	%fd2039, %fd2038, 0d3FD1249249249249;
	sub.f64 	%fd2040, %fd2031, %fd2039;
	mul.f64 	%fd2041, %fd2040, 0d3FD1111111111111;
	sub.f64 	%fd2042, %fd2024, %fd2041;
	mul.f64 	%fd2043, %fd2042, 0d3FD0000000000000;
	sub.f64 	%fd2044, %fd2017, %fd2043;
	sub.f64 	%fd2045, %fd2009, %fd2008;
	div.rn.f64 	%fd2046, %fd2044, 0d4008000000000000;
	sub.f64 	%fd2047, %fd2045, %fd2046;
	div.rn.f64 	%fd2048, %fd2042, 0d4018000000000000;
	sub.f64 	%fd2049, %fd2047, %fd2048;
	sub.f64 	%fd2050, %fd2042, %fd2044;
	div.rn.f64 	%fd2051, %fd2050, 0d4018000000000000;
	mul.f64 	%fd2052, %fd1853, %fd2051;
	fma.rn.f64 	%fd2053, %fd2044, 0d3FE0000000000000, %fd2052;
	fma.rn.f64 	%fd2054, %fd1853, %fd2053, %fd2049;
	fma.rn.f64 	%fd2055, %fd1853, %fd2054, %fd2008;
	add.s32 	%r834, %r798, 4;
	min.s32 	%r835, %r834, %r803;
	add.s32 	%r836, %r835, -1;
	mul.lo.s32 	%r837, %r836, %r806;
	cvt.s64.s32 	%rd171, %r837;
	add.s64 	%rd172, %rd171, %rd70;
	shl.b64 	%rd173, %rd172, 2;
	add.s64 	%rd174, %rd72, %rd173;
	ld.global.f32 	%f43, [%rd174+-4];
	cvt.f64.f32 	%fd2056, %f43;
	add.s64 	%rd175, %rd171, %rd75;
	shl.b64 	%rd176, %rd175, 2;
	add.s64 	%rd177, %rd72, %rd176;
	ld.global.f32 	%f44, [%rd177+-4];
	cvt.f64.f32 	%fd2057, %f44;
	add.s64 	%rd178, %rd171, %rd79;
	shl.b64 	%rd179, %rd178, 2;
	add.s64 	%rd180, %rd72, %rd179;
	ld.global.f32 	%f45, [%rd180+-4];
	cvt.f64.f32 	%fd2058, %f45;
	add.s64 	%rd181, %rd171, %rd83;
	shl.b64 	%rd182, %rd181, 2;
	add.s64 	%rd183, %rd72, %rd182;
	ld.global.f32 	%f46, [%rd183+-4];
	cvt.f64.f32 	%fd2059, %f46;
	add.s64 	%rd184, %rd171, %rd87;
	shl.b64 	%rd185, %rd184, 2;
	add.s64 	%rd186, %rd72, %rd185;
	ld.global.f32 	%f47, [%rd186+-4];
	cvt.f64.f32 	%fd2060, %f47;
	add.s64 	%rd187, %rd171, %rd91;
	shl.b64 	%rd188, %rd187, 2;
	add.s64 	%rd189, %rd72, %rd188;
	ld.global.f32 	%f48, [%rd189+-4];
	cvt.f64.f32 	%fd2061, %f48;
	add.f64 	%fd2062, %fd2057, %fd2057;
	sub.f64 	%fd2063, %fd2058, %fd2062;
	add.f64 	%fd2064, %fd2063, %fd2056;
	mul.f64 	%fd2065, %fd2064, 0d4008000000000000;
	mul.f64 	%fd2066, %fd2065, 0d3FE0000000000000;
	add.f64 	%fd2067, %fd2058, %fd2058;
	sub.f64 	%fd2068, %fd2059, %fd2067;
	add.f64 	%fd2069, %fd2068, %fd2057;
	mul.f64 	%fd2070, %fd2069, 0d4008000000000000;
	mul.f64 	%fd2071, %fd2066, 0d3FE0000000000000;
	sub.f64 	%fd2072, %fd2070, %fd2071;
	div.rn.f64 	%fd2073, %fd2072, 0d3FFE000000000000;
	add.f64 	%fd2074, %fd2059, %fd2059;
	sub.f64 	%fd2075, %fd2060, %fd2074;
	add.f64 	%fd2076, %fd2075, %fd2058;
	mul.f64 	%fd2077, %fd2076, 0d4008000000000000;
	mul.f64 	%fd2078, %fd2073, 0d3FE0000000000000;
	sub.f64 	%fd2079, %fd2077, %fd2078;
	div.rn.f64 	%fd2080, %fd2079, 0d3FFDDDDDDDDDDDDE;
	add.f64 	%fd2081, %fd2060, %fd2060;
	sub.f64 	%fd2082, %fd2061, %fd2081;
	add.f64 	%fd2083, %fd2082, %fd2059;
	mul.f64 	%fd2084, %fd2083, 0d4008000000000000;
	mul.f64 	%fd2085, %fd2080, 0d3FE0000000000000;
	sub.f64 	%fd2086, %fd2084, %fd2085;
	div.rn.f64 	%fd2087, %fd2086, 0d3FFDDB6DB6DB6DB7;
	mul.f64 	%fd2088, %fd2087, 0d3FD1249249249249;
	sub.f64 	%fd2089, %fd2080, %fd2088;
	mul.f64 	%fd2090, %fd2089, 0d3FD1111111111111;
	sub.f64 	%fd2091, %fd2073, %fd2090;
	mul.f64 	%fd2092, %fd2091, 0d3FD0000000000000;
	sub.f64 	%fd2093, %fd2066, %fd2092;
	sub.f64 	%fd2094, %fd2058, %fd2057;
	div.rn.f64 	%fd2095, %fd2093, 0d4008000000000000;
	sub.f64 	%fd2096, %fd2094, %fd2095;
	div.rn.f64 	%fd2097, %fd2091, 0d4018000000000000;
	sub.f64 	%fd2098, %fd2096, %fd2097;
	sub.f64 	%fd2099, %fd2091, %fd2093;
	div.rn.f64 	%fd2100, %fd2099, 0d4018000000000000;
	mul.f64 	%fd2101, %fd1853, %fd2100;
	fma.rn.f64 	%fd2102, %fd2093, 0d3FE0000000000000, %fd2101;
	fma.rn.f64 	%fd2103, %fd1853, %fd2102, %fd2098;
	fma.rn.f64 	%fd2104, %fd1853, %fd2103, %fd2057;
	add.f64 	%fd2105, %fd1908, %fd1908;
	sub.f64 	%fd2106, %fd1957, %fd2105;
	add.f64 	%fd2107, %fd1859, %fd2106;
	mul.f64 	%fd2108, %fd2107, 0d4008000000000000;
	mul.f64 	%fd2109, %fd2108, 0d3FE0000000000000;
	add.f64 	%fd2110, %fd1957, %fd1957;
	sub.f64 	%fd2111, %fd2006, %fd2110;
	add.f64 	%fd2112, %fd1908, %fd2111;
	mul.f64 	%fd2113, %fd2112, 0d4008000000000000;
	mul.f64 	%fd2114, %fd2109, 0d3FE0000000000000;
	sub.f64 	%fd2115, %fd2113, %fd2114;
	div.rn.f64 	%fd2116, %fd2115, 0d3FFE000000000000;
	add.f64 	%fd2117, %fd2006, %fd2006;
	sub.f64 	%fd2118, %fd2055, %fd2117;
	add.f64 	%fd2119, %fd1957, %fd2118;
	mul.f64 	%fd2120, %fd2119, 0d4008000000000000;
	mul.f64 	%fd2121, %fd2116, 0d3FE0000000000000;
	sub.f64 	%fd2122, %fd2120, %fd2121;
	div.rn.f64 	%fd2123, %fd2122, 0d3FFDDDDDDDDDDDDE;
	add.f64 	%fd2124, %fd2055, %fd2055;
	sub.f64 	%fd2125, %fd2104, %fd2124;
	add.f64 	%fd2126, %fd2006, %fd2125;
	mul.f64 	%fd2127, %fd2126, 0d4008000000000000;
	mul.f64 	%fd2128, %fd2123, 0d3FE0000000000000;
	sub.f64 	%fd2129, %fd2127, %fd2128;
	div.rn.f64 	%fd2130, %fd2129, 0d3FFDDB6DB6DB6DB7;
	mul.f64 	%fd2131, %fd2130, 0d3FD1249249249249;
	sub.f64 	%fd2132, %fd2123, %fd2131;
	mul.f64 	%fd2133, %fd2132, 0d3FD1111111111111;
	sub.f64 	%fd2134, %fd2116, %fd2133;
	mul.f64 	%fd2135, %fd2134, 0d3FD0000000000000;
	sub.f64 	%fd2136, %fd2109, %fd2135;
	sub.f64 	%fd2137, %fd1957, %fd1908;
	div.rn.f64 	%fd2138, %fd2136, 0d4008000000000000;
	sub.f64 	%fd2139, %fd2137, %fd2138;
	div.rn.f64 	%fd2140, %fd2134, 0d4018000000000000;
	sub.f64 	%fd2141, %fd2139, %fd2140;
	cvt.rn.f64.u32 	%fd2142, %r800;
	sub.f64 	%fd2143, %fd302, %fd2142;
	add.f64 	%fd2144, %fd2143, 0dC000000000000000;
	sub.f64 	%fd2145, %fd2134, %fd2136;
	div.rn.f64 	%fd2146, %fd2145, 0d4018000000000000;
	mul.f64 	%fd2147, %fd2144, %fd2146;
	fma.rn.f64 	%fd2148, %fd2136, 0d3FE0000000000000, %fd2147;
	fma.rn.f64 	%fd2149, %fd2144, %fd2148, %fd2141;
	fma.rn.f64 	%fd4964, %fd2144, %fd2149, %fd1908;
$L__BB0_214:
	max.f64 	%fd5006, %fd4964, 0dC07F400000000000;
	div.rn.f64 	%fd306, %fd5008, 0d404CA5DC1A63C1F8;
	div.rn.f64 	%fd307, %fd5009, 0d404CA5DC1A63C1F8;
	abs.f64 	%fd308, %fd306;
	setp.neu.f64 	%p456, %fd308, 0d7FF0000000000000;
	@%p456 bra 	$L__BB0_216;
	mov.f64 	%fd2155, 0d0000000000000000;
	mul.rn.f64 	%fd4965, %fd306, %fd2155;
	mov.b32 	%r1715, 0;
	bra.uni 	$L__BB0_218;
$L__BB0_216:
	mul.f64 	%fd2150, %fd306, 0d3FE45F306DC9C883;
	cvt.rni.s32.f64 	%r1715, %fd2150;
	cvt.rn.f64.s32 	%fd2151, %r1715;
	fma.rn.f64 	%fd2152, %fd2151, 0dBFF921FB54442D18, %fd306;
	fma.rn.f64 	%fd2153, %fd2151, 0dBC91A62633145C00, %fd2152;
	fma.rn.f64 	%fd4965, %fd2151, 0dB97B839A252049C0, %fd2153;
	setp.ltu.f64 	%p457, %fd308, 0d41E0000000000000;
	@%p457 bra 	$L__BB0_218;
	{ // callseq 30, 0
	.param .b64 param0;
	st.param.f64 	[param0], %fd306;
	.param .align 16 .b8 retval0[16];
	call.uni (retval0), 
	__internal_trig_reduction_slowpathd, 
	(
	param0
	);
	ld.param.f64 	%fd4965, [retval0];
	ld.param.b32 	%r1715, [retval0+8];
	} // callseq 30
$L__BB0_218:
	and.b32  	%r840, %r393, 2146435072;
	setp.eq.s32 	%p459, %r840, 1062207488;
	shl.b32 	%r841, %r1715, 6;
	cvt.u64.u32 	%rd190, %r841;
	and.b64  	%rd191, %rd190, 64;
	add.s64 	%rd193, %rd42, %rd191;
	mul.rn.f64 	%fd2156, %fd4965, %fd4965;
	and.b32  	%r842, %r1715, 1;
	setp.eq.b32 	%p460, %r842, 1;
	selp.f64 	%fd2157, 0dBDA8FF8320FD8164, 0d3DE5DB65F9785EBA, %p460;
	ld.global.nc.v2.f64 	{%fd2158, %fd2159}, [%rd193];
	fma.rn.f64 	%fd2160, %fd2157, %fd2156, %fd2158;
	fma.rn.f64 	%fd2161, %fd2160, %fd2156, %fd2159;
	ld.global.nc.v2.f64 	{%fd2162, %fd2163}, [%rd193+16];
	fma.rn.f64 	%fd2164, %fd2161, %fd2156, %fd2162;
	fma.rn.f64 	%fd2165, %fd2164, %fd2156, %fd2163;
	ld.global.nc.v2.f64 	{%fd2166, %fd2167}, [%rd193+32];
	fma.rn.f64 	%fd2168, %fd2165, %fd2156, %fd2166;
	fma.rn.f64 	%fd2169, %fd2168, %fd2156, %fd2167;
	fma.rn.f64 	%fd2170, %fd2169, %fd4965, %fd4965;
	fma.rn.f64 	%fd2171, %fd2169, %fd2156, 0d3FF0000000000000;
	selp.f64 	%fd2172, %fd2171, %fd2170, %p460;
	and.b32  	%r843, %r1715, 2;
	setp.eq.s32 	%p461, %r843, 0;
	mov.f64 	%fd2173, 0d0000000000000000;
	sub.f64 	%fd2174, %fd2173, %fd2172;
	selp.f64 	%fd313, %fd2172, %fd2174, %p461;
	{
	.reg .b32 %temp; 
	mov.b64 	{%temp, %r104}, %fd313;
	}
	abs.f64 	%fd314, %fd313;
	{ // callseq 31, 0
	.param .b64 param0;
	st.param.f64 	[param0], %fd314;
	.param .b64 param1;
	st.param.f64 	[param1], 0d4000000000000000;
	.param .b64 retval0;
	call.uni (retval0), 
	__internal_accurate_pow, 
	(
	param0, 
	param1
	);
	ld.param.f64 	%fd2175, [retval0];
	} // callseq 31
	setp.lt.s32 	%p462, %r104, 0;
	neg.f64 	%fd2177, %fd2175;
	selp.f64 	%fd2178, %fd2177, %fd2175, %p459;
	selp.f64 	%fd2179, %fd2178, %fd2175, %p462;
	setp.eq.f64 	%p463, %fd313, 0d0000000000000000;
	selp.b32 	%r844, %r104, 0, %p459;
	or.b32  	%r845, %r844, 2146435072;
	selp.b32 	%r846, %r845, %r844, %p421;
	mov.b32 	%r847, 0;
	mov.b64 	%fd2180, {%r847, %r846};
	selp.f64 	%fd4966, %fd2180, %fd2179, %p463;
	add.f64 	%fd2181, %fd313, 0d4000000000000000;
	{
	.reg .b32 %temp; 
	mov.b64 	{%temp, %r848}, %fd2181;
	}
	and.b32  	%r849, %r848, 2146435072;
	setp.ne.s32 	%p464, %r849, 2146435072;
	@%p464 bra 	$L__BB0_223;
	setp.num.f64 	%p465, %fd313, %fd313;
	@%p465 bra 	$L__BB0_221;
	mov.f64 	%fd2182, 0d4000000000000000;
	add.rn.f64 	%fd4966, %fd313, %fd2182;
	bra.uni 	$L__BB0_223;
$L__BB0_221:
	setp.neu.f64 	%p466, %fd314, 0d7FF0000000000000;
	@%p466 bra 	$L__BB0_223;
	setp.lt.s32 	%p468, %r393, 0;
	selp.b32 	%r850, 0, 2146435072, %p468;
	or.b32  	%r851, %r850, -2147483648;
	selp.b32 	%r852, %r851, %r850, %p3;
	selp.b32 	%r853, %r852, %r850, %p462;
	mov.b32 	%r854, 0;
	mov.b64 	%fd4966, {%r854, %r853};
$L__BB0_223:
	setp.eq.f64 	%p470, %fd313, 0d3FF0000000000000;
	selp.f64 	%fd2183, 0d3FF0000000000000, %fd4966, %p470;
	ld.const.f64 	%fd2184, [d_inpts_dbl+24];
	mul.f64 	%fd2185, %fd2184, %fd2183;
	mov.f64 	%fd2186, 0d3FF0000000000000;
	sub.f64 	%fd2187, %fd2186, %fd2185;
	sqrt.rn.f64 	%fd2188, %fd2187;
	ld.const.f64 	%fd2189, [d_inpts_dbl+16];
	div.rn.f64 	%fd319, %fd2189, %fd2188;
	@%p456 bra 	$L__BB0_225;
	mov.f64 	%fd2195, 0d0000000000000000;
	mul.rn.f64 	%fd4968, %fd306, %fd2195;
	mov.b32 	%r1717, 1;
	bra.uni 	$L__BB0_228;
$L__BB0_225:
	mul.f64 	%fd2190, %fd306, 0d3FE45F306DC9C883;
	cvt.rni.s32.f64 	%r1716, %fd2190;
	cvt.rn.f64.s32 	%fd2191, %r1716;
	fma.rn.f64 	%fd2192, %fd2191, 0dBFF921FB54442D18, %fd306;
	fma.rn.f64 	%fd2193, %fd2191, 0dBC91A62633145C00, %fd2192;
	fma.rn.f64 	%fd4968, %fd2191, 0dB97B839A252049C0, %fd2193;
	setp.ltu.f64 	%p471, %fd308, 0d41E0000000000000;
	@%p471 bra 	$L__BB0_227;
	{ // callseq 32, 0
	.param .b64 param0;
	st.param.f64 	[param0], %fd306;
	.param .align 16 .b8 retval0[16];
	call.uni (retval0), 
	__internal_trig_reduction_slowpathd, 
	(
	param0
	);
	ld.param.f64 	%fd4968, [retval0];
	ld.param.b32 	%r1716, [retval0+8];
	} // callseq 32
$L__BB0_227:
	add.s32 	%r1717, %r1716, 1;
$L__BB0_228:
	shl.b32 	%r857, %r1717, 6;
	cvt.u64.u32 	%rd194, %r857;
	and.b64  	%rd195, %rd194, 64;
	add.s64 	%rd197, %rd42, %rd195;
	mul.rn.f64 	%fd2196, %fd4968, %fd4968;
	and.b32  	%r858, %r1717, 1;
	setp.eq.b32 	%p472, %r858, 1;
	selp.f64 	%fd2197, 0dBDA8FF8320FD8164, 0d3DE5DB65F9785EBA, %p472;
	ld.global.nc.v2.f64 	{%fd2198, %fd2199}, [%rd197];
	fma.rn.f64 	%fd2200, %fd2197, %fd2196, %fd2198;
	fma.rn.f64 	%fd2201, %fd2200, %fd2196, %fd2199;
	ld.global.nc.v2.f64 	{%fd2202, %fd2203}, [%rd197+16];
	fma.rn.f64 	%fd2204, %fd2201, %fd2196, %fd2202;
	fma.rn.f64 	%fd2205, %fd2204, %fd2196, %fd2203;
	ld.global.nc.v2.f64 	{%fd2206, %fd2207}, [%rd197+32];
	fma.rn.f64 	%fd2208, %fd2205, %fd2196, %fd2206;
	fma.rn.f64 	%fd2209, %fd2208, %fd2196, %fd2207;
	fma.rn.f64 	%fd2210, %fd2209, %fd4968, %fd4968;
	fma.rn.f64 	%fd2211, %fd2209, %fd2196, 0d3FF0000000000000;
	selp.f64 	%fd2212, %fd2211, %fd2210, %p472;
	and.b32  	%r859, %r1717, 2;
	setp.eq.s32 	%p473, %r859, 0;
	mov.f64 	%fd2213, 0d0000000000000000;
	sub.f64 	%fd2214, %fd2213, %fd2212;
	selp.f64 	%fd2215, %fd2212, %fd2214, %p473;
	add.f64 	%fd2216, %fd5006, %fd319;
	mul.f64 	%fd325, %fd2216, %fd2215;
	abs.f64 	%fd326, %fd307;
	setp.neu.f64 	%p474, %fd326, 0d7FF0000000000000;
	@%p474 bra 	$L__BB0_230;
	mov.f64 	%fd2222, 0d0000000000000000;
	mul.rn.f64 	%fd4970, %fd307, %fd2222;
	mov.b32 	%r1719, 1;
	bra.uni 	$L__BB0_233;
$L__BB0_230:
	mul.f64 	%fd2217, %fd307, 0d3FE45F306DC9C883;
	cvt.rni.s32.f64 	%r1718, %fd2217;
	cvt.rn.f64.s32 	%fd2218, %r1718;
	fma.rn.f64 	%fd2219, %fd2218, 0dBFF921FB54442D18, %fd307;
	fma.rn.f64 	%fd2220, %fd2218, 0dBC91A62633145C00, %fd2219;
	fma.rn.f64 	%fd4970, %fd2218, 0dB97B839A252049C0, %fd2220;
	setp.ltu.f64 	%p475, %fd326, 0d41E0000000000000;
	@%p475 bra 	$L__BB0_232;
	{ // callseq 33, 0
	.param .b64 param0;
	st.param.f64 	[param0], %fd307;
	.param .align 16 .b8 retval0[16];
	call.uni (retval0), 
	__internal_trig_reduction_slowpathd, 
	(
	param0
	);
	ld.param.f64 	%fd4970, [retval0];
	ld.param.b32 	%r1718, [retval0+8];
	} // callseq 33
$L__BB0_232:
	add.s32 	%r1719, %r1718, 1;
$L__BB0_233:
	shl.b32 	%r862, %r1719, 6;
	cvt.u64.u32 	%rd198, %r862;
	and.b64  	%rd199, %rd198, 64;
	add.s64 	%rd201, %rd42, %rd199;
	mul.rn.f64 	%fd2223, %fd4970, %fd4970;
	and.b32  	%r863, %r1719, 1;
	setp.eq.b32 	%p477, %r863, 1;
	selp.f64 	%fd2224, 0dBDA8FF8320FD8164, 0d3DE5DB65F9785EBA, %p477;
	ld.global.nc.v2.f64 	{%fd2225, %fd2226}, [%rd201];
	fma.rn.f64 	%fd2227, %fd2224, %fd2223, %fd2225;
	fma.rn.f64 	%fd2228, %fd2227, %fd2223, %fd2226;
	ld.global.nc.v2.f64 	{%fd2229, %fd2230}, [%rd201+16];
	fma.rn.f64 	%fd2231, %fd2228, %fd2223, %fd2229;
	fma.rn.f64 	%fd2232, %fd2231, %fd2223, %fd2230;
	ld.global.nc.v2.f64 	{%fd2233, %fd2234}, [%rd201+32];
	fma.rn.f64 	%fd2235, %fd2232, %fd2223, %fd2233;
	fma.rn.f64 	%fd2236, %fd2235, %fd2223, %fd2234;
	fma.rn.f64 	%fd2237, %fd2236, %fd4970, %fd4970;
	fma.rn.f64 	%fd2238, %fd2236, %fd2223, 0d3FF0000000000000;
	selp.f64 	%fd2239, %fd2238, %fd2237, %p477;
	and.b32  	%r864, %r1719, 2;
	setp.eq.s32 	%p478, %r864, 0;
	mov.f64 	%fd2240, 0d0000000000000000;
	sub.f64 	%fd2241, %fd2240, %fd2239;
	selp.f64 	%fd2242, %fd2239, %fd2241, %p478;
	mul.f64 	%fd332, %fd325, %fd2242;
	@%p474 bra 	$L__BB0_235;
	mov.f64 	%fd2248, 0d0000000000000000;
	mul.rn.f64 	%fd4971, %fd307, %fd2248;
	mov.b32 	%r1720, 0;
	bra.uni 	$L__BB0_237;
$L__BB0_235:
	mul.f64 	%fd2243, %fd307, 0d3FE45F306DC9C883;
	cvt.rni.s32.f64 	%r1720, %fd2243;
	cvt.rn.f64.s32 	%fd2244, %r1720;
	fma.rn.f64 	%fd2245, %fd2244, 0dBFF921FB54442D18, %fd307;
	fma.rn.f64 	%fd2246, %fd2244, 0dBC91A62633145C00, %fd2245;
	fma.rn.f64 	%fd4971, %fd2244, 0dB97B839A252049C0, %fd2246;
	setp.ltu.f64 	%p479, %fd326, 0d41E0000000000000;
	@%p479 bra 	$L__BB0_237;
	{ // callseq 34, 0
	.param .b64 param0;
	st.param.f64 	[param0], %fd307;
	.param .align 16 .b8 retval0[16];
	call.uni (retval0), 
	__internal_trig_reduction_slowpathd, 
	(
	param0
	);
	ld.param.f64 	%fd4971, [retval0];
	ld.param.b32 	%r1720, [retval0+8];
	} // callseq 34
$L__BB0_237:
	setp.lt.s32 	%p480, %r393, 0;
	and.b32  	%r118, %r393, 2146435072;
	setp.eq.s32 	%p481, %r118, 1062207488;
	shl.b32 	%r867, %r1720, 6;
	cvt.u64.u32 	%rd202, %r867;
	and.b64  	%rd203, %rd202, 64;
	add.s64 	%rd205, %rd42, %rd203;
	mul.rn.f64 	%fd2249, %fd4971, %fd4971;
	and.b32  	%r868, %r1720, 1;
	setp.eq.b32 	%p482, %r868, 1;
	selp.f64 	%fd2250, 0dBDA8FF8320FD8164, 0d3DE5DB65F9785EBA, %p482;
	ld.global.nc.v2.f64 	{%fd2251, %fd2252}, [%rd205];
	fma.rn.f64 	%fd2253, %fd2250, %fd2249, %fd2251;
	fma.rn.f64 	%fd2254, %fd2253, %fd2249, %fd2252;
	ld.global.nc.v2.f64 	{%fd2255, %fd2256}, [%rd205+16];
	fma.rn.f64 	%fd2257, %fd2254, %fd2249, %fd2255;
	fma.rn.f64 	%fd2258, %fd2257, %fd2249, %fd2256;
	ld.global.nc.v2.f64 	{%fd2259, %fd2260}, [%rd205+32];
	fma.rn.f64 	%fd2261, %fd2258, %fd2249, %fd2259;
	fma.rn.f64 	%fd2262, %fd2261, %fd2249, %fd2260;
	fma.rn.f64 	%fd2263, %fd2262, %fd4971, %fd4971;
	fma.rn.f64 	%fd2264, %fd2262, %fd2249, 0d3FF0000000000000;
	selp.f64 	%fd2265, %fd2264, %fd2263, %p482;
	and.b32  	%r869, %r1720, 2;
	setp.eq.s32 	%p483, %r869, 0;
	mov.f64 	%fd2266, 0d0000000000000000;
	sub.f64 	%fd2267, %fd2266, %fd2265;
	selp.f64 	%fd2268, %fd2265, %fd2267, %p483;
	mul.f64 	%fd337, %fd325, %fd2268;
	ld.const.f64 	%fd2269, [d_inpts_dbl+24];
	mov.f64 	%fd2270, 0d3FF0000000000000;
	sub.f64 	%fd2271, %fd2270, %fd2269;
	fma.rn.f64 	%fd2272, %fd2271, %fd319, %fd5006;
	mul.f64 	%fd338, %fd313, %fd2272;
	sub.f64 	%fd2273, %fd332, %fd200;
	sub.f64 	%fd2274, %fd337, %fd201;
	sub.f64 	%fd2275, %fd338, %fd202;
	mul.f64 	%fd2276, %fd162, %fd2274;
	fma.rn.f64 	%fd2277, %fd147, %fd2273, %fd2276;
	fma.rn.f64 	%fd339, %fd140, %fd2275, %fd2277;
	mul.f64 	%fd2278, %fd163, %fd2274;
	fma.rn.f64 	%fd2279, %fd160, %fd2273, %fd2278;
	fma.rn.f64 	%fd340, %fd165, %fd2275, %fd2279;
	mul.f64 	%fd2280, %fd164, %fd2274;
	fma.rn.f64 	%fd2281, %fd161, %fd2273, %fd2280;
	fma.rn.f64 	%fd341, %fd166, %fd2275, %fd2281;
	{
	.reg .b32 %temp; 
	mov.b64 	{%temp, %r119}, %fd339;
	}
	abs.f64 	%fd342, %fd339;
	{ // callseq 35, 0
	.param .b64 param0;
	st.param.f64 	[param0], %fd342;
	.param .b64 param1;
	st.param.f64 	[param1], 0d4000000000000000;
	.param .b64 retval0;
	call.uni (retval0), 
	__internal_accurate_pow, 
	(
	param0, 
	param1
	);
	ld.param.f64 	%fd2282, [retval0];
	} // callseq 35
	setp.lt.s32 	%p484, %r119, 0;
	neg.f64 	%fd2284, %fd2282;
	selp.f64 	%fd2285, %fd2284, %fd2282, %p481;
	selp.f64 	%fd2286, %fd2285, %fd2282, %p484;
	setp.eq.f64 	%p485, %fd339, 0d0000000000000000;
	selp.b32 	%r870, %r119, 0, %p481;
	or.b32  	%r871, %r870, 2146435072;
	selp.b32 	%r872, %r871, %r870, %p480;
	mov.b32 	%r873, 0;
	mov.b64 	%fd2287, {%r873, %r872};
	selp.f64 	%fd4972, %fd2287, %fd2286, %p485;
	add.f64 	%fd2288, %fd339, 0d4000000000000000;
	{
	.reg .b32 %temp; 
	mov.b64 	{%temp, %r874}, %fd2288;
	}
	and.b32  	%r875, %r874, 2146435072;
	setp.ne.s32 	%p486, %r875, 2146435072;
	@%p486 bra 	$L__BB0_242;
	setp.num.f64 	%p487, %fd339, %fd339;
	@%p487 bra 	$L__BB0_240;
	mov.f64 	%fd2289, 0d4000000000000000;
	add.rn.f64 	%fd4972, %fd339, %fd2289;
	bra.uni 	$L__BB0_242;
$L__BB0_240:
	setp.neu.f64 	%p488, %fd342, 0d7FF0000000000000;
	@%p488 bra 	$L__BB0_242;
	selp.b32 	%r876, 0, 2146435072, %p480;
	or.b32  	%r877, %r876, -2147483648;
	selp.b32 	%r878, %r877, %r876, %p3;
	selp.b32 	%r879, %r878, %r876, %p484;
	mov.b32 	%r880, 0;
	mov.b64 	%fd4972, {%r880, %r879};
$L__BB0_242:
	setp.eq.f64 	%p494, %fd339, 0d3FF0000000000000;
	selp.f64 	%fd347, 0d3FF0000000000000, %fd4972, %p494;
	{
	.reg .b32 %temp; 
	mov.b64 	{%temp, %r120}, %fd340;
	}
	abs.f64 	%fd348, %fd340;
	{ // callseq 36, 0
	.param .b64 param0;
	st.param.f64 	[param0], %fd348;
	.param .b64 param1;
	st.param.f64 	[param1], 0d4000000000000000;
	.param .b64 retval0;
	call.uni (retval0), 
	__internal_accurate_pow, 
	(
	param0, 
	param1
	);
	ld.param.f64 	%fd2290, [retval0];
	} // callseq 36
	setp.lt.s32 	%p495, %r120, 0;
	neg.f64 	%fd2292, %fd2290;
	selp.f64 	%fd2293, %fd2292, %fd2290, %p481;
	selp.f64 	%fd2294, %fd2293, %fd2290, %p495;
	setp.eq.f64 	%p496, %fd340, 0d0000000000000000;
	selp.b32 	%r881, %r120, 0, %p481;
	or.b32  	%r882, %r881, 2146435072;
	selp.b32 	%r883, %r882, %r881, %p480;
	mov.b32 	%r884, 0;
	mov.b64 	%fd2295, {%r884, %r883};
	selp.f64 	%fd4973, %fd2295, %fd2294, %p496;
	add.f64 	%fd2296, %fd340, 0d4000000000000000;
	{
	.reg .b32 %temp; 
	mov.b64 	{%temp, %r885}, %fd2296;
	}
	and.b32  	%r886, %r885, 2146435072;
	setp.ne.s32 	%p497, %r886, 2146435072;
	@%p497 bra 	$L__BB0_247;
	setp.num.f64 	%p498, %fd340, %fd340;
	@%p498 bra 	$L__BB0_245;
	mov.f64 	%fd2297, 0d4000000000000000;
	add.rn.f64 	%fd4973, %fd340, %fd2297;
	bra.uni 	$L__BB0_247;
$L__BB0_245:
	setp.neu.f64 	%p499, %fd348, 0d7FF0000000000000;
	@%p499 bra 	$L__BB0_247;
	setp.lt.s32 	%p501, %r393, 0;
	selp.b32 	%r887, 0, 2146435072, %p501;
	or.b32  	%r888, %r887, -2147483648;
	selp.b32 	%r889, %r888, %r887, %p3;
	selp.b32 	%r890, %r889, %r887, %p495;
	mov.b32 	%r891, 0;
	mov.b64 	%fd4973, {%r891, %r890};
$L__BB0_247:
	and.b32  	%r892, %r393, 2146435072;
	setp.eq.s32 	%p502, %r892, 1062207488;
	and.b32  	%r893, %r393, 2147483647;
	setp.ne.s32 	%p503, %r893, 1071644672;
	and.pred  	%p4, %p502, %p503;
	setp.eq.f64 	%p504, %fd199, 0d3FF0000000000000;
	setp.neu.f64 	%p505, %fd208, 0d7FF0000000000000;
	setp.nan.f64 	%p506, %fd199, %fd199;
	setp.eq.s32 	%p507, %r77, 2146435072;
	setp.eq.f64 	%p508, %fd199, 0d0000000000000000;
	setp.lt.s32 	%p509, %r393, 0;
	setp.eq.s32 	%p510, %r118, 1062207488;
	setp.eq.f64 	%p512, %fd340, 0d3FF0000000000000;
	selp.f64 	%fd2298, 0d3FF0000000000000, %fd4973, %p512;
	add.f64 	%fd353, %fd347, %fd2298;
	{ // callseq 37, 0
	.param .b64 param0;
	st.param.f64 	[param0], %fd208;
	.param .b64 param1;
	st.param.f64 	[param1], 0d4000000000000000;
	.param .b64 retval0;
	call.uni (retval0), 
	__internal_accurate_pow, 
	(
	param0, 
	param1
	);
	ld.param.f64 	%fd2299, [retval0];
	} // callseq 37
	neg.f64 	%fd2301, %fd2299;
	selp.f64 	%fd2302, %fd2301, %fd2299, %p1;
	selp.f64 	%fd2303, %fd209, %fd2302, %p508;
	mov.f64 	%fd2304, 0d4000000000000000;
	add.rn.f64 	%fd2305, %fd199, %fd2304;
	selp.f64 	%fd2306, %fd2305, %fd2303, %p506;
	selp.f64 	%fd2307, %fd2306, %fd210, %p505;
	selp.f64 	%fd2308, %fd2307, %fd2303, %p507;
	selp.f64 	%fd354, 0d3FF0000000000000, %fd2308, %p504;
	{
	.reg .b32 %temp; 
	mov.b64 	{%temp, %r121}, %fd341;
	}
	abs.f64 	%fd355, %fd341;
	{ // callseq 38, 0
	.param .b64 param0;
	st.param.f64 	[param0], %fd355;
	.param .b64 param1;
	st.param.f64 	[param1], 0d4000000000000000;
	.param .b64 retval0;
	call.uni (retval0), 
	__internal_accurate_pow, 
	(
	param0, 
	param1
	);
	ld.param.f64 	%fd2309, [retval0];
	} // callseq 38
	setp.lt.s32 	%p513, %r121, 0;
	neg.f64 	%fd2311, %fd2309;
	selp.f64 	%fd2312, %fd2311, %fd2309, %p510;
	selp.f64 	%fd2313, %fd2312, %fd2309, %p513;
	setp.eq.f64 	%p514, %fd341, 0d0000000000000000;
	selp.b32 	%r894, %r121, 0, %p510;
	or.b32  	%r895, %r894, 2146435072;
	selp.b32 	%r896, %r895, %r894, %p509;
	mov.b32 	%r897, 0;
	mov.b64 	%fd2314, {%r897, %r896};
	selp.f64 	%fd4974, %fd2314, %fd2313, %p514;
	add.f64 	%fd2315, %fd341, 0d4000000000000000;
	{
	.reg .b32 %temp; 
	mov.b64 	{%temp, %r898}, %fd2315;
	}
	and.b32  	%r899, %r898, 2146435072;
	setp.ne.s32 	%p515, %r899, 2146435072;
	@%p515 bra 	$L__BB0_252;
	setp.num.f64 	%p516, %fd341, %fd341;
	@%p516 bra 	$L__BB0_250;
	mov.f64 	%fd2316, 0d4000000000000000;
	add.rn.f64 	%fd4974, %fd341, %fd2316;
	bra.uni 	$L__BB0_252;
$L__BB0_250:
	setp.neu.f64 	%p517, %fd355, 0d7FF0000000000000;
	@%p517 bra 	$L__BB0_252;
	selp.b32 	%r900, 0, 2146435072, %p509;
	or.b32  	%r901, %r900, -2147483648;
	selp.b32 	%r902, %r901, %r900, %p4;
	selp.b32 	%r903, %r902, %r900, %p513;
	mov.b32 	%r904, 0;
	mov.b64 	%fd4974, {%r904, %r903};
$L__BB0_252:
	div.rn.f64 	%fd2317, %fd353, %fd354;
	setp.lt.s32 	%p520, %r468, 0;
	and.b32  	%r905, %r468, 2146435072;
	setp.eq.s32 	%p521, %r905, 1073741824;
	setp.eq.f64 	%p522, %fd341, 0d3FF0000000000000;
	selp.f64 	%fd360, 0d3FF0000000000000, %fd4974, %p522;
	div.rn.f64 	%fd361, %fd360, %fd354;
	add.f64 	%fd2318, %fd2317, %fd361;
	sub.f64 	%fd2319, %fd2318, %fd211;
	div.rn.f64 	%fd362, %fd2319, 0d4018000000000000;
	mul.f64 	%fd363, %fd211, %fd2317;
	{
	.reg .b32 %temp; 
	mov.b64 	{%temp, %r122}, %fd362;
	}
	abs.f64 	%fd364, %fd362;
	{ // callseq 39, 0
	.param .b64 param0;
	st.param.f64 	[param0], %fd364;
	.param .b64 param1;
	st.param.f64 	[param1], 0d4008000000000000;
	.param .b64 retval0;
	call.uni (retval0), 
	__internal_accurate_pow, 
	(
	param0, 
	param1
	);
	ld.param.f64 	%fd2320, [retval0];
	} // callseq 39
	setp.lt.s32 	%p523, %r122, 0;
	neg.f64 	%fd2322, %fd2320;
	selp.f64 	%fd2323, %fd2322, %fd2320, %p521;
	selp.f64 	%fd2324, %fd2323, %fd2320, %p523;
	setp.eq.f64 	%p524, %fd362, 0d0000000000000000;
	selp.b32 	%r906, %r122, 0, %p521;
	or.b32  	%r907, %r906, 2146435072;
	selp.b32 	%r908, %r907, %r906, %p520;
	mov.b32 	%r909, 0;
	mov.b64 	%fd2325, {%r909, %r908};
	selp.f64 	%fd4975, %fd2325, %fd2324, %p524;
	add.f64 	%fd2326, %fd362, 0d4008000000000000;
	{
	.reg .b32 %temp; 
	mov.b64 	{%temp, %r910}, %fd2326;
	}
	and.b32  	%r911, %r910, 2146435072;
	setp.ne.s32 	%p525, %r911, 2146435072;
	@%p525 bra 	$L__BB0_257;
	setp.num.f64 	%p526, %fd362, %fd362;
	@%p526 bra 	$L__BB0_255;
	mov.f64 	%fd2327, 0d4008000000000000;
	add.rn.f64 	%fd4975, %fd362, %fd2327;
	bra.uni 	$L__BB0_257;
$L__BB0_255:
	setp.neu.f64 	%p527, %fd364, 0d7FF0000000000000;
	@%p527 bra 	$L__BB0_257;
	setp.lt.s32 	%p528, %r122, 0;
	and.b32  	%r912, %r468, 2146435072;
	setp.eq.s32 	%p529, %r912, 1073741824;
	and.b32  	%r913, %r468, 2147483647;
	setp.ne.s32 	%p530, %r913, 1071644672;
	setp.lt.s32 	%p531, %r468, 0;
	selp.b32 	%r914, 0, 2146435072, %p531;
	or.b32  	%r915, %r914, -2147483648;
	selp.b32 	%r916, %r915, %r914, %p530;
	selp.b32 	%r917, %r916, %r914, %p529;
	selp.b32 	%r918, %r917, %r914, %p528;
	mov.b32 	%r919, 0;
	mov.b64 	%fd4975, {%r919, %r918};
$L__BB0_257:
	and.b32  	%r920, %r393, 2146435072;
	setp.eq.s32 	%p533, %r920, 1062207488;
	setp.eq.f64 	%p534, %fd362, 0d3FF0000000000000;
	mul.f64 	%fd2328, %fd4975, 0d4010000000000000;
	selp.f64 	%fd2329, 0d4010000000000000, %fd2328, %p534;
	mul.f64 	%fd2330, %fd363, %fd361;
	div.rn.f64 	%fd2331, %fd2330, %fd2329;
	add.f64 	%fd2332, %fd2331, 0d3FF0000000000000;
	add.f64 	%fd2333, %fd2331, 0d4000000000000000;
	mul.f64 	%fd2334, %fd2331, %fd2333;
	sqrt.rn.f64 	%fd2335, %fd2334;
	add.f64 	%fd2336, %fd2332, %fd2335;
	{
	.reg .b32 %temp; 
	mov.b64 	{%r921, %temp}, %fd2336;
	}
	{
	.reg .b32 %temp; 
	mov.b64 	{%temp, %r922}, %fd2336;
	}
	and.b32  	%r923, %r922, 2147483647;
	setp.lt.u32 	%p535, %r923, 1048576;
	mov.b64 	%fd2337, {%r921, %r923};
	mul.f64 	%fd2338, %fd2337, 0d4350000000000000;
	{
	.reg .b32 %temp; 
	mov.b64 	{%r924, %temp}, %fd2338;
	}
	{
	.reg .b32 %temp; 
	mov.b64 	{%temp, %r925}, %fd2338;
	}
	selp.b32 	%r926, %r924, %r921, %p535;
	selp.b32 	%r927, %r925, %r923, %p535;
	selp.b32 	%r928, 4078, 1048576, %p535;
	shr.u32 	%r929, %r927, 20;
	add.s32 	%r930, %r929, -1022;
	cvt.rn.f32.s32 	%f49, %r930;
	mul.f32 	%f50, %f49, 0f3EAAAAAB;
	cvt.rni.s32.f32 	%r931, %f50;
	mad.lo.s32 	%r932, %r931, -3145728, %r927;
	mov.b64 	%fd2339, {%r926, %r932};
	cvt.rn.f32.f64 	%f51, %fd2339;
	lg2.approx.ftz.f32 	%f52, %f51;
	mul.f32 	%f53, %f52, 0f3EAAAAAB;
	ex2.approx.ftz.f32 	%f54, %f53;
	cvt.f64.f32 	%fd2340, %f54;
	mul.f64 	%fd2341, %fd2340, %fd2340;
	{
	.reg .b32 %temp; 
	mov.b64 	{%r933, %temp}, %fd2341;
	}
	{
	.reg .b32 %temp; 
	mov.b64 	{%temp, %r934}, %fd2341;
	}
	add.s32 	%r935, %r934, 1048576;
	mov.b64 	%fd2342, {%r933, %r935};
	fma.rn.f64 	%fd2343, %fd2342, %fd2340, %fd2339;
	rcp.approx.ftz.f64 	%fd2344, %fd2343;
	neg.f64 	%fd2345, %fd2343;
	fma.rn.f64 	%fd2346, %fd2345, %fd2344, 0d3FF0000000000000;
	fma.rn.f64 	%fd2347, %fd2346, %fd2346, %fd2346;
	fma.rn.f64 	%fd2348, %fd2347, %fd2344, %fd2344;
	neg.f64 	%fd2349, %fd2340;
	fma.rn.f64 	%fd2350, %fd2341, %fd2349, %fd2339;
	mul.f64 	%fd2351, %fd2350, %fd2348;
	fma.rn.f64 	%fd2352, %fd2340, %fd2351, %fd2340;
	{
	.reg .b32 %temp; 
	mov.b64 	{%r936, %temp}, %fd2352;
	}
	{
	.reg .b32 %temp; 
	mov.b64 	{%temp, %r937}, %fd2352;
	}
	add.s32 	%r938, %r931, %r928;
	shl.b32 	%r939, %r938, 20;
	add.s32 	%r940, %r937, %r939;
	mov.b64 	%fd2353, {%r936, %r940};
	copysign.f64 	%fd2354, %fd2336, %fd2353;
	add.f64 	%fd2355, %fd2336, %fd2336;
	setp.equ.f64 	%p536, %fd2355, %fd2336;
	selp.f64 	%fd2356, %fd2355, %fd2354, %p536;
	add.f64 	%fd2357, %fd2356, 0d3FF0000000000000;
	rcp.rn.f64 	%fd2358, %fd2356;
	add.f64 	%fd2359, %fd2357, %fd2358;
	mul.f64 	%fd369, %fd362, %fd2359;
	{
	.reg .b32 %temp; 
	mov.b64 	{%temp, %r123}, %fd369;
	}
	abs.f64 	%fd370, %fd369;
	{ // callseq 40, 0
	.param .b64 param0;
	st.param.f64 	[param0], %fd370;
	.param .b64 param1;
	st.param.f64 	[param1], 0d4000000000000000;
	.param .b64 retval0;
	call.uni (retval0), 
	__internal_accurate_pow, 
	(
	param0, 
	param1
	);
	ld.param.f64 	%fd2360, [retval0];
	} // callseq 40
	setp.lt.s32 	%p537, %r123, 0;
	neg.f64 	%fd2362, %fd2360;
	selp.f64 	%fd2363, %fd2362, %fd2360, %p533;
	selp.f64 	%fd2364, %fd2363, %fd2360, %p537;
	setp.eq.f64 	%p538, %fd369, 0d0000000000000000;
	selp.b32 	%r941, %r123, 0, %p533;
	or.b32  	%r942, %r941, 2146435072;
	selp.b32 	%r943, %r942, %r941, %p509;
	mov.b32 	%r944, 0;
	mov.b64 	%fd2365, {%r944, %r943};
	selp.f64 	%fd4976, %fd2365, %fd2364, %p538;
	add.f64 	%fd2366, %fd369, 0d4000000000000000;
	{
	.reg .b32 %temp; 
	mov.b64 	{%temp, %r945}, %fd2366;
	}
	and.b32  	%r946, %r945, 2146435072;
	setp.ne.s32 	%p539, %r946, 2146435072;
	@%p539 bra 	$L__BB0_262;
	setp.num.f64 	%p540, %fd369, %fd369;
	@%p540 bra 	$L__BB0_260;
	mov.f64 	%fd2367, 0d4000000000000000;
	add.rn.f64 	%fd4976, %fd369, %fd2367;
	bra.uni 	$L__BB0_262;
$L__BB0_260:
	setp.neu.f64 	%p541, %fd370, 0d7FF0000000000000;
	@%p541 bra 	$L__BB0_262;
	setp.lt.s32 	%p543, %r393, 0;
	selp.b32 	%r947, 0, 2146435072, %p543;
	or.b32  	%r948, %r947, -2147483648;
	selp.b32 	%r949, %r948, %r947, %p4;
	selp.b32 	%r950, %r949, %r947, %p537;
	mov.b32 	%r951, 0;
	mov.b64 	%fd4976, {%r951, %r950};
$L__BB0_262:
	setp.lt.s32 	%p544, %r393, 0;
	and.b32  	%r952, %r393, 2146435072;
	setp.eq.s32 	%p545, %r952, 1062207488;
	setp.eq.f64 	%p546, %fd369, 0d3FF0000000000000;
	selp.f64 	%fd2368, 0d3FF0000000000000, %fd4976, %p546;
	fma.rn.f64 	%fd2369, %fd211, %fd361, %fd2368;
	sqrt.rn.f64 	%fd2370, %fd2369;
	add.f64 	%fd375, %fd369, %fd2370;
	sub.f64 	%fd2371, %fd375, %fd361;
	mul.f64 	%fd2372, %fd2371, 0d0000000000000000;
	add.f64 	%fd2373, %fd2370, %fd2370;
	div.rn.f64 	%fd376, %fd2372, %fd2373;
	{
	.reg .b32 %temp; 
	mov.b64 	{%temp, %r124}, %fd376;
	}
	abs.f64 	%fd377, %fd376;
	{ // callseq 41, 0
	.param .b64 param0;
	st.param.f64 	[param0], %fd377;
	.param .b64 param1;
	st.param.f64 	[param1], 0d4000000000000000;
	.param .b64 retval0;
	call.uni (retval0), 
	__internal_accurate_pow, 
	(
	param0, 
	param1
	);
	ld.param.f64 	%fd2374, [retval0];
	} // callseq 41
	setp.lt.s32 	%p547, %r124, 0;
	neg.f64 	%fd2376, %fd2374;
	selp.f64 	%fd2377, %fd2376, %fd2374, %p545;
	selp.f64 	%fd2378, %fd2377, %fd2374, %p547;
	setp.eq.f64 	%p548, %fd376, 0d0000000000000000;
	selp.b32 	%r953, %r124, 0, %p545;
	or.b32  	%r954, %r953, 2146435072;
	selp.b32 	%r955, %r954, %r953, %p544;
	mov.b32 	%r956, 0;
	mov.b64 	%fd2379, {%r956, %r955};
	selp.f64 	%fd4977, %fd2379, %fd2378, %p548;
	add.f64 	%fd2380, %fd376, 0d4000000000000000;
	{
	.reg .b32 %temp; 
	mov.b64 	{%temp, %r957}, %fd2380;
	}
	and.b32  	%r958, %r957, 2146435072;
	setp.ne.s32 	%p549, %r958, 2146435072;
	@%p549 bra 	$L__BB0_267;
	setp.num.f64 	%p550, %fd376, %fd376;
	@%p550 bra 	$L__BB0_265;
	mov.f64 	%fd2381, 0d4000000000000000;
	add.rn.f64 	%fd4977, %fd376, %fd2381;
	bra.uni 	$L__BB0_267;
$L__BB0_265:
	setp.neu.f64 	%p551, %fd377, 0d7FF0000000000000;
	@%p551 bra 	$L__BB0_267;
	selp.b32 	%r959, 0, 2146435072, %p544;
	or.b32  	%r960, %r959, -2147483648;
	selp.b32 	%r961, %r960, %r959, %p4;
	selp.b32 	%r962, %r961, %r959, %p547;
	mov.b32 	%r963, 0;
	mov.b64 	%fd4977, {%r963, %r962};
$L__BB0_267:
	selp.b32 	%r125, 0, 2146435072, %p544;
	and.b32  	%r126, %r393, 2146435072;
	setp.eq.s32 	%p555, %r126, 1062207488;
	setp.eq.f64 	%p556, %fd376, 0d3FF0000000000000;
	selp.f64 	%fd2382, 0d3FF0000000000000, %fd4977, %p556;
	add.f64 	%fd2383, %fd375, %fd2382;
	sqrt.rn.f64 	%fd2384, %fd2383;
	sub.f64 	%fd382, %fd2384, %fd376;
	sqrt.rn.f64 	%fd2385, %fd353;
	mul.f64 	%fd2386, %fd2385, %fd382;
	add.f64 	%fd2387, %fd382, 0d0000000000000000;
	div.rn.f64 	%fd383, %fd2386, %fd2387;
	{
	.reg .b32 %temp; 
	mov.b64 	{%temp, %r127}, %fd383;
	}
	abs.f64 	%fd384, %fd383;
	{ // callseq 42, 0
	.param .b64 param0;
	st.param.f64 	[param0], %fd384;
	.param .b64 param1;
	st.param.f64 	[param1], 0d4000000000000000;
	.param .b64 retval0;
	call.uni (retval0), 
	__internal_accurate_pow, 
	(
	param0, 
	param1
	);
	ld.param.f64 	%fd2388, [retval0];
	} // callseq 42
	setp.lt.s32 	%p557, %r127, 0;
	neg.f64 	%fd2390, %fd2388;
	selp.f64 	%fd2391, %fd2390, %fd2388, %p555;
	selp.f64 	%fd2392, %fd2391, %fd2388, %p557;
	setp.eq.f64 	%p558, %fd383, 0d0000000000000000;
	selp.b32 	%r964, %r127, 0, %p555;
	or.b32  	%r965, %r964, 2146435072;
	selp.b32 	%r966, %r965, %r964, %p544;
	mov.b32 	%r967, 0;
	mov.b64 	%fd2393, {%r967, %r966};
	selp.f64 	%fd4978, %fd2393, %fd2392, %p558;
	add.f64 	%fd2394, %fd383, 0d4000000000000000;
	{
	.reg .b32 %temp; 
	mov.b64 	{%temp, %r968}, %fd2394;
	}
	and.b32  	%r969, %r968, 2146435072;
	setp.ne.s32 	%p559, %r969, 2146435072;
	@%p559 bra 	$L__BB0_272;
	setp.num.f64 	%p560, %fd383, %fd383;
	@%p560 bra 	$L__BB0_270;
	mov.f64 	%fd2395, 0d4000000000000000;
	add.rn.f64 	%fd4978, %fd383, %fd2395;
	bra.uni 	$L__BB0_272;
$L__BB0_270:
	setp.neu.f64 	%p561, %fd384, 0d7FF0000000000000;
	@%p561 bra 	$L__BB0_272;
	or.b32  	%r970, %r125, -2147483648;
	selp.b32 	%r971, %r970, %r125, %p4;
	selp.b32 	%r972, %r971, %r125, %p557;
	mov.b32 	%r973, 0;
	mov.b64 	%fd4978, {%r973, %r972};
$L__BB0_272:
	setp.eq.f64 	%p566, %fd383, 0d3FF0000000000000;
	selp.f64 	%fd2396, 0d3FF0000000000000, %fd4978, %p566;
	add.f64 	%fd2397, %fd360, %fd2396;
	sqrt.rn.f64 	%fd2398, %fd2397;
	add.f64 	%fd2399, %fd382, 0d0000000000000000;
	add.f64 	%fd2400, %fd2399, 0dBFF0000000000000;
	mul.f64 	%fd2401, %fd2400, %fd2398;
	div.rn.f64 	%fd5007, %fd2401, %fd382;
	sub.f64 	%fd390, %fd332, %fd4908;
	{
	.reg .b32 %temp; 
	mov.b64 	{%temp, %r128}, %fd390;
	}
	abs.f64 	%fd391, %fd390;
	{ // callseq 43, 0
	.param .b64 param0;
	st.param.f64 	[param0], %fd391;
	.param .b64 param1;
	st.param.f64 	[param1], 0d4000000000000000;
	.param .b64 retval0;
	call.uni (retval0), 
	__internal_accurate_pow, 
	(
	param0, 
	param1
	);
	ld.param.f64 	%fd2402, [retval0];
	} // callseq 43
	setp.lt.s32 	%p567, %r128, 0;
	neg.f64 	%fd2404, %fd2402;
	selp.f64 	%fd2405, %fd2404, %fd2402, %p555;
	selp.f64 	%fd2406, %fd2405, %fd2402, %p567;
	setp.eq.f64 	%p568, %fd390, 0d0000000000000000;
	selp.b32 	%r974, %r128, 0, %p555;
	or.b32  	%r975, %r974, 2146435072;
	selp.b32 	%r976, %r975, %r974, %p544;
	mov.b32 	%r977, 0;
	mov.b64 	%fd2407, {%r977, %r976};
	selp.f64 	%fd4979, %fd2407, %fd2406, %p568;
	add.f64 	%fd2408, %fd390, 0d4000000000000000;
	{
	.reg .b32 %temp; 
	mov.b64 	{%temp, %r978}, %fd2408;
	}
	and.b32  	%r979, %r978, 2146435072;
	setp.ne.s32 	%p569, %r979, 2146435072;
	@%p569 bra 	$L__BB0_277;
	setp.num.f64 	%p570, %fd390, %fd390;
	@%p570 bra 	$L__BB0_275;
	mov.f64 	%fd2409, 0d4000000000000000;
	add.rn.f64 	%fd4979, %fd390, %fd2409;
	bra.uni 	$L__BB0_277;
$L__BB0_275:
	setp.neu.f64 	%p571, %fd391, 0d7FF0000000000000;
	@%p571 bra 	$L__BB0_277;
	or.b32  	%r980, %r125, -2147483648;
	selp.b32 	%r981, %r980, %r125, %p4;
	selp.b32 	%r982, %r981, %r125, %p567;
	mov.b32 	%r983, 0;
	mov.b64 	%fd4979, {%r983, %r982};
$L__BB0_277:
	setp.lt.s32 	%p573, %r393, 0;
	setp.eq.s32 	%p574, %r126, 1062207488;
	sub.f64 	%fd2410, %fd332, %fd4908;
	setp.eq.f64 	%p576, %fd2410, 0d3FF0000000000000;
	selp.f64 	%fd396, 0d3FF0000000000000, %fd4979, %p576;
	sub.f64 	%fd397, %fd337, %fd4907;
	{
	.reg .b32 %temp; 
	mov.b64 	{%temp, %r129}, %fd397;
	}
	abs.f64 	%fd398, %fd397;
	{ // callseq 44, 0
	.param .b64 param0;
	st.param.f64 	[param0], %fd398;
	.param .b64 param1;
	st.param.f64 	[param1], 0d4000000000000000;
	.param .b64 retval0;
	call.uni (retval0), 
	__internal_accurate_pow, 
	(
	param0, 
	param1
	);
	ld.param.f64 	%fd2411, [retval0];
	} // callseq 44
	setp.lt.s32 	%p577, %r129, 0;
	neg.f64 	%fd2413, %fd2411;
	selp.f64 	%fd2414, %fd2413, %fd2411, %p574;
	selp.f64 	%fd2415, %fd2414, %fd2411, %p577;
	setp.eq.f64 	%p578, %fd397, 0d0000000000000000;
	selp.b32 	%r984, %r129, 0, %p574;
	or.b32  	%r985, %r984, 2146435072;
	selp.b32 	%r986, %r985, %r984, %p573;
	mov.b32 	%r987, 0;
	mov.b64 	%fd2416, {%r987, %r986};
	selp.f64 	%fd4980, %fd2416, %fd2415, %p578;
	add.f64 	%fd2417, %fd397, 0d4000000000000000;
	{
	.reg .b32 %temp; 
	mov.b64 	{%temp, %r988}, %fd2417;
	}
	and.b32  	%r989, %r988, 2146435072;
	setp.ne.s32 	%p579, %r989, 2146435072;
	@%p579 bra 	$L__BB0_282;
	setp.num.f64 	%p580, %fd397, %fd397;
	@%p580 bra 	$L__BB0_280;
	mov.f64 	%fd2418, 0d4000000000000000;
	add.rn.f64 	%fd4980, %fd397, %fd2418;
	bra.uni 	$L__BB0_282;
$L__BB0_280:
	setp.neu.f64 	%p581, %fd398, 0d7FF0000000000000;
	@%p581 bra 	$L__BB0_282;
	selp.b32 	%r990, 0, 2146435072, %p573;
	or.b32  	%r991, %r990, -2147483648;
	selp.b32 	%r992, %r991, %r990, %p4;
	selp.b32 	%r993, %r992, %r990, %p577;
	mov.b32 	%r994, 0;
	mov.b64 	%fd4980, {%r994, %r993};
$L__BB0_282:
	selp.b32 	%r130, 0, 2146435072, %p573;
	sub.f64 	%fd2419, %fd337, %fd4907;
	setp.eq.f64 	%p587, %fd2419, 0d3FF0000000000000;
	selp.f64 	%fd2420, 0d3FF0000000000000, %fd4980, %p587;
	add.f64 	%fd403, %fd396, %fd2420;
	sub.f64 	%fd404, %fd338, %fd4906;
	{
	.reg .b32 %temp; 
	mov.b64 	{%temp, %r131}, %fd404;
	}
	abs.f64 	%fd405, %fd404;
	{ // callseq 45, 0
	.param .b64 param0;
	st.param.f64 	[param0], %fd405;
	.param .b64 param1;
	st.param.f64 	[param1], 0d4000000000000000;
	.param .b64 retval0;
	call.uni (retval0), 
	__internal_accurate_pow, 
	(
	param0, 
	param1
	);
	ld.param.f64 	%fd2421, [retval0];
	} // callseq 45
	setp.lt.s32 	%p588, %r131, 0;
	neg.f64 	%fd2423, %fd2421;
	selp.f64 	%fd2424, %fd2423, %fd2421, %p574;
	selp.f64 	%fd2425, %fd2424, %fd2421, %p588;
	setp.eq.f64 	%p589, %fd404, 0d0000000000000000;
	selp.b32 	%r995, %r131, 0, %p574;
	or.b32  	%r996, %r995, 2146435072;
	selp.b32 	%r997, %r996, %r995, %p573;
	mov.b32 	%r998, 0;
	mov.b64 	%fd2426, {%r998, %r997};
	selp.f64 	%fd4981, %fd2426, %fd2425, %p589;
	add.f64 	%fd2427, %fd404, 0d4000000000000000;
	{
	.reg .b32 %temp; 
	mov.b64 	{%temp, %r999}, %fd2427;
	}
	and.b32  	%r1000, %r999, 2146435072;
	setp.ne.s32 	%p590, %r1000, 2146435072;
	@%p590 bra 	$L__BB0_287;
	setp.num.f64 	%p591, %fd404, %fd404;
	@%p591 bra 	$L__BB0_285;
	mov.f64 	%fd2428, 0d4000000000000000;
	add.rn.f64 	%fd4981, %fd404, %fd2428;
	bra.uni 	$L__BB0_287;
$L__BB0_285:
	setp.neu.f64 	%p592, %fd405, 0d7FF0000000000000;
	@%p592 bra 	$L__BB0_287;
	or.b32  	%r1001, %r130, -2147483648;
	selp.b32 	%r1002, %r1001, %r130, %p4;
	selp.b32 	%r1003, %r1002, %r130, %p588;
	mov.b32 	%r1004, 0;
	mov.b64 	%fd4981, {%r1004, %r1003};
$L__BB0_287:
	setp.eq.f64 	%p594, %fd404, 0d3FF0000000000000;
	selp.f64 	%fd2429, 0d3FF0000000000000, %fd4981, %p594;
	add.f64 	%fd2430, %fd403, %fd2429;
	sqrt.rn.f64 	%fd2431, %fd2430;
	sub.f64 	%fd2432, %fd2431, %fd205;
	abs.f64 	%fd2433, %fd2432;
	ld.const.f64 	%fd2434, [d_inpts_dbl+104];
	setp.le.f64 	%p1081, %fd2433, %fd2434;
	ld.const.u32 	%r1005, [d_inpts_int+16];
	setp.le.s32 	%p595, %r1713, %r1005;
	or.pred  	%p596, %p1081, %p595;
	@%p596 bra 	$L__BB0_391;
	abs.f64 	%fd410, %fd216;
	setp.neu.f64 	%p597, %fd410, 0d7FF0000000000000;
	@%p597 bra 	$L__BB0_290;
	mov.f64 	%fd2440, 0d0000000000000000;
	mul.rn.f64 	%fd4982, %fd216, %fd2440;
	mov.b32 	%r1721, 0;
	bra.uni 	$L__BB0_292;
$L__BB0_290:
	mul.f64 	%fd2435, %fd216, 0d3FE45F306DC9C883;
	cvt.rni.s32.f64 	%r1721, %fd2435;
	cvt.rn.f64.s32 	%fd2436, %r1721;
	fma.rn.f64 	%fd2437, %fd2436, 0dBFF921FB54442D18, %fd216;
	fma.rn.f64 	%fd2438, %fd2436, 0dBC91A62633145C00, %fd2437;
	fma.rn.f64 	%fd4982, %fd2436, 0dB97B839A252049C0, %fd2438;
	setp.ltu.f64 	%p598, %fd410, 0d41E0000000000000;
	@%p598 bra 	$L__BB0_292;
	{ // callseq 46, 0
	.param .b64 param0;
	st.param.f64 	[param0], %fd216;
	.param .align 16 .b8 retval0[16];
	call.uni (retval0), 
	__internal_trig_reduction_slowpathd, 
	(
	param0
	);
	ld.param.f64 	%fd4982, [retval0];
	ld.param.b32 	%r1721, [retval0+8];
	} // callseq 46
$L__BB0_292:
	setp.lt.s32 	%p599, %r393, 0;
	setp.eq.s32 	%p600, %r126, 1062207488;
	shl.b32 	%r1009, %r1721, 6;
	cvt.u64.u32 	%rd206, %r1009;
	and.b64  	%rd207, %rd206, 64;
	mov.u64 	%rd208, __cudart_sin_cos_coeffs;
	add.s64 	%rd209, %rd208, %rd207;
	mul.rn.f64 	%fd2441, %fd4982, %fd4982;
	and.b32  	%r1010, %r1721, 1;
	setp.eq.b32 	%p602, %r1010, 1;
	selp.f64 	%fd2442, 0dBDA8FF8320FD8164, 0d3DE5DB65F9785EBA, %p602;
	ld.global.nc.v2.f64 	{%fd2443, %fd2444}, [%rd209];
	fma.rn.f64 	%fd2445, %fd2442, %fd2441, %fd2443;
	fma.rn.f64 	%fd2446, %fd2445, %fd2441, %fd2444;
	ld.global.nc.v2.f64 	{%fd2447, %fd2448}, [%rd209+16];
	fma.rn.f64 	%fd2449, %fd2446, %fd2441, %fd2447;
	fma.rn.f64 	%fd2450, %fd2449, %fd2441, %fd2448;
	ld.global.nc.v2.f64 	{%fd2451, %fd2452}, [%rd209+32];
	fma.rn.f64 	%fd2453, %fd2450, %fd2441, %fd2451;
	fma.rn.f64 	%fd2454, %fd2453, %fd2441, %fd2452;
	fma.rn.f64 	%fd2455, %fd2454, %fd4982, %fd4982;
	fma.rn.f64 	%fd2456, %fd2454, %fd2441, 0d3FF0000000000000;
	selp.f64 	%fd2457, %fd2456, %fd2455, %p602;
	and.b32  	%r1011, %r1721, 2;
	setp.eq.s32 	%p603, %r1011, 0;
	mov.f64 	%fd2458, 0d0000000000000000;
	sub.f64 	%fd2459, %fd2458, %fd2457;
	selp.f64 	%fd415, %fd2457, %fd2459, %p603;
	{
	.reg .b32 %temp; 
	mov.b64 	{%temp, %r135}, %fd415;
	}
	abs.f64 	%fd416, %fd415;
	{ // callseq 47, 0
	.param .b64 param0;
	st.param.f64 	[param0], %fd416;
	.param .b64 param1;
	st.param.f64 	[param1], 0d4000000000000000;
	.param .b64 retval0;
	call.uni (retval0), 
	__internal_accurate_pow, 
	(
	param0, 
	param1
	);
	ld.param.f64 	%fd2460, [retval0];
	} // callseq 47
	setp.lt.s32 	%p604, %r135, 0;
	neg.f64 	%fd2462, %fd2460;
	selp.f64 	%fd2463, %fd2462, %fd2460, %p600;
	selp.f64 	%fd2464, %fd2463, %fd2460, %p604;
	setp.eq.f64 	%p605, %fd415, 0d0000000000000000;
	selp.b32 	%r1012, %r135, 0, %p600;
	or.b32  	%r1013, %r1012, 2146435072;
	selp.b32 	%r1014, %r1013, %r1012, %p599;
	mov.b32 	%r1015, 0;
	mov.b64 	%fd2465, {%r1015, %r1014};
	selp.f64 	%fd4983, %fd2465, %fd2464, %p605;
	add.f64 	%fd2466, %fd415, 0d4000000000000000;
	{
	.reg .b32 %temp; 
	mov.b64 	{%temp, %r1016}, %fd2466;
	}
	and.b32  	%r1017, %r1016, 2146435072;
	setp.ne.s32 	%p606, %r1017, 2146435072;
	@%p606 bra 	$L__BB0_297;
	setp.num.f64 	%p607, %fd415, %fd415;
	@%p607 bra 	$L__BB0_295;
	mov.f64 	%fd2467, 0d4000000000000000;
	add.rn.f64 	%fd4983, %fd415, %fd2467;
	bra.uni 	$L__BB0_297;
$L__BB0_295:
	setp.neu.f64 	%p608, %fd416, 0d7FF0000000000000;
	@%p608 bra 	$L__BB0_297;
	or.b32  	%r1018, %r130, -2147483648;
	selp.b32 	%r1019, %r1018, %r130, %p4;
	selp.b32 	%r1020, %r1019, %r130, %p604;
	mov.b32 	%r1021, 0;
	mov.b64 	%fd4983, {%r1021, %r1020};
$L__BB0_297:
	setp.eq.f64 	%p611, %fd415, 0d3FF0000000000000;
	selp.f64 	%fd2468, 0d3FF0000000000000, %fd4983, %p611;
	ld.const.f64 	%fd2469, [d_inpts_dbl+24];
	mul.f64 	%fd2470, %fd2469, %fd2468;
	mov.f64 	%fd2471, 0d3FF0000000000000;
	sub.f64 	%fd2472, %fd2471, %fd2470;
	sqrt.rn.f64 	%fd421, %fd2472;
	@%p597 bra 	$L__BB0_299;
	mov.f64 	%fd2478, 0d0000000000000000;
	mul.rn.f64 	%fd4985, %fd216, %fd2478;
	mov.b32 	%r1723, 1;
	bra.uni 	$L__BB0_302;
$L__BB0_299:
	mul.f64 	%fd2473, %fd216, 0d3FE45F306DC9C883;
	cvt.rni.s32.f64 	%r1722, %fd2473;
	cvt.rn.f64.s32 	%fd2474, %r1722;
	fma.rn.f64 	%fd2475, %fd2474, 0dBFF921FB54442D18, %fd216;
	fma.rn.f64 	%fd2476, %fd2474, 0dBC91A62633145C00, %fd2475;
	fma.rn.f64 	%fd4985, %fd2474, 0dB97B839A252049C0, %fd2476;
	setp.ltu.f64 	%p612, %fd410, 0d41E0000000000000;
	@%p612 bra 	$L__BB0_301;
	{ // callseq 48, 0
	.param .b64 param0;
	st.param.f64 	[param0], %fd216;
	.param .align 16 .b8 retval0[16];
	call.uni (retval0), 
	__internal_trig_reduction_slowpathd, 
	(
	param0
	);
	ld.param.f64 	%fd4985, [retval0];
	ld.param.b32 	%r1722, [retval0+8];
	} // callseq 48
$L__BB0_301:
	add.s32 	%r1723, %r1722, 1;
$L__BB0_302:
	shl.b32 	%r1024, %r1723, 6;
	cvt.u64.u32 	%rd210, %r1024;
	and.b64  	%rd211, %rd210, 64;
	add.s64 	%rd213, %rd208, %rd211;
	mul.rn.f64 	%fd2479, %fd4985, %fd4985;
	and.b32  	%r1025, %r1723, 1;
	setp.eq.b32 	%p613, %r1025, 1;
	selp.f64 	%fd2480, 0dBDA8FF8320FD8164, 0d3DE5DB65F9785EBA, %p613;
	ld.global.nc.v2.f64 	{%fd2481, %fd2482}, [%rd213];
	fma.rn.f64 	%fd2483, %fd2480, %fd2479, %fd2481;
	fma.rn.f64 	%fd2484, %fd2483, %fd2479, %fd2482;
	ld.global.nc.v2.f64 	{%fd2485, %fd2486}, [%rd213+16];
	fma.rn.f64 	%fd2487, %fd2484, %fd2479, %fd2485;
	fma.rn.f64 	%fd2488, %fd2487, %fd2479, %fd2486;
	ld.global.nc.v2.f64 	{%fd2489, %fd2490}, [%rd213+32];
	fma.rn.f64 	%fd2491, %fd2488, %fd2479, %fd2489;
	fma.rn.f64 	%fd2492, %fd2491, %fd2479, %fd2490;
	fma.rn.f64 	%fd2493, %fd2492, %fd4985, %fd4985;
	fma.rn.f64 	%fd2494, %fd2492, %fd2479, 0d3FF0000000000000;
	selp.f64 	%fd2495, %fd2494, %fd2493, %p613;
	and.b32  	%r1026, %r1723, 2;
	setp.eq.s32 	%p614, %r1026, 0;
	mov.f64 	%fd2496, 0d0000000000000000;
	sub.f64 	%fd2497, %fd2496, %fd2495;
	selp.f64 	%fd427, %fd2495, %fd2497, %p614;
	abs.f64 	%fd428, %fd217;
	setp.neu.f64 	%p615, %fd428, 0d7FF0000000000000;
	@%p615 bra 	$L__BB0_304;
	mov.f64 	%fd2503, 0d0000000000000000;
	mul.rn.f64 	%fd4987, %fd217, %fd2503;
	mov.b32 	%r1725, 1;
	bra.uni 	$L__BB0_307;
$L__BB0_304:
	mul.f64 	%fd2498, %fd217, 0d3FE45F306DC9C883;
	cvt.rni.s32.f64 	%r1724, %fd2498;
	cvt.rn.f64.s32 	%fd2499, %r1724;
	fma.rn.f64 	%fd2500, %fd2499, 0dBFF921FB54442D18, %fd217;
	fma.rn.f64 	%fd2501, %fd2499, 0dBC91A62633145C00, %fd2500;
	fma.rn.f64 	%fd4987, %fd2499, 0dB97B839A252049C0, %fd2501;
	setp.ltu.f64 	%p616, %fd428, 0d41E0000000000000;
	@%p616 bra 	$L__BB0_306;
	{ // callseq 49, 0
	.param .b64 param0;
	st.param.f64 	[param0], %fd217;
	.param .align 16 .b8 retval0[16];
	call.uni (retval0), 
	__internal_trig_reduction_slowpathd, 
	(
	param0
	);
	ld.param.f64 	%fd4987, [retval0];
	ld.param.b32 	%r1724, [retval0+8];
	} // callseq 49
$L__BB0_306:
	add.s32 	%r1725, %r1724, 1;
$L__BB0_307:
	shl.b32 	%r1029, %r1725, 6;
	cvt.u64.u32 	%rd214, %r1029;
	and.b64  	%rd215, %rd214, 64;
	mov.u64 	%rd216, __cudart_sin_cos_coeffs;
	add.s64 	%rd217, %rd216, %rd215;
	mul.rn.f64 	%fd2504, %fd4987, %fd4987;
	and.b32  	%r1030, %r1725, 1;
	setp.eq.b32 	%p618, %r1030, 1;
	selp.f64 	%fd2505, 0dBDA8FF8320FD8164, 0d3DE5DB65F9785EBA, %p618;
	ld.global.nc.v2.f64 	{%fd2506, %fd2507}, [%rd217];
	fma.rn.f64 	%fd2508, %fd2505, %fd2504, %fd2506;
	fma.rn.f64 	%fd2509, %fd2508, %fd2504, %fd2507;
	ld.global.nc.v2.f64 	{%fd2510, %fd2511}, [%rd217+16];
	fma.rn.f64 	%fd2512, %fd2509, %fd2504, %fd2510;
	fma.rn.f64 	%fd2513, %fd2512, %fd2504, %fd2511;
	ld.global.nc.v2.f64 	{%fd2514, %fd2515}, [%rd217+32];
	fma.rn.f64 	%fd2516, %fd2513, %fd2504, %fd2514;
	fma.rn.f64 	%fd2517, %fd2516, %fd2504, %fd2515;
	fma.rn.f64 	%fd2518, %fd2517, %fd4987, %fd4987;
	fma.rn.f64 	%fd2519, %fd2517, %fd2504, 0d3FF0000000000000;
	selp.f64 	%fd2520, %fd2519, %fd2518, %p618;
	and.b32  	%r1031, %r1725, 2;
	setp.eq.s32 	%p619, %r1031, 0;
	mov.f64 	%fd2521, 0d0000000000000000;
	sub.f64 	%fd2522, %fd2521, %fd2520;
	selp.f64 	%fd434, %fd2520, %fd2522, %p619;
	@%p615 bra 	$L__BB0_309;
	mov.f64 	%fd2528, 0d0000000000000000;
	mul.rn.f64 	%fd4988, %fd217, %fd2528;
	mov.b32 	%r1726, 0;
	bra.uni 	$L__BB0_311;
$L__BB0_309:
	mul.f64 	%fd2523, %fd217, 0d3FE45F306DC9C883;
	cvt.rni.s32.f64 	%r1726, %fd2523;
	cvt.rn.f64.s32 	%fd2524, %r1726;
	fma.rn.f64 	%fd2525, %fd2524, 0dBFF921FB54442D18, %fd217;
	fma.rn.f64 	%fd2526, %fd2524, 0dBC91A62633145C00, %fd2525;
	fma.rn.f64 	%fd4988, %fd2524, 0dB97B839A252049C0, %fd2526;
	setp.ltu.f64 	%p620, %fd428, 0d41E0000000000000;
	@%p620 bra 	$L__BB0_311;
	{ // callseq 50, 0
	.param .b64 param0;
	st.param.f64 	[param0], %fd217;
	.param .align 16 .b8 retval0[16];
	call.uni (retval0), 
	__internal_trig_reduction_slowpathd, 
	(
	param0
	);
	ld.param.f64 	%fd4988, [retval0];
	ld.param.b32 	%r1726, [retval0+8];
	} // callseq 50
$L__BB0_311:
	selp.b32 	%r149, 0, 2146435072, %p599;
	or.b32  	%r150, %r149, -2147483648;
	ld.const.f64 	%fd2529, [d_inpts_dbl+16];
	div.rn.f64 	%fd2530, %fd2529, %fd421;
	add.f64 	%fd2531, %fd215, %fd2530;
	mul.f64 	%fd2532, %fd2531, %fd427;
	and.b32  	%r151, %r393, 2146435072;
	setp.eq.s32 	%p622, %r151, 1062207488;
	shl.b32 	%r1034, %r1726, 6;
	cvt.u64.u32 	%rd218, %r1034;
	and.b64  	%rd219, %rd218, 64;
	mov.u64 	%rd220, __cudart_sin_cos_coeffs;
	add.s64 	%rd221, %rd220, %rd219;
	mul.rn.f64 	%fd2533, %fd4988, %fd4988;
	and.b32  	%r1035, %r1726, 1;
	setp.eq.b32 	%p623, %r1035, 1;
	selp.f64 	%fd2534, 0dBDA8FF8320FD8164, 0d3DE5DB65F9785EBA, %p623;
	ld.global.nc.v2.f64 	{%fd2535, %fd2536}, [%rd221];
	fma.rn.f64 	%fd2537, %fd2534, %fd2533, %fd2535;
	fma.rn.f64 	%fd2538, %fd2537, %fd2533, %fd2536;
	ld.global.nc.v2.f64 	{%fd2539, %fd2540}, [%rd221+16];
	fma.rn.f64 	%fd2541, %fd2538, %fd2533, %fd2539;
	fma.rn.f64 	%fd2542, %fd2541, %fd2533, %fd2540;
	ld.global.nc.v2.f64 	{%fd2543, %fd2544}, [%rd221+32];
	fma.rn.f64 	%fd2545, %fd2542, %fd2533, %fd2543;
	fma.rn.f64 	%fd2546, %fd2545, %fd2533, %fd2544;
	fma.rn.f64 	%fd2547, %fd2546, %fd4988, %fd4988;
	fma.rn.f64 	%fd2548, %fd2546, %fd2533, 0d3FF0000000000000;
	selp.f64 	%fd2549, %fd2548, %fd2547, %p623;
	and.b32  	%r1036, %r1726, 2;
	setp.eq.s32 	%p624, %r1036, 0;
	mov.f64 	%fd2550, 0d0000000000000000;
	sub.f64 	%fd2551, %fd2550, %fd2549;
	selp.f64 	%fd2552, %fd2549, %fd2551, %p624;
	ld.const.f64 	%fd2553, [d_inpts_dbl+24];
	mov.f64 	%fd2554, 0d3FF0000000000000;
	sub.f64 	%fd2555, %fd2554, %fd2553;
	fma.rn.f64 	%fd2556, %fd2555, %fd2530, %fd215;
	fma.rn.f64 	%fd2557, %fd2532, %fd434, %fd332;
	mul.f64 	%fd439, %fd2557, 0d3FE0000000000000;
	fma.rn.f64 	%fd2558, %fd2532, %fd2552, %fd337;
	mul.f64 	%fd440, %fd2558, 0d3FE0000000000000;
	fma.rn.f64 	%fd2559, %fd415, %fd2556, %fd338;
	mul.f64 	%fd441, %fd2559, 0d3FE0000000000000;
	{
	.reg .b32 %temp; 
	mov.b64 	{%temp, %r152}, %fd439;
	}
	abs.f64 	%fd442, %fd439;
	{ // callseq 51, 0
	.param .b64 param0;
	st.param.f64 	[param0], %fd442;
	.param .b64 param1;
	st.param.f64 	[param1], 0d4000000000000000;
	.param .b64 retval0;
	call.uni (retval0), 
	__internal_accurate_pow, 
	(
	param0, 
	param1
	);
	ld.param.f64 	%fd2560, [retval0];
	} // callseq 51
	setp.lt.s32 	%p625, %r152, 0;
	neg.f64 	%fd2562, %fd2560;
	selp.f64 	%fd2563, %fd2562, %fd2560, %p622;
	selp.f64 	%fd2564, %fd2563, %fd2560, %p625;
	setp.eq.f64 	%p626, %fd439, 0d0000000000000000;
	selp.b32 	%r1037, %r152, 0, %p622;
	or.b32  	%r1038, %r1037, 2146435072;
	selp.b32 	%r1039, %r1038, %r1037, %p599;
	mov.b32 	%r1040, 0;
	mov.b64 	%fd2565, {%r1040, %r1039};
	selp.f64 	%fd4989, %fd2565, %fd2564, %p626;
	add.f64 	%fd2566, %fd439, 0d4000000000000000;
	{
	.reg .b32 %temp; 
	mov.b64 	{%temp, %r1041}, %fd2566;
	}
	and.b32  	%r1042, %r1041, 2146435072;
	setp.ne.s32 	%p627, %r1042, 2146435072;
	@%p627 bra 	$L__BB0_316;
	setp.num.f64 	%p628, %fd439, %fd439;
	@%p628 bra 	$L__BB0_314;
	mov.f64 	%fd2567, 0d4000000000000000;
	add.rn.f64 	%fd4989, %fd439, %fd2567;
	bra.uni 	$L__BB0_316;
$L__BB0_314:
	setp.neu.f64 	%p629, %fd442, 0d7FF0000000000000;
	@%p629 bra 	$L__BB0_316;
	selp.b32 	%r1043, %r150, %r149, %p4;
	selp.b32 	%r1044, %r1043, %r149, %p625;
	mov.b32 	%r1045, 0;
	mov.b64 	%fd4989, {%r1045, %r1044};
$L__BB0_316:
	{
	.reg .b32 %temp; 
	mov.b64 	{%temp, %r153}, %fd440;
	}
	abs.f64 	%fd447, %fd440;
	{ // callseq 52, 0
	.param .b64 param0;
	st.param.f64 	[param0], %fd447;
	.param .b64 param1;
	st.param.f64 	[param1], 0d4000000000000000;
	.param .b64 retval0;
	call.uni (retval0), 
	__internal_accurate_pow, 
	(
	param0, 
	param1
	);
	ld.param.f64 	%fd2568, [retval0];
	} // callseq 52
	setp.lt.s32 	%p634, %r153, 0;
	neg.f64 	%fd2570, %fd2568;
	selp.f64 	%fd2571, %fd2570, %fd2568, %p622;
	selp.f64 	%fd2572, %fd2571, %fd2568, %p634;
	setp.eq.f64 	%p635, %fd440, 0d0000000000000000;
	selp.b32 	%r1046, %r153, 0, %p622;
	or.b32  	%r1047, %r1046, 2146435072;
	selp.b32 	%r1048, %r1047, %r1046, %p599;
	mov.b32 	%r1049, 0;
	mov.b64 	%fd2573, {%r1049, %r1048};
	selp.f64 	%fd4990, %fd2573, %fd2572, %p635;
	add.f64 	%fd2574, %fd440, 0d4000000000000000;
	{
	.reg .b32 %temp; 
	mov.b64 	{%temp, %r1050}, %fd2574;
	}
	and.b32  	%r1051, %r1050, 2146435072;
	setp.ne.s32 	%p636, %r1051, 2146435072;
	@%p636 bra 	$L__BB0_321;
	setp.num.f64 	%p637, %fd440, %fd440;
	@%p637 bra 	$L__BB0_319;
	mov.f64 	%fd2575, 0d4000000000000000;
	add.rn.f64 	%fd4990, %fd440, %fd2575;
	bra.uni 	$L__BB0_321;
$L__BB0_319:
	setp.neu.f64 	%p638, %fd447, 0d7FF0000000000000;
	@%p638 bra 	$L__BB0_321;
	selp.b32 	%r1052, %r150, %r149, %p4;
	selp.b32 	%r1053, %r1052, %r149, %p634;
	mov.b32 	%r1054, 0;
	mov.b64 	%fd4990, {%r1054, %r1053};
$L__BB0_321:
	setp.lt.s32 	%p640, %r393, 0;
	setp.eq.s32 	%p641, %r151, 1062207488;
	setp.eq.f64 	%p643, %fd440, 0d3FF0000000000000;
	selp.f64 	%fd2576, 0d3FF0000000000000, %fd4990, %p643;
	setp.eq.f64 	%p644, %fd439, 0d3FF0000000000000;
	selp.f64 	%fd2577, 0d3FF0000000000000, %fd4989, %p644;
	add.f64 	%fd452, %fd2577, %fd2576;
	{
	.reg .b32 %temp; 
	mov.b64 	{%temp, %r154}, %fd441;
	}
	abs.f64 	%fd453, %fd441;
	{ // callseq 53, 0
	.param .b64 param0;
	st.param.f64 	[param0], %fd453;
	.param .b64 param1;
	st.param.f64 	[param1], 0d4000000000000000;
	.param .b64 retval0;
	call.uni (retval0), 
	__internal_accurate_pow, 
	(
	param0, 
	param1
	);
	ld.param.f64 	%fd2578, [retval0];
	} // callseq 53
	setp.lt.s32 	%p645, %r154, 0;
	neg.f64 	%fd2580, %fd2578;
	selp.f64 	%fd2581, %fd2580, %fd2578, %p641;
	selp.f64 	%fd2582, %fd2581, %fd2578, %p645;
	setp.eq.f64 	%p646, %fd441, 0d0000000000000000;
	selp.b32 	%r1055, %r154, 0, %p641;
	or.b32  	%r1056, %r1055, 2146435072;
	selp.b32 	%r1057, %r1056, %r1055, %p640;
	mov.b32 	%r1058, 0;
	mov.b64 	%fd2583, {%r1058, %r1057};
	selp.f64 	%fd4991, %fd2583, %fd2582, %p646;
	add.f64 	%fd2584, %fd441, 0d4000000000000000;
	{
	.reg .b32 %temp; 
	mov.b64 	{%temp, %r1059}, %fd2584;
	}
	and.b32  	%r1060, %r1059, 2146435072;
	setp.ne.s32 	%p647, %r1060, 2146435072;
	@%p647 bra 	$L__BB0_326;
	setp.num.f64 	%p648, %fd441, %fd441;
	@%p648 bra 	$L__BB0_324;
	mov.f64 	%fd2585, 0d4000000000000000;
	add.rn.f64 	%fd4991, %fd441, %fd2585;
	bra.uni 	$L__BB0_326;
$L__BB0_324:
	setp.neu.f64 	%p649, %fd453, 0d7FF0000000000000;
	@%p649 bra 	$L__BB0_326;
	selp.b32 	%r1061, %r150, %r149, %p4;
	selp.b32 	%r1062, %r1061, %r149, %p645;
	mov.b32 	%r1063, 0;
	mov.b64 	%fd4991, {%r1063, %r1062};
$L__BB0_326:
	div.rn.f64 	%fd2586, %fd452, %fd43;
	setp.lt.s32 	%p651, %r468, 0;
	and.b32  	%r1064, %r468, 2146435072;
	setp.eq.s32 	%p652, %r1064, 1073741824;
	setp.eq.f64 	%p653, %fd441, 0d3FF0000000000000;
	selp.f64 	%fd458, 0d3FF0000000000000, %fd4991, %p653;
	ld.const.f64 	%fd2587, [d_inpts_dbl+24];
	mov.f64 	%fd2588, 0d3FF0000000000000;
	sub.f64 	%fd2589, %fd2588, %fd2587;
	mul.f64 	%fd2590, %fd2589, %fd458;
	div.rn.f64 	%fd459, %fd2590, %fd43;
	add.f64 	%fd2591, %fd2586, %fd459;
	sub.f64 	%fd2592, %fd2591, %fd61;
	div.rn.f64 	%fd460, %fd2592, 0d4018000000000000;
	mul.f64 	%fd461, %fd61, %fd2586;
	{
	.reg .b32 %temp; 
	mov.b64 	{%temp, %r155}, %fd460;
	}
	abs.f64 	%fd462, %fd460;
	{ // callseq 54, 0
	.param .b64 param0;
	st.param.f64 	[param0], %fd462;
	.param .b64 param1;
	st.param.f64 	[param1], 0d4008000000000000;
	.param .b64 retval0;
	call.uni (retval0), 
	__internal_accurate_pow, 
	(
	param0, 
	param1
	);
	ld.param.f64 	%fd2593, [retval0];
	} // callseq 54
	setp.lt.s32 	%p654, %r155, 0;
	neg.f64 	%fd2595, %fd2593;
	selp.f64 	%fd2596, %fd2595, %fd2593, %p652;
	selp.f64 	%fd2597, %fd2596, %fd2593, %p654;
	setp.eq.f64 	%p655, %fd460, 0d0000000000000000;
	selp.b32 	%r1065, %r155, 0, %p652;
	or.b32  	%r1066, %r1065, 2146435072;
	selp.b32 	%r1067, %r1066, %r1065, %p651;
	mov.b32 	%r1068, 0;
	mov.b64 	%fd2598, {%r1068, %r1067};
	selp.f64 	%fd4992, %fd2598, %fd2597, %p655;
	add.f64 	%fd2599, %fd460, 0d4008000000000000;
	{
	.reg .b32 %temp; 
	mov.b64 	{%temp, %r1069}, %fd2599;
	}
	and.b32  	%r1070, %r1069, 2146435072;
	setp.ne.s32 	%p656, %r1070, 2146435072;
	@%p656 bra 	$L__BB0_331;
	setp.num.f64 	%p657, %fd460, %fd460;
	@%p657 bra 	$L__BB0_329;
	mov.f64 	%fd2600, 0d4008000000000000;
	add.rn.f64 	%fd4992, %fd460, %fd2600;
	bra.uni 	$L__BB0_331;
$L__BB0_329:
	setp.neu.f64 	%p658, %fd462, 0d7FF0000000000000;
	@%p658 bra 	$L__BB0_331;
	setp.lt.s32 	%p659, %r155, 0;
	setp.eq.s32 	%p660, %r1064, 1073741824;
	and.b32  	%r1072, %r468, 2147483647;
	setp.ne.s32 	%p661, %r1072, 1071644672;
	setp.lt.s32 	%p662, %r468, 0;
	selp.b32 	%r1073, 0, 2146435072, %p662;
	or.b32  	%r1074, %r1073, -2147483648;
	selp.b32 	%r1075, %r1074, %r1073, %p661;
	selp.b32 	%r1076, %r1075, %r1073, %p660;
	selp.b32 	%r1077, %r1076, %r1073, %p659;
	mov.b32 	%r1078, 0;
	mov.b64 	%fd4992, {%r1078, %r1077};
$L__BB0_331:
	selp.b32 	%r156, 0, 2146435072, %p640;
	and.b32  	%r157, %r393, 2146435072;
	setp.eq.s32 	%p664, %r157, 1062207488;
	setp.eq.f64 	%p665, %fd460, 0d3FF0000000000000;
	mul.f64 	%fd2601, %fd4992, 0d4010000000000000;
	selp.f64 	%fd2602, 0d4010000000000000, %fd2601, %p665;
	mul.f64 	%fd2603, %fd461, %fd459;
	div.rn.f64 	%fd2604, %fd2603, %fd2602;
	add.f64 	%fd2605, %fd2604, 0d3FF0000000000000;
	add.f64 	%fd2606, %fd2604, 0d4000000000000000;
	mul.f64 	%fd2607, %fd2604, %fd2606;
	sqrt.rn.f64 	%fd2608, %fd2607;
	add.f64 	%fd2609, %fd2605, %fd2608;
	{
	.reg .b32 %temp; 
	mov.b64 	{%r1079, %temp}, %fd2609;
	}
	{
	.reg .b32 %temp; 
	mov.b64 	{%temp, %r1080}, %fd2609;
	}
	and.b32  	%r1081, %r1080, 2147483647;
	setp.lt.u32 	%p666, %r1081, 1048576;
	mov.b64 	%fd2610, {%r1079, %r1081};
	mul.f64 	%fd2611, %fd2610, 0d4350000000000000;
	{
	.reg .b32 %temp; 
	mov.b64 	{%r1082, %temp}, %fd2611;
	}
	{
	.reg .b32 %temp; 
	mov.b64 	{%temp, %r1083}, %fd2611;
	}
	selp.b32 	%r1084, %r1082, %r1079, %p666;
	selp.b32 	%r1085, %r1083, %r1081, %p666;
	selp.b32 	%r1086, 4078, 1048576, %p666;
	shr.u32 	%r1087, %r1085, 20;
	add.s32 	%r1088, %r1087, -1022;
	cvt.rn.f32.s32 	%f55, %r1088;
	mul.f32 	%f56, %f55, 0f3EAAAAAB;
	cvt.rni.s32.f32 	%r1089, %f56;
	mad.lo.s32 	%r1090, %r1089, -3145728, %r1085;
	mov.b64 	%fd2612, {%r1084, %r1090};
	cvt.rn.f32.f64 	%f57, %fd2612;
	lg2.approx.ftz.f32 	%f58, %f57;
	mul.f32 	%f59, %f58, 0f3EAAAAAB;
	ex2.approx.ftz.f32 	%f60, %f59;
	cvt.f64.f32 	%fd2613, %f60;
	mul.f64 	%fd2614, %fd2613, %fd2613;
	{
	.reg .b32 %temp; 
	mov.b64 	{%r1091, %temp}, %fd2614;
	}
	{
	.reg .b32 %temp; 
	mov.b64 	{%temp, %r1092}, %fd2614;
	}
	add.s32 	%r1093, %r1092, 1048576;
	mov.b64 	%fd2615, {%r1091, %r1093};
	fma.rn.f64 	%fd2616, %fd2615, %fd2613, %fd2612;
	rcp.approx.ftz.f64 	%fd2617, %fd2616;
	neg.f64 	%fd2618, %fd2616;
	fma.rn.f64 	%fd2619, %fd2618, %fd2617, 0d3FF0000000000000;
	fma.rn.f64 	%fd2620, %fd2619, %fd2619, %fd2619;
	fma.rn.f64 	%fd2621, %fd2620, %fd2617, %fd2617;
	neg.f64 	%fd2622, %fd2613;
	fma.rn.f64 	%fd2623, %fd2614, %fd2622, %fd2612;
	mul.f64 	%fd2624, %fd2623, %fd2621;
	fma.rn.f64 	%fd2625, %fd2613, %fd2624, %fd2613;
	{
	.reg .b32 %temp; 
	mov.b64 	{%r1094, %temp}, %fd2625;
	}
	{
	.reg .b32 %temp; 
	mov.b64 	{%temp, %r1095}, %fd2625;
	}
	add.s32 	%r1096, %r1089, %r1086;
	shl.b32 	%r1097, %r1096, 20;
	add.s32 	%r1098, %r1095, %r1097;
	mov.b64 	%fd2626, {%r1094, %r1098};
	copysign.f64 	%fd2627, %fd2609, %fd2626;
	add.f64 	%fd2628, %fd2609, %fd2609;
	setp.equ.f64 	%p667, %fd2628, %fd2609;
	selp.f64 	%fd2629, %fd2628, %fd2627, %p667;
	add.f64 	%fd2630, %fd2629, 0d3FF0000000000000;
	rcp.rn.f64 	%fd2631, %fd2629;
	add.f64 	%fd2632, %fd2630, %fd2631;
	mul.f64 	%fd467, %fd460, %fd2632;
	{
	.reg .b32 %temp; 
	mov.b64 	{%temp, %r158}, %fd467;
	}
	abs.f64 	%fd468, %fd467;
	{ // callseq 55, 0
	.param .b64 param0;
	st.param.f64 	[param0], %fd468;
	.param .b64 param1;
	st.param.f64 	[param1], 0d4000000000000000;
	.param .b64 retval0;
	call.uni (retval0), 
	__internal_accurate_pow, 
	(
	param0, 
	param1
	);
	ld.param.f64 	%fd2633, [retval0];
	} // callseq 55
	setp.lt.s32 	%p668, %r158, 0;
	neg.f64 	%fd2635, %fd2633;
	selp.f64 	%fd2636, %fd2635, %fd2633, %p664;
	selp.f64 	%fd2637, %fd2636, %fd2633, %p668;
	setp.eq.f64 	%p669, %fd467, 0d0000000000000000;
	selp.b32 	%r1099, %r158, 0, %p664;
	or.b32  	%r1100, %r1099, 2146435072;
	selp.b32 	%r1101, %r1100, %r1099, %p640;
	mov.b32 	%r1102, 0;
	mov.b64 	%fd2638, {%r1102, %r1101};
	selp.f64 	%fd4993, %fd2638, %fd2637, %p669;
	add.f64 	%fd2639, %fd467, 0d4000000000000000;
	{
	.reg .b32 %temp; 
	mov.b64 	{%temp, %r1103}, %fd2639;
	}
	and.b32  	%r1104, %r1103, 2146435072;
	setp.ne.s32 	%p670, %r1104, 2146435072;
	@%p670 bra 	$L__BB0_336;
	setp.num.f64 	%p671, %fd467, %fd467;
	@%p671 bra 	$L__BB0_334;
	mov.f64 	%fd2640, 0d4000000000000000;
	add.rn.f64 	%fd4993, %fd467, %fd2640;
	bra.uni 	$L__BB0_336;
$L__BB0_334:
	setp.neu.f64 	%p672, %fd468, 0d7FF0000000000000;
	@%p672 bra 	$L__BB0_336;
	or.b32  	%r1105, %r156, -2147483648;
	selp.b32 	%r1106, %r1105, %r156, %p4;
	selp.b32 	%r1107, %r1106, %r156, %p668;
	mov.b32 	%r1108, 0;
	mov.b64 	%fd4993, {%r1108, %r1107};
$L__BB0_336:
	setp.lt.s32 	%p674, %r393, 0;
	setp.eq.f64 	%p677, %fd467, 0d3FF0000000000000;
	selp.f64 	%fd2641, 0d3FF0000000000000, %fd4993, %p677;
	fma.rn.f64 	%fd2642, %fd61, %fd459, %fd2641;
	sqrt.rn.f64 	%fd2643, %fd2642;
	add.f64 	%fd473, %fd467, %fd2643;
	sub.f64 	%fd2644, %fd473, %fd459;
	ld.const.f64 	%fd2645, [d_inpts_dbl+24];
	mul.f64 	%fd2646, %fd2645, %fd2644;
	add.f64 	%fd2647, %fd2643, %fd2643;
	div.rn.f64 	%fd474, %fd2646, %fd2647;
	{
	.reg .b32 %temp; 
	mov.b64 	{%temp, %r159}, %fd474;
	}
	abs.f64 	%fd475, %fd474;
	{ // callseq 56, 0
	.param .b64 param0;
	st.param.f64 	[param0], %fd475;
	.param .b64 param1;
	st.param.f64 	[param1], 0d4000000000000000;
	.param .b64 retval0;
	call.uni (retval0), 
	__internal_accurate_pow, 
	(
	param0, 
	param1
	);
	ld.param.f64 	%fd2648, [retval0];
	} // callseq 56
	setp.lt.s32 	%p678, %r159, 0;
	neg.f64 	%fd2650, %fd2648;
	selp.f64 	%fd2651, %fd2650, %fd2648, %p664;
	selp.f64 	%fd2652, %fd2651, %fd2648, %p678;
	setp.eq.f64 	%p679, %fd474, 0d0000000000000000;
	selp.b32 	%r1109, %r159, 0, %p664;
	or.b32  	%r1110, %r1109, 2146435072;
	selp.b32 	%r1111, %r1110, %r1109, %p674;
	mov.b32 	%r1112, 0;
	mov.b64 	%fd2653, {%r1112, %r1111};
	selp.f64 	%fd4994, %fd2653, %fd2652, %p679;
	add.f64 	%fd2654, %fd474, 0d4000000000000000;
	{
	.reg .b32 %temp; 
	mov.b64 	{%temp, %r1113}, %fd2654;
	}
	and.b32  	%r1114, %r1113, 2146435072;
	setp.ne.s32 	%p680, %r1114, 2146435072;
	@%p680 bra 	$L__BB0_341;
	setp.num.f64 	%p681, %fd474, %fd474;
	@%p681 bra 	$L__BB0_339;
	mov.f64 	%fd2655, 0d4000000000000000;
	add.rn.f64 	%fd4994, %fd474, %fd2655;
	bra.uni 	$L__BB0_341;
$L__BB0_339:
	setp.neu.f64 	%p682, %fd475, 0d7FF0000000000000;
	@%p682 bra 	$L__BB0_341;
	or.b32  	%r1115, %r156, -2147483648;
	selp.b32 	%r1116, %r1115, %r156, %p4;
	selp.b32 	%r1117, %r1116, %r156, %p678;
	mov.b32 	%r1118, 0;
	mov.b64 	%fd4994, {%r1118, %r1117};
$L__BB0_341:
	setp.eq.f64 	%p684, %fd474, 0d3FF0000000000000;
	selp.f64 	%fd2656, 0d3FF0000000000000, %fd4994, %p684;
	add.f64 	%fd2657, %fd473, %fd2656;
	sqrt.rn.f64 	%fd2658, %fd2657;
	sub.f64 	%fd480, %fd2658, %fd474;
	sqrt.rn.f64 	%fd2659, %fd452;
	mul.f64 	%fd2660, %fd2659, %fd480;
	add.f64 	%fd2662, %fd2645, %fd480;
	div.rn.f64 	%fd481, %fd2660, %fd2662;
	abs.f64 	%fd482, %fd481;
	setp.leu.f64 	%p685, %fd453, %fd482;
	setp.gt.f64 	%p686, %fd453, %fd482;
	selp.f64 	%fd2663, %fd453, %fd482, %p686;
	selp.f64 	%fd2664, %fd482, %fd453, %p686;
	div.rn.f64 	%fd2665, %fd2664, %fd2663;
	mul.f64 	%fd2666, %fd2665, %fd2665;
	fma.rn.f64 	%fd2667, %fd2666, 0dBEF53E1D2A25FF7E, 0d3F2D3B63DBB65B49;
	fma.rn.f64 	%fd2668, %fd2667, %fd2666, 0dBF5312788DDE082E;
	fma.rn.f64 	%fd2669, %fd2668, %fd2666, 0d3F6F9690C8249315;
	fma.rn.f64 	%fd2670, %fd2669, %fd2666, 0dBF82CF5AABC7CF0D;
	fma.rn.f64 	%fd2671, %fd2670, %fd2666, 0d3F9162B0B2A3BFDE;
	fma.rn.f64 	%fd2672, %fd2671, %fd2666, 0dBF9A7256FEB6FC6B;
	fma.rn.f64 	%fd2673, %fd2672, %fd2666, 0d3FA171560CE4A489;
	fma.rn.f64 	%fd2674, %fd2673, %fd2666, 0dBFA4F44D841450E4;
	fma.rn.f64 	%fd2675, %fd2674, %fd2666, 0d3FA7EE3D3F36BB95;
	fma.rn.f64 	%fd2676, %fd2675, %fd2666, 0dBFAAD32AE04A9FD1;
	fma.rn.f64 	%fd2677, %fd2676, %fd2666, 0d3FAE17813D66954F;
	fma.rn.f64 	%fd2678, %fd2677, %fd2666, 0dBFB11089CA9A5BCD;
	fma.rn.f64 	%fd2679, %fd2678, %fd2666, 0d3FB3B12B2DB51738;
	fma.rn.f64 	%fd2680, %fd2679, %fd2666, 0dBFB745D022F8DC5C;
	fma.rn.f64 	%fd2681, %fd2680, %fd2666, 0d3FBC71C709DFE927;
	fma.rn.f64 	%fd2682, %fd2681, %fd2666, 0dBFC2492491FA1744;
	fma.rn.f64 	%fd2683, %fd2682, %fd2666, 0d3FC99999999840D2;
	fma.rn.f64 	%fd2684, %fd2683, %fd2666, 0dBFD555555555544C;
	mul.f64 	%fd2685, %fd2666, %fd2684;
	fma.rn.f64 	%fd483, %fd2685, %fd2665, %fd2665;
	@%p685 bra 	$L__BB0_343;
	{
	.reg .b32 %temp; 
	mov.b64 	{%temp, %r1120}, %fd481;
	}
	setp.lt.s32 	%p688, %r1120, 0;
	neg.f64 	%fd2688, %fd483;
	selp.f64 	%fd2689, %fd483, %fd2688, %p688;
	add.f64 	%fd4995, %fd2689, 0d3FF921FB54442D18;
	bra.uni 	$L__BB0_344;
$L__BB0_343:
	{
	.reg .b32 %temp; 
	mov.b64 	{%temp, %r1119}, %fd481;
	}
	setp.lt.s32 	%p687, %r1119, 0;
	mov.f64 	%fd2686, 0d400921FB54442D18;
	sub.f64 	%fd2687, %fd2686, %fd483;
	selp.f64 	%fd4995, %fd2687, %fd483, %p687;
$L__BB0_344:
	setp.gt.f64 	%p689, %fd453, %fd482;
	selp.f64 	%fd2690, %fd453, %fd482, %p689;
	setp.neu.f64 	%p690, %fd2690, 0d0000000000000000;
	@%p690 bra 	$L__BB0_346;
	{
	.reg .b32 %temp; 
	mov.b64 	{%temp, %r1122}, %fd481;
	}
	setp.lt.s32 	%p693, %r1122, 0;
	selp.f64 	%fd4996, 0d400921FB54442D18, 0d0000000000000000, %p693;
	bra.uni 	$L__BB0_347;
$L__BB0_346:
	setp.eq.f64 	%p691, %fd482, %fd453;
	{
	.reg .b32 %temp; 
	mov.b64 	{%temp, %r1121}, %fd481;
	}
	setp.lt.s32 	%p692, %r1121, 0;
	selp.f64 	%fd2691, 0d4002D97C7F3321D2, 0d3FE921FB54442D18, %p692;
	selp.f64 	%fd4996, %fd2691, %fd4995, %p691;
$L__BB0_347:
	add.rn.f64 	%fd2692, %fd482, %fd453;
	setp.nan.f64 	%p694, %fd2692, %fd2692;
	copysign.f64 	%fd2693, %fd441, %fd4996;
	selp.f64 	%fd490, %fd2692, %fd2693, %p694;
	setp.leu.f64 	%p695, %fd447, %fd442;
	setp.gt.f64 	%p696, %fd447, %fd442;
	selp.f64 	%fd2694, %fd447, %fd442, %p696;
	selp.f64 	%fd2695, %fd442, %fd447, %p696;
	div.rn.f64 	%fd2696, %fd2695, %fd2694;
	mul.f64 	%fd2697, %fd2696, %fd2696;
	fma.rn.f64 	%fd2698, %fd2697, 0dBEF53E1D2A25FF7E, 0d3F2D3B63DBB65B49;
	fma.rn.f64 	%fd2699, %fd2698, %fd2697, 0dBF5312788DDE082E;
	fma.rn.f64 	%fd2700, %fd2699, %fd2697, 0d3F6F9690C8249315;
	fma.rn.f64 	%fd2701, %fd2700, %fd2697, 0dBF82CF5AABC7CF0D;
	fma.rn.f64 	%fd2702, %fd2701, %fd2697, 0d3F9162B0B2A3BFDE;
	fma.rn.f64 	%fd2703, %fd2702, %fd2697, 0dBF9A7256FEB6FC6B;
	fma.rn.f64 	%fd2704, %fd2703, %fd2697, 0d3FA171560CE4A489;
	fma.rn.f64 	%fd2705, %fd2704, %fd2697, 0dBFA4F44D841450E4;
	fma.rn.f64 	%fd2706, %fd2705, %fd2697, 0d3FA7EE3D3F36BB95;
	fma.rn.f64 	%fd2707, %fd2706, %fd2697, 0dBFAAD32AE04A9FD1;
	fma.rn.f64 	%fd2708, %fd2707, %fd2697, 0d3FAE17813D66954F;
	fma.rn.f64 	%fd2709, %fd2708, %fd2697, 0dBFB11089CA9A5BCD;
	fma.rn.f64 	%fd2710, %fd2709, %fd2697, 0d3FB3B12B2DB51738;
	fma.rn.f64 	%fd2711, %fd2710, %fd2697, 0dBFB745D022F8DC5C;
	fma.rn.f64 	%fd2712, %fd2711, %fd2697, 0d3FBC71C709DFE927;
	fma.rn.f64 	%fd2713, %fd2712, %fd2697, 0dBFC2492491FA1744;
	fma.rn.f64 	%fd2714, %fd2713, %fd2697, 0d3FC99999999840D2;
	fma.rn.f64 	%fd2715, %fd2714, %fd2697, 0dBFD555555555544C;
	mul.f64 	%fd2716, %fd2697, %fd2715;
	fma.rn.f64 	%fd491, %fd2716, %fd2696, %fd2696;
	@%p695 bra 	$L__BB0_349;
	setp.lt.s32 	%p698, %r152, 0;
	neg.f64 	%fd2719, %fd491;
	selp.f64 	%fd2720, %fd491, %fd2719, %p698;
	add.f64 	%fd4997, %fd2720, 0d3FF921FB54442D18;
	bra.uni 	$L__BB0_350;
$L__BB0_349:
	setp.lt.s32 	%p697, %r152, 0;
	mov.f64 	%fd2717, 0d400921FB54442D18;
	sub.f64 	%fd2718, %fd2717, %fd491;
	selp.f64 	%fd4997, %fd2718, %fd491, %p697;
$L__BB0_350:
	and.b32  	%r162, %r393, 2146435072;
	setp.eq.s32 	%p699, %r162, 1062207488;
	and.b32  	%r1123, %r393, 2147483647;
	setp.ne.s32 	%p700, %r1123, 1071644672;
	and.pred  	%p6, %p699, %p700;
	setp.lt.s32 	%p701, %r393, 0;
	selp.b32 	%r160, 0, 2146435072, %p701;
	or.b32  	%r161, %r160, -2147483648;
	setp.lt.s32 	%p702, %r152, 0;
	add.rn.f64 	%fd2721, %fd442, %fd447;
	setp.gt.f64 	%p703, %fd447, %fd442;
	selp.f64 	%fd2722, %fd447, %fd442, %p703;
	setp.eq.f64 	%p704, %fd2722, 0d0000000000000000;
	selp.f64 	%fd2723, 0d400921FB54442D18, 0d0000000000000000, %p702;
	setp.eq.f64 	%p705, %fd442, %fd447;
	selp.f64 	%fd2724, 0d4002D97C7F3321D2, 0d3FE921FB54442D18, %p702;
	selp.f64 	%fd2725, %fd2724, %fd4997, %p705;
	selp.f64 	%fd2726, %fd2723, %fd2725, %p704;
	setp.nan.f64 	%p706, %fd2721, %fd2721;
	copysign.f64 	%fd2727, %fd440, %fd2726;
	selp.f64 	%fd495, %fd2721, %fd2727, %p706;
	{
	.reg .b32 %temp; 
	mov.b64 	{%temp, %r163}, %fd481;
	}
	{ // callseq 57, 0
	.param .b64 param0;
	st.param.f64 	[param0], %fd482;
	.param .b64 param1;
	st.param.f64 	[param1], 0d4000000000000000;
	.param .b64 retval0;
	call.uni (retval0), 
	__internal_accurate_pow, 
	(
	param0, 
	param1
	);
	ld.param.f64 	%fd2728, [retval0];
	} // callseq 57
	setp.lt.s32 	%p707, %r163, 0;
	neg.f64 	%fd2730, %fd2728;
	selp.f64 	%fd2731, %fd2730, %fd2728, %p699;
	selp.f64 	%fd2732, %fd2731, %fd2728, %p707;
	setp.eq.f64 	%p708, %fd481, 0d0000000000000000;
	selp.b32 	%r1124, %r163, 0, %p699;
	or.b32  	%r1125, %r1124, 2146435072;
	selp.b32 	%r1126, %r1125, %r1124, %p701;
	mov.b32 	%r1127, 0;
	mov.b64 	%fd2733, {%r1127, %r1126};
	selp.f64 	%fd4998, %fd2733, %fd2732, %p708;
	add.f64 	%fd2734, %fd481, 0d4000000000000000;
	{
	.reg .b32 %temp; 
	mov.b64 	{%temp, %r1128}, %fd2734;
	}
	and.b32  	%r1129, %r1128, 2146435072;
	setp.ne.s32 	%p709, %r1129, 2146435072;
	@%p709 bra 	$L__BB0_355;
	setp.num.f64 	%p710, %fd481, %fd481;
	@%p710 bra 	$L__BB0_353;
	mov.f64 	%fd2735, 0d4000000000000000;
	add.rn.f64 	%fd4998, %fd481, %fd2735;
	bra.uni 	$L__BB0_355;
$L__BB0_353:
	setp.neu.f64 	%p711, %fd482, 0d7FF0000000000000;
	@%p711 bra 	$L__BB0_355;
	selp.b32 	%r1130, %r161, %r160, %p6;
	selp.b32 	%r1131, %r1130, %r160, %p707;
	mov.b32 	%r1132, 0;
	mov.b64 	%fd4998, {%r1132, %r1131};
$L__BB0_355:
	setp.eq.f64 	%p716, %fd481, 0d3FF0000000000000;
	selp.f64 	%fd2736, 0d3FF0000000000000, %fd4998, %p716;
	add.f64 	%fd2737, %fd458, %fd2736;
	sqrt.rn.f64 	%fd2738, %fd2737;
	add.f64 	%fd2740, %fd2645, %fd480;
	add.f64 	%fd2741, %fd2740, 0dBFF0000000000000;
	mul.f64 	%fd2742, %fd2741, %fd2738;
	div.rn.f64 	%fd5006, %fd2742, %fd480;
	sub.f64 	%fd2743, %fd439, %fd200;
	sub.f64 	%fd2744, %fd440, %fd201;
	sub.f64 	%fd2745, %fd441, %fd202;
	mul.f64 	%fd2746, %fd162, %fd2744;
	fma.rn.f64 	%fd2747, %fd147, %fd2743, %fd2746;
	fma.rn.f64 	%fd501, %fd140, %fd2745, %fd2747;
	mul.f64 	%fd2748, %fd163, %fd2744;
	fma.rn.f64 	%fd2749, %fd160, %fd2743, %fd2748;
	fma.rn.f64 	%fd502, %fd165, %fd2745, %fd2749;
	mul.f64 	%fd2750, %fd164, %fd2744;
	fma.rn.f64 	%fd2751, %fd161, %fd2743, %fd2750;
	fma.rn.f64 	%fd503, %fd166, %fd2745, %fd2751;
	{
	.reg .b32 %temp; 
	mov.b64 	{%temp, %r164}, %fd501;
	}
	abs.f64 	%fd504, %fd501;
	{ // callseq 58, 0
	.param .b64 param0;
	st.param.f64 	[param0], %fd504;
	.param .b64 param1;
	st.param.f64 	[param1], 0d4000000000000000;
	.param .b64 retval0;
	call.uni (retval0), 
	__internal_accurate_pow, 
	(
	param0, 
	param1
	);
	ld.param.f64 	%fd2752, [retval0];
	} // callseq 58
	setp.lt.s32 	%p717, %r164, 0;
	neg.f64 	%fd2754, %fd2752;
	selp.f64 	%fd2755, %fd2754, %fd2752, %p699;
	selp.f64 	%fd2756, %fd2755, %fd2752, %p717;
	setp.eq.f64 	%p718, %fd501, 0d0000000000000000;
	selp.b32 	%r1133, %r164, 0, %p699;
	or.b32  	%r1134, %r1133, 2146435072;
	selp.b32 	%r1135, %r1134, %r1133, %p701;
	mov.b32 	%r1136, 0;
	mov.b64 	%fd2757, {%r1136, %r1135};
	selp.f64 	%fd4999, %fd2757, %fd2756, %p718;
	add.f64 	%fd2758, %fd501, 0d4000000000000000;
	{
	.reg .b32 %temp; 
	mov.b64 	{%temp, %r1137}, %fd2758;
	}
	and.b32  	%r1138, %r1137, 2146435072;
	setp.ne.s32 	%p719, %r1138, 2146435072;
	@%p719 bra 	$L__BB0_360;
	setp.num.f64 	%p720, %fd501, %fd501;
	@%p720 bra 	$L__BB0_358;
	mov.f64 	%fd2759, 0d4000000000000000;
	add.rn.f64 	%fd4999, %fd501, %fd2759;
	bra.uni 	$L__BB0_360;
$L__BB0_358:
	setp.neu.f64 	%p721, %fd504, 0d7FF0000000000000;
	@%p721 bra 	$L__BB0_360;
	selp.b32 	%r1139, %r161, %r160, %p6;
	selp.b32 	%r1140, %r1139, %r160, %p717;
	mov.b32 	%r1141, 0;
	mov.b64 	%fd4999, {%r1141, %r1140};
$L__BB0_360:
	setp.lt.s32 	%p723, %r393, 0;
	setp.eq.s32 	%p724, %r162, 1062207488;
	setp.eq.f64 	%p726, %fd501, 0d3FF0000000000000;
	selp.f64 	%fd509, 0d3FF0000000000000, %fd4999, %p726;
	{
	.reg .b32 %temp; 
	mov.b64 	{%temp, %r165}, %fd502;
	}
	abs.f64 	%fd510, %fd502;
	{ // callseq 59, 0
	.param .b64 param0;
	st.param.f64 	[param0], %fd510;
	.param .b64 param1;
	st.param.f64 	[param1], 0d4000000000000000;
	.param .b64 retval0;
	call.uni (retval0), 
	__internal_accurate_pow, 
	(
	param0, 
	param1
	);
	ld.param.f64 	%fd2760, [retval0];
	} // callseq 59
	setp.lt.s32 	%p727, %r165, 0;
	neg.f64 	%fd2762, %fd2760;
	selp.f64 	%fd2763, %fd2762, %fd2760, %p724;
	selp.f64 	%fd2764, %fd2763, %fd2760, %p727;
	setp.eq.f64 	%p728, %fd502, 0d0000000000000000;
	selp.b32 	%r1142, %r165, 0, %p724;
	or.b32  	%r1143, %r1142, 2146435072;
	selp.b32 	%r1144, %r1143, %r1142, %p723;
	mov.b32 	%r1145, 0;
	mov.b64 	%fd2765, {%r1145, %r1144};
	selp.f64 	%fd5000, %fd2765, %fd2764, %p728;
	add.f64 	%fd2766, %fd502, 0d4000000000000000;
	{
	.reg .b32 %temp; 
	mov.b64 	{%temp, %r1146}, %fd2766;
	}
	and.b32  	%r1147, %r1146, 2146435072;
	setp.ne.s32 	%p729, %r1147, 2146435072;
	@%p729 bra 	$L__BB0_365;
	setp.num.f64 	%p730, %fd502, %fd502;
	@%p730 bra 	$L__BB0_363;
	mov.f64 	%fd2767, 0d4000000000000000;
	add.rn.f64 	%fd5000, %fd502, %fd2767;
	bra.uni 	$L__BB0_365;
$L__BB0_363:
	setp.neu.f64 	%p731, %fd510, 0d7FF0000000000000;
	@%p731 bra 	$L__BB0_365;
	selp.b32 	%r1148, %r161, %r160, %p6;
	selp.b32 	%r1149, %r1148, %r160, %p727;
	mov.b32 	%r1150, 0;
	mov.b64 	%fd5000, {%r1150, %r1149};
$L__BB0_365:
	setp.eq.f64 	%p736, %fd502, 0d3FF0000000000000;
	selp.f64 	%fd2768, 0d3FF0000000000000, %fd5000, %p736;
	add.f64 	%fd515, %fd509, %fd2768;
	{
	.reg .b32 %temp; 
	mov.b64 	{%temp, %r166}, %fd503;
	}
	abs.f64 	%fd516, %fd503;
	{ // callseq 60, 0
	.param .b64 param0;
	st.param.f64 	[param0], %fd516;
	.param .b64 param1;
	st.param.f64 	[param1], 0d4000000000000000;
	.param .b64 retval0;
	call.uni (retval0), 
	__internal_accurate_pow, 
	(
	param0, 
	param1
	);
	ld.param.f64 	%fd2769, [retval0];
	} // callseq 60
	setp.lt.s32 	%p737, %r166, 0;
	neg.f64 	%fd2771, %fd2769;
	selp.f64 	%fd2772, %fd2771, %fd2769, %p724;
	selp.f64 	%fd2773, %fd2772, %fd2769, %p737;
	setp.eq.f64 	%p738, %fd503, 0d0000000000000000;
	selp.b32 	%r1151, %r166, 0, %p724;
	or.b32  	%r1152, %r1151, 2146435072;
	selp.b32 	%r1153, %r1152, %r1151, %p723;
	mov.b32 	%r1154, 0;
	mov.b64 	%fd2774, {%r1154, %r1153};
	selp.f64 	%fd5001, %fd2774, %fd2773, %p738;
	add.f64 	%fd2775, %fd503, 0d4000000000000000;
	{
	.reg .b32 %temp; 
	mov.b64 	{%temp, %r1155}, %fd2775;
	}
	and.b32  	%r1156, %r1155, 2146435072;
	setp.ne.s32 	%p739, %r1156, 2146435072;
	@%p739 bra 	$L__BB0_370;
	setp.num.f64 	%p740, %fd503, %fd503;
	@%p740 bra 	$L__BB0_368;
	mov.f64 	%fd2776, 0d4000000000000000;
	add.rn.f64 	%fd5001, %fd503, %fd2776;
	bra.uni 	$L__BB0_370;
$L__BB0_368:
	setp.neu.f64 	%p741, %fd516, 0d7FF0000000000000;
	@%p741 bra 	$L__BB0_370;
	selp.b32 	%r1157, %r161, %r160, %p6;
	selp.b32 	%r1158, %r1157, %r160, %p737;
	mov.b32 	%r1159, 0;
	mov.b64 	%fd5001, {%r1159, %r1158};
$L__BB0_370:
	div.rn.f64 	%fd2777, %fd515, %fd354;
	setp.lt.s32 	%p743, %r468, 0;
	and.b32  	%r1160, %r468, 2146435072;
	setp.eq.s32 	%p744, %r1160, 1073741824;
	setp.eq.f64 	%p745, %fd503, 0d3FF0000000000000;
	selp.f64 	%fd521, 0d3FF0000000000000, %fd5001, %p745;
	div.rn.f64 	%fd522, %fd521, %fd354;
	add.f64 	%fd2778, %fd2777, %fd522;
	sub.f64 	%fd2779, %fd2778, %fd211;
	div.rn.f64 	%fd523, %fd2779, 0d4018000000000000;
	mul.f64 	%fd524, %fd211, %fd2777;
	{
	.reg .b32 %temp; 
	mov.b64 	{%temp, %r167}, %fd523;
	}
	abs.f64 	%fd525, %fd523;
	{ // callseq 61, 0
	.param .b64 param0;
	st.param.f64 	[param0], %fd525;
	.param .b64 param1;
	st.param.f64 	[param1], 0d4008000000000000;
	.param .b64 retval0;
	call.uni (retval0), 
	__internal_accurate_pow, 
	(
	param0, 
	param1
	);
	ld.param.f64 	%fd2780, [retval0];
	} // callseq 61
	setp.lt.s32 	%p746, %r167, 0;
	neg.f64 	%fd2782, %fd2780;
	selp.f64 	%fd2783, %fd2782, %fd2780, %p744;
	selp.f64 	%fd2784, %fd2783, %fd2780, %p746;
	setp.eq.f64 	%p747, %fd523, 0d0000000000000000;
	selp.b32 	%r1161, %r167, 0, %p744;
	or.b32  	%r1162, %r1161, 2146435072;
	selp.b32 	%r1163, %r1162, %r1161, %p743;
	mov.b32 	%r1164, 0;
	mov.b64 	%fd2785, {%r1164, %r1163};
	selp.f64 	%fd5002, %fd2785, %fd2784, %p747;
	add.f64 	%fd2786, %fd523, 0d4008000000000000;
	{
	.reg .b32 %temp; 
	mov.b64 	{%temp, %r1165}, %fd2786;
	}
	and.b32  	%r1166, %r1165, 2146435072;
	setp.ne.s32 	%p748, %r1166, 2146435072;
	@%p748 bra 	$L__BB0_375;
	setp.num.f64 	%p749, %fd523, %fd523;
	@%p749 bra 	$L__BB0_373;
	mov.f64 	%fd2787, 0d4008000000000000;
	add.rn.f64 	%fd5002, %fd523, %fd2787;
	bra.uni 	$L__BB0_375;
$L__BB0_373:
	setp.neu.f64 	%p750, %fd525, 0d7FF0000000000000;
	@%p750 bra 	$L__BB0_375;
	and.b32  	%r1168, %r468, 2147483647;
	setp.ne.s32 	%p753, %r1168, 1071644672;
	selp.b32 	%r1169, 0, 2146435072, %p743;
	or.b32  	%r1170, %r1169, -2147483648;
	selp.b32 	%r1171, %r1170, %r1169, %p753;
	selp.b32 	%r1172, %r1171, %r1169, %p744;
	selp.b32 	%r1173, %r1172, %r1169, %p746;
	mov.b32 	%r1174, 0;
	mov.b64 	%fd5002, {%r1174, %r1173};
$L__BB0_375:
	or.b32  	%r168, %r160, -2147483648;
	setp.lt.s32 	%p755, %r393, 0;
	setp.eq.s32 	%p756, %r162, 1062207488;
	setp.eq.f64 	%p758, %fd523, 0d3FF0000000000000;
	mul.f64 	%fd2788, %fd5002, 0d4010000000000000;
	selp.f64 	%fd2789, 0d4010000000000000, %fd2788, %p758;
	mul.f64 	%fd2790, %fd524, %fd522;
	div.rn.f64 	%fd2791, %fd2790, %fd2789;
	add.f64 	%fd2792, %fd2791, 0d3FF0000000000000;
	add.f64 	%fd2793, %fd2791, 0d4000000000000000;
	mul.f64 	%fd2794, %fd2791, %fd2793;
	sqrt.rn.f64 	%fd2795, %fd2794;
	add.f64 	%fd2796, %fd2792, %fd2795;
	{
	.reg .b32 %temp; 
	mov.b64 	{%r1175, %temp}, %fd2796;
	}
	{
	.reg .b32 %temp; 
	mov.b64 	{%temp, %r1176}, %fd2796;
	}
	and.b32  	%r1177, %r1176, 2147483647;
	setp.lt.u32 	%p759, %r1177, 1048576;
	mov.b64 	%fd2797, {%r1175, %r1177};
	mul.f64 	%fd2798, %fd2797, 0d4350000000000000;
	{
	.reg .b32 %temp; 
	mov.b64 	{%r1178, %temp}, %fd2798;
	}
	{
	.reg .b32 %temp; 
	mov.b64 	{%temp, %r1179}, %fd2798;
	}
	selp.b32 	%r1180, %r1178, %r1175, %p759;
	selp.b32 	%r1181, %r1179, %r1177, %p759;
	selp.b32 	%r1182, 4078, 1048576, %p759;
	shr.u32 	%r1183, %r1181, 20;
	add.s32 	%r1184, %r1183, -1022;
	cvt.rn.f32.s32 	%f61, %r1184;
	mul.f32 	%f62, %f61, 0f3EAAAAAB;
	cvt.rni.s32.f32 	%r1185, %f62;
	mad.lo.s32 	%r1186, %r1185, -3145728, %r1181;
	mov.b64 	%fd2799, {%r1180, %r1186};
	cvt.rn.f32.f64 	%f63, %fd2799;
	lg2.approx.ftz.f32 	%f64, %f63;
	mul.f32 	%f65, %f64, 0f3EAAAAAB;
	ex2.approx.ftz.f32 	%f66, %f65;
	cvt.f64.f32 	%fd2800, %f66;
	mul.f64 	%fd2801, %fd2800, %fd2800;
	{
	.reg .b32 %temp; 
	mov.b64 	{%r1187, %temp}, %fd2801;
	}
	{
	.reg .b32 %temp; 
	mov.b64 	{%temp, %r1188}, %fd2801;
	}
	add.s32 	%r1189, %r1188, 1048576;
	mov.b64 	%fd2802, {%r1187, %r1189};
	fma.rn.f64 	%fd2803, %fd2802, %fd2800, %fd2799;
	rcp.approx.ftz.f64 	%fd2804, %fd2803;
	neg.f64 	%fd2805, %fd2803;
	fma.rn.f64 	%fd2806, %fd2805, %fd2804, 0d3FF0000000000000;
	fma.rn.f64 	%fd2807, %fd2806, %fd2806, %fd2806;
	fma.rn.f64 	%fd2808, %fd2807, %fd2804, %fd2804;
	neg.f64 	%fd2809, %fd2800;
	fma.rn.f64 	%fd2810, %fd2801, %fd2809, %fd2799;
	mul.f64 	%fd2811, %fd2810, %fd2808;
	fma.rn.f64 	%fd2812, %fd2800, %fd2811, %fd2800;
	{
	.reg .b32 %temp; 
	mov.b64 	{%r1190, %temp}, %fd2812;
	}
	{
	.reg .b32 %temp; 
	mov.b64 	{%temp, %r1191}, %fd2812;
	}
	add.s32 	%r1192, %r1185, %r1182;
	shl.b32 	%r1193, %r1192, 20;
	add.s32 	%r1194, %r1191, %r1193;
	mov.b64 	%fd2813, {%r1190, %r1194};
	copysign.f64 	%fd2814, %fd2796, %fd2813;
	add.f64 	%fd2815, %fd2796, %fd2796;
	setp.equ.f64 	%p760, %fd2815, %fd2796;
	selp.f64 	%fd2816, %fd2815, %fd2814, %p760;
	add.f64 	%fd2817, %fd2816, 0d3FF0000000000000;
	rcp.rn.f64 	%fd2818, %fd2816;
	add.f64 	%fd2819, %fd2817, %fd2818;
	mul.f64 	%fd530, %fd523, %fd2819;
	{
	.reg .b32 %temp; 
	mov.b64 	{%temp, %r169}, %fd530;
	}
	abs.f64 	%fd531, %fd530;
	{ // callseq 62, 0
	.param .b64 param0;
	st.param.f64 	[param0], %fd531;
	.param .b64 param1;
	st.param.f64 	[param1], 0d4000000000000000;
	.param .b64 retval0;
	call.uni (retval0), 
	__internal_accurate_pow, 
	(
	param0, 
	param1
	);
	ld.param.f64 	%fd2820, [retval0];
	} // callseq 62
	setp.lt.s32 	%p761, %r169, 0;
	neg.f64 	%fd2822, %fd2820;
	selp.f64 	%fd2823, %fd2822, %fd2820, %p756;
	selp.f64 	%fd2824, %fd2823, %fd2820, %p761;
	setp.eq.f64 	%p762, %fd530, 0d0000000000000000;
	selp.b32 	%r1195, %r169, 0, %p756;
	or.b32  	%r1196, %r1195, 2146435072;
	selp.b32 	%r1197, %r1196, %r1195, %p755;
	mov.b32 	%r1198, 0;
	mov.b64 	%fd2825, {%r1198, %r1197};
	selp.f64 	%fd5003, %fd2825, %fd2824, %p762;
	add.f64 	%fd2826, %fd530, 0d4000000000000000;
	{
	.reg .b32 %temp; 
	mov.b64 	{%temp, %r1199}, %fd2826;
	}
	and.b32  	%r1200, %r1199, 2146435072;
	setp.ne.s32 	%p763, %r1200, 2146435072;
	@%p763 bra 	$L__BB0_380;
	setp.num.f64 	%p764, %fd530, %fd530;
	@%p764 bra 	$L__BB0_378;
	mov.f64 	%fd2827, 0d4000000000000000;
	add.rn.f64 	%fd5003, %fd530, %fd2827;
	bra.uni 	$L__BB0_380;
$L__BB0_378:
	setp.neu.f64 	%p765, %fd531, 0d7FF0000000000000;
	@%p765 bra 	$L__BB0_380;
	selp.b32 	%r1201, %r168, %r160, %p6;
	selp.b32 	%r1202, %r1201, %r160, %p761;
	mov.b32 	%r1203, 0;
	mov.b64 	%fd5003, {%r1203, %r1202};
$L__BB0_380:
	setp.eq.f64 	%p770, %fd530, 0d3FF0000000000000;
	selp.f64 	%fd2828, 0d3FF0000000000000, %fd5003, %p770;
	fma.rn.f64 	%fd2829, %fd211, %fd522, %fd2828;
	sqrt.rn.f64 	%fd2830, %fd2829;
	add.f64 	%fd536, %fd530, %fd2830;
	sub.f64 	%fd2831, %fd536, %fd522;
	mul.f64 	%fd2832, %fd2831, 0d0000000000000000;
	add.f64 	%fd2833, %fd2830, %fd2830;
	div.rn.f64 	%fd537, %fd2832, %fd2833;
	{
	.reg .b32 %temp; 
	mov.b64 	{%temp, %r170}, %fd537;
	}
	abs.f64 	%fd538, %fd537;
	{ // callseq 63, 0
	.param .b64 param0;
	st.param.f64 	[param0], %fd538;
	.param .b64 param1;
	st.param.f64 	[param1], 0d4000000000000000;
	.param .b64 retval0;
	call.uni (retval0), 
	__internal_accurate_pow, 
	(
	param0, 
	param1
	);
	ld.param.f64 	%fd2834, [retval0];
	} // callseq 63
	setp.lt.s32 	%p771, %r170, 0;
	neg.f64 	%fd2836, %fd2834;
	selp.f64 	%fd2837, %fd2836, %fd2834, %p756;
	selp.f64 	%fd2838, %fd2837, %fd2834, %p771;
	setp.eq.f64 	%p772, %fd537, 0d0000000000000000;
	selp.b32 	%r1204, %r170, 0, %p756;
	or.b32  	%r1205, %r1204, 2146435072;
	selp.b32 	%r1206, %r1205, %r1204, %p755;
	mov.b32 	%r1207, 0;
	mov.b64 	%fd2839, {%r1207, %r1206};
	selp.f64 	%fd5004, %fd2839, %fd2838, %p772;
	add.f64 	%fd2840, %fd537, 0d4000000000000000;
	{
	.reg .b32 %temp; 
	mov.b64 	{%temp, %r1208}, %fd2840;
	}
	and.b32  	%r1209, %r1208, 2146435072;
	setp.ne.s32 	%p773, %r1209, 2146435072;
	@%p773 bra 	$L__BB0_385;
	setp.num.f64 	%p774, %fd537, %fd537;
	@%p774 bra 	$L__BB0_383;
	mov.f64 	%fd2841, 0d4000000000000000;
	add.rn.f64 	%fd5004, %fd537, %fd2841;
	bra.uni 	$L__BB0_385;
$L__BB0_383:
	setp.neu.f64 	%p775, %fd538, 0d7FF0000000000000;
	@%p775 bra 	$L__BB0_385;
	selp.b32 	%r1210, %r168, %r160, %p6;
	selp.b32 	%r1211, %r1210, %r160, %p771;
	mov.b32 	%r1212, 0;
	mov.b64 	%fd5004, {%r1212, %r1211};
$L__BB0_385:
	setp.lt.s32 	%p777, %r393, 0;
	setp.eq.s32 	%p778, %r162, 1062207488;
	setp.eq.f64 	%p780, %fd537, 0d3FF0000000000000;
	selp.f64 	%fd2842, 0d3FF0000000000000, %fd5004, %p780;
	add.f64 	%fd2843, %fd536, %fd2842;
	sqrt.rn.f64 	%fd2844, %fd2843;
	sub.f64 	%fd543, %fd2844, %fd537;
	sqrt.rn.f64 	%fd2845, %fd515;
	mul.f64 	%fd2846, %fd2845, %fd543;
	add.f64 	%fd544, %fd543, 0d0000000000000000;
	div.rn.f64 	%fd545, %fd2846, %fd544;
	{
	.reg .b32 %temp; 
	mov.b64 	{%temp, %r171}, %fd545;
	}
	abs.f64 	%fd546, %fd545;
	{ // callseq 64, 0
	.param .b64 param0;
	st.param.f64 	[param0], %fd546;
	.param .b64 param1;
	st.param.f64 	[param1], 0d4000000000000000;
	.param .b64 retval0;
	call.uni (retval0), 
	__internal_accurate_pow, 
	(
	param0, 
	param1
	);
	ld.param.f64 	%fd2847, [retval0];
	} // callseq 64
	setp.lt.s32 	%p781, %r171, 0;
	neg.f64 	%fd2849, %fd2847;
	selp.f64 	%fd2850, %fd2849, %fd2847, %p778;
	selp.f64 	%fd2851, %fd2850, %fd2847, %p781;
	setp.eq.f64 	%p782, %fd545, 0d0000000000000000;
	selp.b32 	%r1213, %r171, 0, %p778;
	or.b32  	%r1214, %r1213, 2146435072;
	selp.b32 	%r1215, %r1214, %r1213, %p777;
	mov.b32 	%r1216, 0;
	mov.b64 	%fd2852, {%r1216, %r1215};
	selp.f64 	%fd5005, %fd2852, %fd2851, %p782;
	add.f64 	%fd2853, %fd545, 0d4000000000000000;
	{
	.reg .b32 %temp; 
	mov.b64 	{%temp, %r1217}, %fd2853;
	}
	and.b32  	%r1218, %r1217, 2146435072;
	setp.ne.s32 	%p783, %r1218, 2146435072;
	@%p783 bra 	$L__BB0_390;
	setp.num.f64 	%p784, %fd545, %fd545;
	@%p784 bra 	$L__BB0_388;
	mov.f64 	%fd2854, 0d4000000000000000;
	add.rn.f64 	%fd5005, %fd545, %fd2854;
	bra.uni 	$L__BB0_390;
$L__BB0_388:
	setp.neu.f64 	%p785, %fd546, 0d7FF0000000000000;
	@%p785 bra 	$L__BB0_390;
	selp.b32 	%r1219, %r168, %r160, %p6;
	selp.b32 	%r1220, %r1219, %r160, %p781;
	mov.b32 	%r1221, 0;
	mov.b64 	%fd5005, {%r1221, %r1220};
$L__BB0_390:
	setp.eq.f64 	%p788, %fd545, 0d3FF0000000000000;
	selp.f64 	%fd2855, 0d3FF0000000000000, %fd5005, %p788;
	add.f64 	%fd2856, %fd521, %fd2855;
	sqrt.rn.f64 	%fd2857, %fd2856;
	add.f64 	%fd2858, %fd544, 0dBFF0000000000000;
	mul.f64 	%fd2859, %fd2858, %fd2857;
	div.rn.f64 	%fd5007, %fd2859, %fd543;
	mul.f64 	%fd5009, %fd495, 0d404CA5DC1A63C1F8;
	mul.f64 	%fd5008, %fd490, 0d404CA5DC1A63C1F8;
	mov.pred 	%p1081, 0;
$L__BB0_391:
	not.pred 	%p1080, %p1081;
	add.s32 	%r1714, %r1714, 1;
	setp.ne.s32 	%p789, %r1714, 1;
	@%p789 bra 	$L__BB0_151;
$L__BB0_392:
	and.b32  	%r173, %r393, 2146435072;
	setp.eq.s32 	%p790, %r173, 1062207488;
	add.f64 	%fd2860, %fd113, %fd199;
	div.rn.f64 	%fd2861, %fd2860, %fd205;
	div.rn.f64 	%fd2862, %fd205, %fd2860;
	add.f64 	%fd2863, %fd2861, %fd2862;
	add.f64 	%fd2864, %fd199, %fd5007;
	div.rn.f64 	%fd2865, %fd2864, %fd2860;
	div.rn.f64 	%fd2866, %fd2864, %fd205;
	mul.f64 	%fd2867, %fd2865, %fd2866;
	sub.f64 	%fd2868, %fd2863, %fd2867;
	mul.f64 	%fd559, %fd2868, 0d3FE0000000000000;
	{
	.reg .b32 %temp; 
	mov.b64 	{%temp, %r174}, %fd559;
	}
	abs.f64 	%fd560, %fd559;
	{ // callseq 65, 0
	.param .b64 param0;
	st.param.f64 	[param0], %fd560;
	.param .b64 param1;
	st.param.f64 	[param1], 0d4000000000000000;
	.param .b64 retval0;
	call.uni (retval0), 
	__internal_accurate_pow, 
	(
	param0, 
	param1
	);
	ld.param.f64 	%fd2869, [retval0];
	} // callseq 65
	setp.lt.s32 	%p791, %r174, 0;
	neg.f64 	%fd2871, %fd2869;
	selp.f64 	%fd2872, %fd2871, %fd2869, %p790;
	selp.f64 	%fd5012, %fd2872, %fd2869, %p791;
	setp.neu.f64 	%p792, %fd559, 0d0000000000000000;
	@%p792 bra 	$L__BB0_394;
	setp.eq.s32 	%p793, %r173, 1062207488;
	selp.b32 	%r1222, %r174, 0, %p793;
	setp.lt.s32 	%p794, %r393, 0;
	or.b32  	%r1223, %r1222, 2146435072;
	selp.b32 	%r1224, %r1223, %r1222, %p794;
	mov.b32 	%r1225, 0;
	mov.b64 	%fd5012, {%r1225, %r1224};
$L__BB0_394:
	add.f64 	%fd2873, %fd559, 0d4000000000000000;
	{
	.reg .b32 %temp; 
	mov.b64 	{%temp, %r1226}, %fd2873;
	}
	and.b32  	%r1227, %r1226, 2146435072;
	setp.ne.s32 	%p795, %r1227, 2146435072;
	@%p795 bra 	$L__BB0_399;
	setp.num.f64 	%p796, %fd559, %fd559;
	@%p796 bra 	$L__BB0_397;
	mov.f64 	%fd2874, 0d4000000000000000;
	add.rn.f64 	%fd5012, %fd559, %fd2874;
	bra.uni 	$L__BB0_399;
$L__BB0_397:
	setp.neu.f64 	%p797, %fd560, 0d7FF0000000000000;
	@%p797 bra 	$L__BB0_399;
	setp.lt.s32 	%p798, %r174, 0;
	setp.eq.s32 	%p799, %r173, 1062207488;
	setp.lt.s32 	%p800, %r393, 0;
	selp.b32 	%r1229, 0, 2146435072, %p800;
	and.b32  	%r1230, %r393, 2147483647;
	setp.ne.s32 	%p801, %r1230, 1071644672;
	or.b32  	%r1231, %r1229, -2147483648;
	selp.b32 	%r1232, %r1231, %r1229, %p801;
	selp.b32 	%r1233, %r1232, %r1229, %p799;
	selp.b32 	%r1234, %r1233, %r1229, %p798;
	mov.b32 	%r1235, 0;
	mov.b64 	%fd5012, {%r1235, %r1234};
$L__BB0_399:
	setp.eq.s32 	%p802, %r173, 1062207488;
	setp.eq.f64 	%p803, %fd559, 0d3FF0000000000000;
	mov.f64 	%fd2875, 0d3FF0000000000000;
	sub.f64 	%fd2876, %fd2875, %fd5012;
	sqrt.rn.f64 	%fd2877, %fd2876;
	selp.f64 	%fd567, 0d0000000000000000, %fd2877, %p803;
	mul.f64 	%fd568, %fd559, %fd205;
	mul.f64 	%fd2878, %fd19, %fd135;
	fma.rn.f64 	%fd2879, %fd18, %fd129, %fd2878;
	mul.f64 	%fd2880, %fd20, %fd140;
	sub.f64 	%fd2881, %fd2879, %fd2880;
	mul.f64 	%fd2882, %fd2881, %fd568;
	sub.f64 	%fd2883, %fd206, %fd2882;
	mul.f64 	%fd2884, %fd19, %fd145;
	fma.rn.f64 	%fd2885, %fd18, %fd144, %fd2884;
	fma.rn.f64 	%fd2886, %fd20, %fd146, %fd2885;
	div.rn.f64 	%fd569, %fd2883, %fd2886;
	ld.const.f64 	%fd570, [d_inpts_dbl+96];
	{
	.reg .b32 %temp; 
	mov.b64 	{%temp, %r175}, %fd205;
	}
	abs.f64 	%fd571, %fd205;
	{ // callseq 66, 0
	.param .b64 param0;
	st.param.f64 	[param0], %fd571;
	.param .b64 param1;
	st.param.f64 	[param1], 0d4000000000000000;
	.param .b64 retval0;
	call.uni (retval0), 
	__internal_accurate_pow, 
	(
	param0, 
	param1
	);
	ld.param.f64 	%fd2887, [retval0];
	} // callseq 66
	setp.lt.s32 	%p804, %r175, 0;
	neg.f64 	%fd2889, %fd2887;
	selp.f64 	%fd2890, %fd2889, %fd2887, %p802;
	selp.f64 	%fd5014, %fd2890, %fd2887, %p804;
	setp.neu.f64 	%p805, %fd205, 0d0000000000000000;
	@%p805 bra 	$L__BB0_401;
	setp.eq.s32 	%p806, %r173, 1062207488;
	selp.b32 	%r1237, %r175, 0, %p806;
	setp.lt.s32 	%p807, %r393, 0;
	or.b32  	%r1238, %r1237, 2146435072;
	selp.b32 	%r1239, %r1238, %r1237, %p807;
	mov.b32 	%r1240, 0;
	mov.b64 	%fd5014, {%r1240, %r1239};
$L__BB0_401:
	add.f64 	%fd2891, %fd205, 0d4000000000000000;
	{
	.reg .b32 %temp; 
	mov.b64 	{%temp, %r1241}, %fd2891;
	}
	and.b32  	%r1242, %r1241, 2146435072;
	setp.ne.s32 	%p808, %r1242, 2146435072;
	@%p808 bra 	$L__BB0_406;
	setp.num.f64 	%p809, %fd205, %fd205;
	@%p809 bra 	$L__BB0_404;
	mov.f64 	%fd2892, 0d4000000000000000;
	add.rn.f64 	%fd5014, %fd205, %fd2892;
	bra.uni 	$L__BB0_406;
$L__BB0_404:
	setp.neu.f64 	%p810, %fd571, 0d7FF0000000000000;
	@%p810 bra 	$L__BB0_406;
	setp.lt.s32 	%p811, %r175, 0;
	setp.eq.s32 	%p812, %r173, 1062207488;
	setp.lt.s32 	%p813, %r393, 0;
	selp.b32 	%r1244, 0, 2146435072, %p813;
	and.b32  	%r1245, %r393, 2147483647;
	setp.ne.s32 	%p814, %r1245, 1071644672;
	or.b32  	%r1246, %r1244, -2147483648;
	selp.b32 	%r1247, %r1246, %r1244, %p814;
	selp.b32 	%r1248, %r1247, %r1244, %p812;
	selp.b32 	%r1249, %r1248, %r1244, %p811;
	mov.b32 	%r1250, 0;
	mov.b64 	%fd5014, {%r1250, %r1249};
$L__BB0_406:
	setp.eq.s32 	%p815, %r173, 1062207488;
	setp.eq.f64 	%p816, %fd205, 0d3FF0000000000000;
	selp.f64 	%fd578, 0d3FF0000000000000, %fd5014, %p816;
	{
	.reg .b32 %temp; 
	mov.b64 	{%temp, %r176}, %fd567;
	}
	abs.f64 	%fd579, %fd567;
	{ // callseq 67, 0
	.param .b64 param0;
	st.param.f64 	[param0], %fd579;
	.param .b64 param1;
	st.param.f64 	[param1], 0d4000000000000000;
	.param .b64 retval0;
	call.uni (retval0), 
	__internal_accurate_pow, 
	(
	param0, 
	param1
	);
	ld.param.f64 	%fd2893, [retval0];
	} // callseq 67
	setp.lt.s32 	%p817, %r176, 0;
	neg.f64 	%fd2895, %fd2893;
	selp.f64 	%fd2896, %fd2895, %fd2893, %p815;
	selp.f64 	%fd5016, %fd2896, %fd2893, %p817;
	setp.neu.f64 	%p818, %fd567, 0d0000000000000000;
	@%p818 bra 	$L__BB0_408;
	setp.eq.s32 	%p819, %r173, 1062207488;
	selp.b32 	%r1252, %r176, 0, %p819;
	setp.lt.s32 	%p820, %r393, 0;
	or.b32  	%r1253, %r1252, 2146435072;
	selp.b32 	%r1254, %r1253, %r1252, %p820;
	mov.b32 	%r1255, 0;
	mov.b64 	%fd5016, {%r1255, %r1254};
$L__BB0_408:
	add.f64 	%fd2897, %fd567, 0d4000000000000000;
	{
	.reg .b32 %temp; 
	mov.b64 	{%temp, %r1256}, %fd2897;
	}
	and.b32  	%r1257, %r1256, 2146435072;
	setp.ne.s32 	%p821, %r1257, 2146435072;
	@%p821 bra 	$L__BB0_413;
	setp.num.f64 	%p822, %fd567, %fd567;
	@%p822 bra 	$L__BB0_411;
	mov.f64 	%fd2898, 0d4000000000000000;
	add.rn.f64 	%fd5016, %fd567, %fd2898;
	bra.uni 	$L__BB0_413;
$L__BB0_411:
	setp.neu.f64 	%p823, %fd579, 0d7FF0000000000000;
	@%p823 bra 	$L__BB0_413;
	setp.lt.s32 	%p824, %r176, 0;
	setp.eq.s32 	%p825, %r173, 1062207488;
	setp.lt.s32 	%p826, %r393, 0;
	selp.b32 	%r1259, 0, 2146435072, %p826;
	and.b32  	%r1260, %r393, 2147483647;
	setp.ne.s32 	%p827, %r1260, 1071644672;
	or.b32  	%r1261, %r1259, -2147483648;
	selp.b32 	%r1262, %r1261, %r1259, %p827;
	selp.b32 	%r1263, %r1262, %r1259, %p825;
	selp.b32 	%r1264, %r1263, %r1259, %p824;
	mov.b32 	%r1265, 0;
	mov.b64 	%fd5016, {%r1265, %r1264};
$L__BB0_413:
	setp.eq.s32 	%p828, %r173, 1062207488;
	setp.eq.f64 	%p829, %fd567, 0d3FF0000000000000;
	selp.f64 	%fd2899, 0d3FF0000000000000, %fd5016, %p829;
	mul.f64 	%fd586, %fd578, %fd2899;
	{
	.reg .b32 %temp; 
	mov.b64 	{%temp, %r177}, %fd569;
	}
	abs.f64 	%fd587, %fd569;
	{ // callseq 68, 0
	.param .b64 param0;
	st.param.f64 	[param0], %fd587;
	.param .b64 param1;
	st.param.f64 	[param1], 0d4000000000000000;
	.param .b64 retval0;
	call.uni (retval0), 
	__internal_accurate_pow, 
	(
	param0, 
	param1
	);
	ld.param.f64 	%fd2900, [retval0];
	} // callseq 68
	setp.lt.s32 	%p830, %r177, 0;
	neg.f64 	%fd2902, %fd2900;
	selp.f64 	%fd2903, %fd2902, %fd2900, %p828;
	selp.f64 	%fd5018, %fd2903, %fd2900, %p830;
	setp.neu.f64 	%p831, %fd569, 0d0000000000000000;
	@%p831 bra 	$L__BB0_415;
	setp.eq.s32 	%p832, %r173, 1062207488;
	selp.b32 	%r1267, %r177, 0, %p832;
	setp.lt.s32 	%p833, %r393, 0;
	or.b32  	%r1268, %r1267, 2146435072;
	selp.b32 	%r1269, %r1268, %r1267, %p833;
	mov.b32 	%r1270, 0;
	mov.b64 	%fd5018, {%r1270, %r1269};
$L__BB0_415:
	add.f64 	%fd2904, %fd569, 0d4000000000000000;
	{
	.reg .b32 %temp; 
	mov.b64 	{%temp, %r1271}, %fd2904;
	}
	and.b32  	%r1272, %r1271, 2146435072;
	setp.ne.s32 	%p834, %r1272, 2146435072;
	@%p834 bra 	$L__BB0_420;
	setp.num.f64 	%p835, %fd569, %fd569;
	@%p835 bra 	$L__BB0_418;
	mov.f64 	%fd2905, 0d4000000000000000;
	add.rn.f64 	%fd5018, %fd569, %fd2905;
	bra.uni 	$L__BB0_420;
$L__BB0_418:
	setp.neu.f64 	%p836, %fd587, 0d7FF0000000000000;
	@%p836 bra 	$L__BB0_420;
	setp.lt.s32 	%p837, %r177, 0;
	setp.eq.s32 	%p838, %r173, 1062207488;
	setp.lt.s32 	%p839, %r393, 0;
	selp.b32 	%r1274, 0, 2146435072, %p839;
	and.b32  	%r1275, %r393, 2147483647;
	setp.ne.s32 	%p840, %r1275, 1071644672;
	or.b32  	%r1276, %r1274, -2147483648;
	selp.b32 	%r1277, %r1276, %r1274, %p840;
	selp.b32 	%r1278, %r1277, %r1274, %p838;
	selp.b32 	%r1279, %r1278, %r1274, %p837;
	mov.b32 	%r1280, 0;
	mov.b64 	%fd5018, {%r1280, %r1279};
$L__BB0_420:
	setp.eq.s32 	%p841, %r173, 1062207488;
	setp.eq.f64 	%p842, %fd569, 0d3FF0000000000000;
	selp.f64 	%fd2906, 0d3FF0000000000000, %fd5018, %p842;
	sub.f64 	%fd2907, %fd586, %fd2906;
	sqrt.rn.f64 	%fd2908, %fd2907;
	neg.f64 	%fd2909, %fd570;
	mul.f64 	%fd2910, %fd2908, %fd2909;
	mul.f64 	%fd2911, %fd129, %fd568;
	fma.rn.f64 	%fd2912, %fd144, %fd569, %fd2911;
	fma.rn.f64 	%fd594, %fd141, %fd2910, %fd2912;
	mul.f64 	%fd2913, %fd135, %fd568;
	fma.rn.f64 	%fd2914, %fd145, %fd569, %fd2913;
	fma.rn.f64 	%fd595, %fd142, %fd2910, %fd2914;
	mul.f64 	%fd2915, %fd146, %fd569;
	mul.f64 	%fd2916, %fd140, %fd568;
	sub.f64 	%fd2917, %fd2915, %fd2916;
	fma.rn.f64 	%fd596, %fd143, %fd2910, %fd2917;
	add.f64 	%fd597, %fd4908, %fd594;
	add.f64 	%fd598, %fd4907, %fd595;
	add.f64 	%fd599, %fd4906, %fd596;
	{
	.reg .b32 %temp; 
	mov.b64 	{%temp, %r178}, %fd597;
	}
	abs.f64 	%fd600, %fd597;
	{ // callseq 69, 0
	.param .b64 param0;
	st.param.f64 	[param0], %fd600;
	.param .b64 param1;
	st.param.f64 	[param1], 0d4000000000000000;
	.param .b64 retval0;
	call.uni (retval0), 
	__internal_accurate_pow, 
	(
	param0, 
	param1
	);
	ld.param.f64 	%fd2918, [retval0];
	} // callseq 69
	setp.lt.s32 	%p843, %r178, 0;
	neg.f64 	%fd2920, %fd2918;
	selp.f64 	%fd2921, %fd2920, %fd2918, %p841;
	selp.f64 	%fd5020, %fd2921, %fd2918, %p843;
	setp.neu.f64 	%p844, %fd597, 0d0000000000000000;
	@%p844 bra 	$L__BB0_422;
	setp.eq.s32 	%p845, %r173, 1062207488;
	selp.b32 	%r1282, %r178, 0, %p845;
	setp.lt.s32 	%p846, %r393, 0;
	or.b32  	%r1283, %r1282, 2146435072;
	selp.b32 	%r1284, %r1283, %r1282, %p846;
	mov.b32 	%r1285, 0;
	mov.b64 	%fd5020, {%r1285, %r1284};
$L__BB0_422:
	add.f64 	%fd2922, %fd597, 0d4000000000000000;
	{
	.reg .b32 %temp; 
	mov.b64 	{%temp, %r1286}, %fd2922;
	}
	and.b32  	%r1287, %r1286, 2146435072;
	setp.ne.s32 	%p847, %r1287, 2146435072;
	@%p847 bra 	$L__BB0_427;
	setp.num.f64 	%p848, %fd597, %fd597;
	@%p848 bra 	$L__BB0_425;
	mov.f64 	%fd2923, 0d4000000000000000;
	add.rn.f64 	%fd5020, %fd597, %fd2923;
	bra.uni 	$L__BB0_427;
$L__BB0_425:
	setp.neu.f64 	%p849, %fd600, 0d7FF0000000000000;
	@%p849 bra 	$L__BB0_427;
	setp.lt.s32 	%p850, %r178, 0;
	setp.eq.s32 	%p851, %r173, 1062207488;
	setp.lt.s32 	%p852, %r393, 0;
	selp.b32 	%r1289, 0, 2146435072, %p852;
	and.b32  	%r1290, %r393, 2147483647;
	setp.ne.s32 	%p853, %r1290, 1071644672;
	or.b32  	%r1291, %r1289, -2147483648;
	selp.b32 	%r1292, %r1291, %r1289, %p853;
	selp.b32 	%r1293, %r1292, %r1289, %p851;
	selp.b32 	%r1294, %r1293, %r1289, %p850;
	mov.b32 	%r1295, 0;
	mov.b64 	%fd5020, {%r1295, %r1294};
$L__BB0_427:
	setp.eq.s32 	%p854, %r173, 1062207488;
	setp.eq.f64 	%p855, %fd597, 0d3FF0000000000000;
	selp.f64 	%fd607, 0d3FF0000000000000, %fd5020, %p855;
	{
	.reg .b32 %temp; 
	mov.b64 	{%temp, %r179}, %fd598;
	}
	abs.f64 	%fd608, %fd598;
	{ // callseq 70, 0
	.param .b64 param0;
	st.param.f64 	[param0], %fd608;
	.param .b64 param1;
	st.param.f64 	[param1], 0d4000000000000000;
	.param .b64 retval0;
	call.uni (retval0), 
	__internal_accurate_pow, 
	(
	param0, 
	param1
	);
	ld.param.f64 	%fd2924, [retval0];
	} // callseq 70
	setp.lt.s32 	%p856, %r179, 0;
	neg.f64 	%fd2926, %fd2924;
	selp.f64 	%fd2927, %fd2926, %fd2924, %p854;
	selp.f64 	%fd5022, %fd2927, %fd2924, %p856;
	setp.neu.f64 	%p857, %fd598, 0d0000000000000000;
	@%p857 bra 	$L__BB0_429;
	setp.eq.s32 	%p858, %r173, 1062207488;
	selp.b32 	%r1297, %r179, 0, %p858;
	setp.lt.s32 	%p859, %r393, 0;
	or.b32  	%r1298, %r1297, 2146435072;
	selp.b32 	%r1299, %r1298, %r1297, %p859;
	mov.b32 	%r1300, 0;
	mov.b64 	%fd5022, {%r1300, %r1299};
$L__BB0_429:
	add.f64 	%fd2928, %fd598, 0d4000000000000000;
	{
	.reg .b32 %temp; 
	mov.b64 	{%temp, %r1301}, %fd2928;
	}
	and.b32  	%r1302, %r1301, 2146435072;
	setp.ne.s32 	%p860, %r1302, 2146435072;
	@%p860 bra 	$L__BB0_434;
	setp.num.f64 	%p861, %fd598, %fd598;
	@%p861 bra 	$L__BB0_432;
	mov.f64 	%fd2929, 0d4000000000000000;
	add.rn.f64 	%fd5022, %fd598, %fd2929;
	bra.uni 	$L__BB0_434;
$L__BB0_432:
	setp.neu.f64 	%p862, %fd608, 0d7FF0000000000000;
	@%p862 bra 	$L__BB0_434;
	setp.lt.s32 	%p863, %r179, 0;
	setp.eq.s32 	%p864, %r173, 1062207488;
	setp.lt.s32 	%p865, %r393, 0;
	selp.b32 	%r1304, 0, 2146435072, %p865;
	and.b32  	%r1305, %r393, 2147483647;
	setp.ne.s32 	%p866, %r1305, 1071644672;
	or.b32  	%r1306, %r1304, -2147483648;
	selp.b32 	%r1307, %r1306, %r1304, %p866;
	selp.b32 	%r1308, %r1307, %r1304, %p864;
	selp.b32 	%r1309, %r1308, %r1304, %p863;
	mov.b32 	%r1310, 0;
	mov.b64 	%fd5022, {%r1310, %r1309};
$L__BB0_434:
	setp.eq.s32 	%p867, %r173, 1062207488;
	setp.eq.f64 	%p868, %fd598, 0d3FF0000000000000;
	selp.f64 	%fd2930, 0d3FF0000000000000, %fd5022, %p868;
	add.f64 	%fd615, %fd607, %fd2930;
	{
	.reg .b32 %temp; 
	mov.b64 	{%temp, %r180}, %fd599;
	}
	abs.f64 	%fd616, %fd599;
	{ // callseq 71, 0
	.param .b64 param0;
	st.param.f64 	[param0], %fd616;
	.param .b64 param1;
	st.param.f64 	[param1], 0d4000000000000000;
	.param .b64 retval0;
	call.uni (retval0), 
	__internal_accurate_pow, 
	(
	param0, 
	param1
	);
	ld.param.f64 	%fd2931, [retval0];
	} // callseq 71
	setp.lt.s32 	%p869, %r180, 0;
	neg.f64 	%fd2933, %fd2931;
	selp.f64 	%fd2934, %fd2933, %fd2931, %p867;
	selp.f64 	%fd5024, %fd2934, %fd2931, %p869;
	setp.neu.f64 	%p870, %fd599, 0d0000000000000000;
	@%p870 bra 	$L__BB0_436;
	setp.eq.s32 	%p871, %r173, 1062207488;
	selp.b32 	%r1312, %r180, 0, %p871;
	setp.lt.s32 	%p872, %r393, 0;
	or.b32  	%r1313, %r1312, 2146435072;
	selp.b32 	%r1314, %r1313, %r1312, %p872;
	mov.b32 	%r1315, 0;
	mov.b64 	%fd5024, {%r1315, %r1314};
$L__BB0_436:
	add.f64 	%fd2935, %fd599, 0d4000000000000000;
	{
	.reg .b32 %temp; 
	mov.b64 	{%temp, %r1316}, %fd2935;
	}
	and.b32  	%r1317, %r1316, 2146435072;
	setp.ne.s32 	%p873, %r1317, 2146435072;
	@%p873 bra 	$L__BB0_441;
	setp.num.f64 	%p874, %fd599, %fd599;
	@%p874 bra 	$L__BB0_439;
	mov.f64 	%fd2936, 0d4000000000000000;
	add.rn.f64 	%fd5024, %fd599, %fd2936;
	bra.uni 	$L__BB0_441;
$L__BB0_439:
	setp.neu.f64 	%p875, %fd616, 0d7FF0000000000000;
	@%p875 bra 	$L__BB0_441;
	setp.lt.s32 	%p876, %r180, 0;
	setp.eq.s32 	%p877, %r173, 1062207488;
	setp.lt.s32 	%p878, %r393, 0;
	selp.b32 	%r1319, 0, 2146435072, %p878;
	and.b32  	%r1320, %r393, 2147483647;
	setp.ne.s32 	%p879, %r1320, 1071644672;
	or.b32  	%r1321, %r1319, -2147483648;
	selp.b32 	%r1322, %r1321, %r1319, %p879;
	selp.b32 	%r1323, %r1322, %r1319, %p877;
	selp.b32 	%r1324, %r1323, %r1319, %p876;
	mov.b32 	%r1325, 0;
	mov.b64 	%fd5024, {%r1325, %r1324};
$L__BB0_441:
	div.rn.f64 	%fd2937, %fd615, %fd43;
	and.b32  	%r181, %r468, 2146435072;
	setp.eq.s32 	%p880, %r181, 1073741824;
	setp.eq.f64 	%p881, %fd599, 0d3FF0000000000000;
	selp.f64 	%fd623, 0d3FF0000000000000, %fd5024, %p881;
	ld.const.f64 	%fd624, [d_inpts_dbl+24];
	mov.f64 	%fd2938, 0d3FF0000000000000;
	sub.f64 	%fd2939, %fd2938, %fd624;
	mul.f64 	%fd2940, %fd2939, %fd623;
	div.rn.f64 	%fd625, %fd2940, %fd43;
	add.f64 	%fd2941, %fd2937, %fd625;
	sub.f64 	%fd2942, %fd2941, %fd61;
	div.rn.f64 	%fd626, %fd2942, 0d4018000000000000;
	mul.f64 	%fd627, %fd61, %fd2937;
	{
	.reg .b32 %temp; 
	mov.b64 	{%temp, %r182}, %fd626;
	}
	abs.f64 	%fd628, %fd626;
	{ // callseq 72, 0
	.param .b64 param0;
	st.param.f64 	[param0], %fd628;
	.param .b64 param1;
	st.param.f64 	[param1], 0d4008000000000000;
	.param .b64 retval0;
	call.uni (retval0), 
	__internal_accurate_pow, 
	(
	param0, 
	param1
	);
	ld.param.f64 	%fd2943, [retval0];
	} // callseq 72
	setp.lt.s32 	%p882, %r182, 0;
	neg.f64 	%fd2945, %fd2943;
	selp.f64 	%fd2946, %fd2945, %fd2943, %p880;
	selp.f64 	%fd5026, %fd2946, %fd2943, %p882;
	setp.neu.f64 	%p883, %fd626, 0d0000000000000000;
	@%p883 bra 	$L__BB0_443;
	setp.eq.s32 	%p884, %r181, 1073741824;
	selp.b32 	%r1326, %r182, 0, %p884;
	setp.lt.s32 	%p885, %r468, 0;
	or.b32  	%r1327, %r1326, 2146435072;
	selp.b32 	%r1328, %r1327, %r1326, %p885;
	mov.b32 	%r1329, 0;
	mov.b64 	%fd5026, {%r1329, %r1328};
$L__BB0_443:
	add.f64 	%fd2947, %fd626, 0d4008000000000000;
	{
	.reg .b32 %temp; 
	mov.b64 	{%temp, %r1330}, %fd2947;
	}
	and.b32  	%r1331, %r1330, 2146435072;
	setp.ne.s32 	%p886, %r1331, 2146435072;
	@%p886 bra 	$L__BB0_448;
	setp.num.f64 	%p887, %fd626, %fd626;
	@%p887 bra 	$L__BB0_446;
	mov.f64 	%fd2948, 0d4008000000000000;
	add.rn.f64 	%fd5026, %fd626, %fd2948;
	bra.uni 	$L__BB0_448;
$L__BB0_446:
	setp.neu.f64 	%p888, %fd628, 0d7FF0000000000000;
	@%p888 bra 	$L__BB0_448;
	setp.lt.s32 	%p889, %r182, 0;
	setp.eq.s32 	%p890, %r181, 1073741824;
	setp.lt.s32 	%p891, %r468, 0;
	selp.b32 	%r1333, 0, 2146435072, %p891;
	and.b32  	%r1334, %r468, 2147483647;
	setp.ne.s32 	%p892, %r1334, 1071644672;
	or.b32  	%r1335, %r1333, -2147483648;
	selp.b32 	%r1336, %r1335, %r1333, %p892;
	selp.b32 	%r1337, %r1336, %r1333, %p890;
	selp.b32 	%r1338, %r1337, %r1333, %p889;
	mov.b32 	%r1339, 0;
	mov.b64 	%fd5026, {%r1339, %r1338};
$L__BB0_448:
	setp.eq.s32 	%p893, %r173, 1062207488;
	setp.eq.f64 	%p894, %fd626, 0d3FF0000000000000;
	mul.f64 	%fd2949, %fd5026, 0d4010000000000000;
	selp.f64 	%fd2950, 0d4010000000000000, %fd2949, %p894;
	mul.f64 	%fd2951, %fd627, %fd625;
	div.rn.f64 	%fd2952, %fd2951, %fd2950;
	add.f64 	%fd2953, %fd2952, 0d3FF0000000000000;
	add.f64 	%fd2954, %fd2952, 0d4000000000000000;
	mul.f64 	%fd2955, %fd2952, %fd2954;
	sqrt.rn.f64 	%fd2956, %fd2955;
	add.f64 	%fd2957, %fd2953, %fd2956;
	{
	.reg .b32 %temp; 
	mov.b64 	{%r1341, %temp}, %fd2957;
	}
	{
	.reg .b32 %temp; 
	mov.b64 	{%temp, %r1342}, %fd2957;
	}
	and.b32  	%r1343, %r1342, 2147483647;
	setp.lt.u32 	%p895, %r1343, 1048576;
	mov.b64 	%fd2958, {%r1341, %r1343};
	mul.f64 	%fd2959, %fd2958, 0d4350000000000000;
	{
	.reg .b32 %temp; 
	mov.b64 	{%r1344, %temp}, %fd2959;
	}
	{
	.reg .b32 %temp; 
	mov.b64 	{%temp, %r1345}, %fd2959;
	}
	selp.b32 	%r1346, %r1344, %r1341, %p895;
	selp.b32 	%r1347, %r1345, %r1343, %p895;
	selp.b32 	%r1348, 4078, 1048576, %p895;
	shr.u32 	%r1349, %r1347, 20;
	add.s32 	%r1350, %r1349, -1022;
	cvt.rn.f32.s32 	%f67, %r1350;
	mul.f32 	%f68, %f67, 0f3EAAAAAB;
	cvt.rni.s32.f32 	%r1351, %f68;
	mad.lo.s32 	%r1352, %r1351, -3145728, %r1347;
	mov.b64 	%fd2960, {%r1346, %r1352};
	cvt.rn.f32.f64 	%f69, %fd2960;
	lg2.approx.ftz.f32 	%f70, %f69;
	mul.f32 	%f71, %f70, 0f3EAAAAAB;
	ex2.approx.ftz.f32 	%f72, %f71;
	cvt.f64.f32 	%fd2961, %f72;
	mul.f64 	%fd2962, %fd2961, %fd2961;
	{
	.reg .b32 %temp; 
	mov.b64 	{%r1353, %temp}, %fd2962;
	}
	{
	.reg .b32 %temp; 
	mov.b64 	{%temp, %r1354}, %fd2962;
	}
	add.s32 	%r1355, %r1354, 1048576;
	mov.b64 	%fd2963, {%r1353, %r1355};
	fma.rn.f64 	%fd2964, %fd2963, %fd2961, %fd2960;
	rcp.approx.ftz.f64 	%fd2965, %fd2964;
	neg.f64 	%fd2966, %fd2964;
	fma.rn.f64 	%fd2967, %fd2966, %fd2965, 0d3FF0000000000000;
	fma.rn.f64 	%fd2968, %fd2967, %fd2967, %fd2967;
	fma.rn.f64 	%fd2969, %fd2968, %fd2965, %fd2965;
	neg.f64 	%fd2970, %fd2961;
	fma.rn.f64 	%fd2971, %fd2962, %fd2970, %fd2960;
	mul.f64 	%fd2972, %fd2971, %fd2969;
	fma.rn.f64 	%fd2973, %fd2961, %fd2972, %fd2961;
	{
	.reg .b32 %temp; 
	mov.b64 	{%r1356, %temp}, %fd2973;
	}
	{
	.reg .b32 %temp; 
	mov.b64 	{%temp, %r1357}, %fd2973;
	}
	add.s32 	%r1358, %r1351, %r1348;
	shl.b32 	%r1359, %r1358, 20;
	add.s32 	%r1360, %r1357, %r1359;
	mov.b64 	%fd2974, {%r1356, %r1360};
	copysign.f64 	%fd2975, %fd2957, %fd2974;
	add.f64 	%fd2976, %fd2957, %fd2957;
	setp.equ.f64 	%p896, %fd2976, %fd2957;
	selp.f64 	%fd2977, %fd2976, %fd2975, %p896;
	add.f64 	%fd2978, %fd2977, 0d3FF0000000000000;
	rcp.rn.f64 	%fd2979, %fd2977;
	add.f64 	%fd2980, %fd2978, %fd2979;
	mul.f64 	%fd635, %fd626, %fd2980;
	{
	.reg .b32 %temp; 
	mov.b64 	{%temp, %r183}, %fd635;
	}
	abs.f64 	%fd636, %fd635;
	{ // callseq 73, 0
	.param .b64 param0;
	st.param.f64 	[param0], %fd636;
	.param .b64 param1;
	st.param.f64 	[param1], 0d4000000000000000;
	.param .b64 retval0;
	call.uni (retval0), 
	__internal_accurate_pow, 
	(
	param0, 
	param1
	);
	ld.param.f64 	%fd2981, [retval0];
	} // callseq 73
	setp.lt.s32 	%p897, %r183, 0;
	neg.f64 	%fd2983, %fd2981;
	selp.f64 	%fd2984, %fd2983, %fd2981, %p893;
	selp.f64 	%fd5028, %fd2984, %fd2981, %p897;
	setp.neu.f64 	%p898, %fd635, 0d0000000000000000;
	@%p898 bra 	$L__BB0_450;
	setp.eq.s32 	%p899, %r173, 1062207488;
	selp.b32 	%r1361, %r183, 0, %p899;
	setp.lt.s32 	%p900, %r393, 0;
	or.b32  	%r1362, %r1361, 2146435072;
	selp.b32 	%r1363, %r1362, %r1361, %p900;
	mov.b32 	%r1364, 0;
	mov.b64 	%fd5028, {%r1364, %r1363};
$L__BB0_450:
	add.f64 	%fd2985, %fd635, 0d4000000000000000;
	{
	.reg .b32 %temp; 
	mov.b64 	{%temp, %r1365}, %fd2985;
	}
	and.b32  	%r1366, %r1365, 2146435072;
	setp.ne.s32 	%p901, %r1366, 2146435072;
	@%p901 bra 	$L__BB0_455;
	setp.num.f64 	%p902, %fd635, %fd635;
	@%p902 bra 	$L__BB0_453;
	mov.f64 	%fd2986, 0d4000000000000000;
	add.rn.f64 	%fd5028, %fd635, %fd2986;
	bra.uni 	$L__BB0_455;
$L__BB0_453:
	setp.neu.f64 	%p903, %fd636, 0d7FF0000000000000;
	@%p903 bra 	$L__BB0_455;
	setp.lt.s32 	%p904, %r183, 0;
	setp.eq.s32 	%p905, %r173, 1062207488;
	setp.lt.s32 	%p906, %r393, 0;
	selp.b32 	%r1368, 0, 2146435072, %p906;
	and.b32  	%r1369, %r393, 2147483647;
	setp.ne.s32 	%p907, %r1369, 1071644672;
	or.b32  	%r1370, %r1368, -2147483648;
	selp.b32 	%r1371, %r1370, %r1368, %p907;
	selp.b32 	%r1372, %r1371, %r1368, %p905;
	selp.b32 	%r1373, %r1372, %r1368, %p904;
	mov.b32 	%r1374, 0;
	mov.b64 	%fd5028, {%r1374, %r1373};
$L__BB0_455:
	setp.eq.s32 	%p908, %r173, 1062207488;
	setp.eq.f64 	%p909, %fd635, 0d3FF0000000000000;
	selp.f64 	%fd2987, 0d3FF0000000000000, %fd5028, %p909;
	fma.rn.f64 	%fd2988, %fd61, %fd625, %fd2987;
	sqrt.rn.f64 	%fd2989, %fd2988;
	add.f64 	%fd643, %fd635, %fd2989;
	sub.f64 	%fd2990, %fd643, %fd625;
	mul.f64 	%fd2991, %fd624, %fd2990;
	add.f64 	%fd2992, %fd2989, %fd2989;
	div.rn.f64 	%fd644, %fd2991, %fd2992;
	{
	.reg .b32 %temp; 
	mov.b64 	{%temp, %r184}, %fd644;
	}
	abs.f64 	%fd645, %fd644;
	{ // callseq 74, 0
	.param .b64 param0;
	st.param.f64 	[param0], %fd645;
	.param .b64 param1;
	st.param.f64 	[param1], 0d4000000000000000;
	.param .b64 retval0;
	call.uni (retval0), 
	__internal_accurate_pow, 
	(
	param0, 
	param1
	);
	ld.param.f64 	%fd2993, [retval0];
	} // callseq 74
	setp.lt.s32 	%p910, %r184, 0;
	neg.f64 	%fd2995, %fd2993;
	selp.f64 	%fd2996, %fd2995, %fd2993, %p908;
	selp.f64 	%fd5030, %fd2996, %fd2993, %p910;
	setp.neu.f64 	%p911, %fd644, 0d0000000000000000;
	@%p911 bra 	$L__BB0_457;
	setp.eq.s32 	%p912, %r173, 1062207488;
	selp.b32 	%r1376, %r184, 0, %p912;
	setp.lt.s32 	%p913, %r393, 0;
	or.b32  	%r1377, %r1376, 2146435072;
	selp.b32 	%r1378, %r1377, %r1376, %p913;
	mov.b32 	%r1379, 0;
	mov.b64 	%fd5030, {%r1379, %r1378};
$L__BB0_457:
	add.f64 	%fd2997, %fd644, 0d4000000000000000;
	{
	.reg .b32 %temp; 
	mov.b64 	{%temp, %r1380}, %fd2997;
	}
	and.b32  	%r1381, %r1380, 2146435072;
	setp.ne.s32 	%p914, %r1381, 2146435072;
	@%p914 bra 	$L__BB0_462;
	setp.num.f64 	%p915, %fd644, %fd644;
	@%p915 bra 	$L__BB0_460;
	mov.f64 	%fd2998, 0d4000000000000000;
	add.rn.f64 	%fd5030, %fd644, %fd2998;
	bra.uni 	$L__BB0_462;
$L__BB0_460:
	setp.neu.f64 	%p916, %fd645, 0d7FF0000000000000;
	@%p916 bra 	$L__BB0_462;
	setp.lt.s32 	%p917, %r184, 0;
	setp.eq.s32 	%p918, %r173, 1062207488;
	setp.lt.s32 	%p919, %r393, 0;
	selp.b32 	%r1383, 0, 2146435072, %p919;
	and.b32  	%r1384, %r393, 2147483647;
	setp.ne.s32 	%p920, %r1384, 1071644672;
	or.b32  	%r1385, %r1383, -2147483648;
	selp.b32 	%r1386, %r1385, %r1383, %p920;
	selp.b32 	%r1387, %r1386, %r1383, %p918;
	selp.b32 	%r1388, %r1387, %r1383, %p917;
	mov.b32 	%r1389, 0;
	mov.b64 	%fd5030, {%r1389, %r1388};
$L__BB0_462:
	setp.eq.f64 	%p921, %fd644, 0d3FF0000000000000;
	selp.f64 	%fd2999, 0d3FF0000000000000, %fd5030, %p921;
	add.f64 	%fd3000, %fd643, %fd2999;
	sqrt.rn.f64 	%fd3001, %fd3000;
	sub.f64 	%fd652, %fd3001, %fd644;
	sqrt.rn.f64 	%fd3002, %fd615;
	mul.f64 	%fd3003, %fd3002, %fd652;
	add.f64 	%fd653, %fd624, %fd652;
	div.rn.f64 	%fd654, %fd3003, %fd653;
	abs.f64 	%fd655, %fd654;
	setp.leu.f64 	%p922, %fd616, %fd655;
	setp.gt.f64 	%p923, %fd616, %fd655;
	selp.f64 	%fd656, %fd616, %fd655, %p923;
	selp.f64 	%fd3004, %fd655, %fd616, %p923;
	div.rn.f64 	%fd3005, %fd3004, %fd656;
	mul.f64 	%fd3006, %fd3005, %fd3005;
	fma.rn.f64 	%fd3007, %fd3006, 0dBEF53E1D2A25FF7E, 0d3F2D3B63DBB65B49;
	fma.rn.f64 	%fd3008, %fd3007, %fd3006, 0dBF5312788DDE082E;
	fma.rn.f64 	%fd3009, %fd3008, %fd3006, 0d3F6F9690C8249315;
	fma.rn.f64 	%fd3010, %fd3009, %fd3006, 0dBF82CF5AABC7CF0D;
	fma.rn.f64 	%fd3011, %fd3010, %fd3006, 0d3F9162B0B2A3BFDE;
	fma.rn.f64 	%fd3012, %fd3011, %fd3006, 0dBF9A7256FEB6FC6B;
	fma.rn.f64 	%fd3013, %fd3012, %fd3006, 0d3FA171560CE4A489;
	fma.rn.f64 	%fd3014, %fd3013, %fd3006, 0dBFA4F44D841450E4;
	fma.rn.f64 	%fd3015, %fd3014, %fd3006, 0d3FA7EE3D3F36BB95;
	fma.rn.f64 	%fd3016, %fd3015, %fd3006, 0dBFAAD32AE04A9FD1;
	fma.rn.f64 	%fd3017, %fd3016, %fd3006, 0d3FAE17813D66954F;
	fma.rn.f64 	%fd3018, %fd3017, %fd3006, 0dBFB11089CA9A5BCD;
	fma.rn.f64 	%fd3019, %fd3018, %fd3006, 0d3FB3B12B2DB51738;
	fma.rn.f64 	%fd3020, %fd3019, %fd3006, 0dBFB745D022F8DC5C;
	fma.rn.f64 	%fd3021, %fd3020, %fd3006, 0d3FBC71C709DFE927;
	fma.rn.f64 	%fd3022, %fd3021, %fd3006, 0dBFC2492491FA1744;
	fma.rn.f64 	%fd3023, %fd3022, %fd3006, 0d3FC99999999840D2;
	fma.rn.f64 	%fd3024, %fd3023, %fd3006, 0dBFD555555555544C;
	mul.f64 	%fd3025, %fd3006, %fd3024;
	fma.rn.f64 	%fd657, %fd3025, %fd3005, %fd3005;
	@%p922 bra 	$L__BB0_464;
	{
	.reg .b32 %temp; 
	mov.b64 	{%temp, %r1391}, %fd654;
	}
	setp.lt.s32 	%p925, %r1391, 0;
	neg.f64 	%fd3028, %fd657;
	selp.f64 	%fd3029, %fd657, %fd3028, %p925;
	add.f64 	%fd5031, %fd3029, 0d3FF921FB54442D18;
	bra.uni 	$L__BB0_465;
$L__BB0_464:
	{
	.reg .b32 %temp; 
	mov.b64 	{%temp, %r1390}, %fd654;
	}
	setp.lt.s32 	%p924, %r1390, 0;
	mov.f64 	%fd3026, 0d400921FB54442D18;
	sub.f64 	%fd3027, %fd3026, %fd657;
	selp.f64 	%fd5031, %fd3027, %fd657, %p924;
$L__BB0_465:
	setp.neu.f64 	%p926, %fd656, 0d0000000000000000;
	@%p926 bra 	$L__BB0_467;
	{
	.reg .b32 %temp; 
	mov.b64 	{%temp, %r1393}, %fd654;
	}
	setp.lt.s32 	%p929, %r1393, 0;
	selp.f64 	%fd5032, 0d400921FB54442D18, 0d0000000000000000, %p929;
	bra.uni 	$L__BB0_468;
$L__BB0_467:
	setp.eq.f64 	%p927, %fd655, %fd616;
	{
	.reg .b32 %temp; 
	mov.b64 	{%temp, %r1392}, %fd654;
	}
	setp.lt.s32 	%p928, %r1392, 0;
	selp.f64 	%fd3030, 0d4002D97C7F3321D2, 0d3FE921FB54442D18, %p928;
	selp.f64 	%fd5032, %fd3030, %fd5031, %p927;
$L__BB0_468:
	add.rn.f64 	%fd3031, %fd655, %fd616;
	setp.nan.f64 	%p930, %fd3031, %fd3031;
	copysign.f64 	%fd3032, %fd599, %fd5032;
	selp.f64 	%fd664, %fd3031, %fd3032, %p930;
	setp.leu.f64 	%p931, %fd608, %fd600;
	setp.gt.f64 	%p932, %fd608, %fd600;
	selp.f64 	%fd665, %fd608, %fd600, %p932;
	selp.f64 	%fd3033, %fd600, %fd608, %p932;
	div.rn.f64 	%fd3034, %fd3033, %fd665;
	mul.f64 	%fd3035, %fd3034, %fd3034;
	fma.rn.f64 	%fd3036, %fd3035, 0dBEF53E1D2A25FF7E, 0d3F2D3B63DBB65B49;
	fma.rn.f64 	%fd3037, %fd3036, %fd3035, 0dBF5312788DDE082E;
	fma.rn.f64 	%fd3038, %fd3037, %fd3035, 0d3F6F9690C8249315;
	fma.rn.f64 	%fd3039, %fd3038, %fd3035, 0dBF82CF5AABC7CF0D;
	fma.rn.f64 	%fd3040, %fd3039, %fd3035, 0d3F9162B0B2A3BFDE;
	fma.rn.f64 	%fd3041, %fd3040, %fd3035, 0dBF9A7256FEB6FC6B;
	fma.rn.f64 	%fd3042, %fd3041, %fd3035, 0d3FA171560CE4A489;
	fma.rn.f64 	%fd3043, %fd3042, %fd3035, 0dBFA4F44D841450E4;
	fma.rn.f64 	%fd3044, %fd3043, %fd3035, 0d3FA7EE3D3F36BB95;
	fma.rn.f64 	%fd3045, %fd3044, %fd3035, 0dBFAAD32AE04A9FD1;
	fma.rn.f64 	%fd3046, %fd3045, %fd3035, 0d3FAE17813D66954F;
	fma.rn.f64 	%fd3047, %fd3046, %fd3035, 0dBFB11089CA9A5BCD;
	fma.rn.f64 	%fd3048, %fd3047, %fd3035, 0d3FB3B12B2DB51738;
	fma.rn.f64 	%fd3049, %fd3048, %fd3035, 0dBFB745D022F8DC5C;
	fma.rn.f64 	%fd3050, %fd3049, %fd3035, 0d3FBC71C709DFE927;
	fma.rn.f64 	%fd3051, %fd3050, %fd3035, 0dBFC2492491FA1744;
	fma.rn.f64 	%fd3052, %fd3051, %fd3035, 0d3FC99999999840D2;
	fma.rn.f64 	%fd3053, %fd3052, %fd3035, 0dBFD555555555544C;
	mul.f64 	%fd3054, %fd3035, %fd3053;
	fma.rn.f64 	%fd666, %fd3054, %fd3034, %fd3034;
	@%p931 bra 	$L__BB0_470;
	setp.lt.s32 	%p934, %r178, 0;
	neg.f64 	%fd3057, %fd666;
	selp.f64 	%fd3058, %fd666, %fd3057, %p934;
	add.f64 	%fd5033, %fd3058, 0d3FF921FB54442D18;
	bra.uni 	$L__BB0_471;
$L__BB0_470:
	setp.lt.s32 	%p933, %r178, 0;
	mov.f64 	%fd3055, 0d400921FB54442D18;
	sub.f64 	%fd3056, %fd3055, %fd666;
	selp.f64 	%fd5033, %fd3056, %fd666, %p933;
$L__BB0_471:
	setp.lt.s32 	%p935, %r178, 0;
	setp.eq.s32 	%p936, %r173, 1062207488;
	add.rn.f64 	%fd3059, %fd600, %fd608;
	setp.eq.f64 	%p937, %fd665, 0d0000000000000000;
	selp.f64 	%fd3060, 0d400921FB54442D18, 0d0000000000000000, %p935;
	setp.eq.f64 	%p938, %fd600, %fd608;
	selp.f64 	%fd3061, 0d4002D97C7F3321D2, 0d3FE921FB54442D18, %p935;
	selp.f64 	%fd3062, %fd3061, %fd5033, %p938;
	selp.f64 	%fd3063, %fd3060, %fd3062, %p937;
	setp.nan.f64 	%p939, %fd3059, %fd3059;
	copysign.f64 	%fd3064, %fd598, %fd3063;
	selp.f64 	%fd670, %fd3059, %fd3064, %p939;
	{
	.reg .b32 %temp; 
	mov.b64 	{%temp, %r185}, %fd654;
	}
	{ // callseq 75, 0
	.param .b64 param0;
	st.param.f64 	[param0], %fd655;
	.param .b64 param1;
	st.param.f64 	[param1], 0d4000000000000000;
	.param .b64 retval0;
	call.uni (retval0), 
	__internal_accurate_pow, 
	(
	param0, 
	param1
	);
	ld.param.f64 	%fd3065, [retval0];
	} // callseq 75
	setp.lt.s32 	%p940, %r185, 0;
	neg.f64 	%fd3067, %fd3065;
	selp.f64 	%fd3068, %fd3067, %fd3065, %p936;
	selp.f64 	%fd5035, %fd3068, %fd3065, %p940;
	setp.neu.f64 	%p941, %fd654, 0d0000000000000000;
	@%p941 bra 	$L__BB0_473;
	setp.eq.s32 	%p942, %r173, 1062207488;
	selp.b32 	%r1395, %r185, 0, %p942;
	setp.lt.s32 	%p943, %r393, 0;
	or.b32  	%r1396, %r1395, 2146435072;
	selp.b32 	%r1397, %r1396, %r1395, %p943;
	mov.b32 	%r1398, 0;
	mov.b64 	%fd5035, {%r1398, %r1397};
$L__BB0_473:
	add.f64 	%fd3069, %fd654, 0d4000000000000000;
	{
	.reg .b32 %temp; 
	mov.b64 	{%temp, %r1399}, %fd3069;
	}
	and.b32  	%r1400, %r1399, 2146435072;
	setp.ne.s32 	%p944, %r1400, 2146435072;
	@%p944 bra 	$L__BB0_478;
	setp.num.f64 	%p945, %fd654, %fd654;
	@%p945 bra 	$L__BB0_476;
	mov.f64 	%fd3070, 0d4000000000000000;
	add.rn.f64 	%fd5035, %fd654, %fd3070;
	bra.uni 	$L__BB0_478;
$L__BB0_476:
	setp.neu.f64 	%p946, %fd655, 0d7FF0000000000000;
	@%p946 bra 	$L__BB0_478;
	setp.lt.s32 	%p947, %r185, 0;
	setp.eq.s32 	%p948, %r173, 1062207488;
	setp.lt.s32 	%p949, %r393, 0;
	selp.b32 	%r1402, 0, 2146435072, %p949;
	and.b32  	%r1403, %r393, 2147483647;
	setp.ne.s32 	%p950, %r1403, 1071644672;
	or.b32  	%r1404, %r1402, -2147483648;
	selp.b32 	%r1405, %r1404, %r1402, %p950;
	selp.b32 	%r1406, %r1405, %r1402, %p948;
	selp.b32 	%r1407, %r1406, %r1402, %p947;
	mov.b32 	%r1408, 0;
	mov.b64 	%fd5035, {%r1408, %r1407};
$L__BB0_478:
	setp.eq.f64 	%p951, %fd654, 0d3FF0000000000000;
	selp.f64 	%fd3071, 0d3FF0000000000000, %fd5035, %p951;
	add.f64 	%fd3072, %fd623, %fd3071;
	sqrt.rn.f64 	%fd3073, %fd3072;
	add.f64 	%fd3074, %fd653, 0dBFF0000000000000;
	mul.f64 	%fd3075, %fd3074, %fd3073;
	div.rn.f64 	%fd677, %fd3075, %fd652;
	mul.f64 	%fd678, %fd664, 0d404CA5DC1A63C1F8;
	mul.f64 	%fd679, %fd670, 0d404CA5DC1A63C1F8;
	abs.f64 	%fd680, %fd670;
	setp.neu.f64 	%p952, %fd680, 0d7FF0000000000000;
	@%p952 bra 	$L__BB0_480;
	mov.f64 	%fd3081, 0d0000000000000000;
	mul.rn.f64 	%fd5036, %fd670, %fd3081;
	mov.b32 	%r1727, 0;
	bra.uni 	$L__BB0_482;
$L__BB0_480:
	mul.f64 	%fd3076, %fd670, 0d3FE45F306DC9C883;
	cvt.rni.s32.f64 	%r1727, %fd3076;
	cvt.rn.f64.s32 	%fd3077, %r1727;
	fma.rn.f64 	%fd3078, %fd3077, 0dBFF921FB54442D18, %fd670;
	fma.rn.f64 	%fd3079, %fd3077, 0dBC91A62633145C00, %fd3078;
	fma.rn.f64 	%fd5036, %fd3077, 0dB97B839A252049C0, %fd3079;
	setp.ltu.f64 	%p953, %fd680, 0d41E0000000000000;
	@%p953 bra 	$L__BB0_482;
	{ // callseq 76, 0
	.param .b64 param0;
	st.param.f64 	[param0], %fd670;
	.param .align 16 .b8 retval0[16];
	call.uni (retval0), 
	__internal_trig_reduction_slowpathd, 
	(
	param0
	);
	ld.param.f64 	%fd5036, [retval0];
	ld.param.b32 	%r1727, [retval0+8];
	} // callseq 76
$L__BB0_482:
	shl.b32 	%r1411, %r1727, 6;
	cvt.u64.u32 	%rd222, %r1411;
	and.b64  	%rd223, %rd222, 64;
	mov.u64 	%rd224, __cudart_sin_cos_coeffs;
	add.s64 	%rd225, %rd224, %rd223;
	mul.rn.f64 	%fd3082, %fd5036, %fd5036;
	and.b32  	%r1412, %r1727, 1;
	setp.eq.b32 	%p954, %r1412, 1;
	selp.f64 	%fd3083, 0dBDA8FF8320FD8164, 0d3DE5DB65F9785EBA, %p954;
	ld.global.nc.v2.f64 	{%fd3084, %fd3085}, [%rd225];
	fma.rn.f64 	%fd3086, %fd3083, %fd3082, %fd3084;
	fma.rn.f64 	%fd3087, %fd3086, %fd3082, %fd3085;
	ld.global.nc.v2.f64 	{%fd3088, %fd3089}, [%rd225+16];
	fma.rn.f64 	%fd3090, %fd3087, %fd3082, %fd3088;
	fma.rn.f64 	%fd3091, %fd3090, %fd3082, %fd3089;
	ld.global.nc.v2.f64 	{%fd3092, %fd3093}, [%rd225+32];
	fma.rn.f64 	%fd3094, %fd3091, %fd3082, %fd3092;
	fma.rn.f64 	%fd3095, %fd3094, %fd3082, %fd3093;
	fma.rn.f64 	%fd3096, %fd3095, %fd5036, %fd5036;
	fma.rn.f64 	%fd3097, %fd3095, %fd3082, 0d3FF0000000000000;
	selp.f64 	%fd3098, %fd3097, %fd3096, %p954;
	and.b32  	%r1413, %r1727, 2;
	setp.eq.s32 	%p955, %r1413, 0;
	mov.f64 	%fd3099, 0d0000000000000000;
	sub.f64 	%fd3100, %fd3099, %fd3098;
	selp.f64 	%fd685, %fd3098, %fd3100, %p955;
	abs.f64 	%fd686, %fd664;
	setp.neu.f64 	%p956, %fd686, 0d7FF0000000000000;
	@%p956 bra 	$L__BB0_484;
	mov.f64 	%fd3106, 0d0000000000000000;
	mul.rn.f64 	%fd5037, %fd664, %fd3106;
	mov.b32 	%r1728, 0;
	bra.uni 	$L__BB0_486;
$L__BB0_484:
	mul.f64 	%fd3101, %fd664, 0d3FE45F306DC9C883;
	cvt.rni.s32.f64 	%r1728, %fd3101;
	cvt.rn.f64.s32 	%fd3102, %r1728;
	fma.rn.f64 	%fd3103, %fd3102, 0dBFF921FB54442D18, %fd664;
	fma.rn.f64 	%fd3104, %fd3102, 0dBC91A62633145C00, %fd3103;
	fma.rn.f64 	%fd5037, %fd3102, 0dB97B839A252049C0, %fd3104;
	setp.ltu.f64 	%p957, %fd686, 0d41E0000000000000;
	@%p957 bra 	$L__BB0_486;
	{ // callseq 77, 0
	.param .b64 param0;
	st.param.f64 	[param0], %fd664;
	.param .align 16 .b8 retval0[16];
	call.uni (retval0), 
	__internal_trig_reduction_slowpathd, 
	(
	param0
	);
	ld.param.f64 	%fd5037, [retval0];
	ld.param.b32 	%r1728, [retval0+8];
	} // callseq 77
$L__BB0_486:
	setp.neu.f64 	%p958, %fd680, 0d7FF0000000000000;
	shl.b32 	%r1416, %r1728, 6;
	cvt.u64.u32 	%rd226, %r1416;
	and.b64  	%rd227, %rd226, 64;
	add.s64 	%rd229, %rd224, %rd227;
	mul.rn.f64 	%fd3107, %fd5037, %fd5037;
	and.b32  	%r1417, %r1728, 1;
	setp.eq.b32 	%p959, %r1417, 1;
	selp.f64 	%fd3108, 0dBDA8FF8320FD8164, 0d3DE5DB65F9785EBA, %p959;
	ld.global.nc.v2.f64 	{%fd3109, %fd3110}, [%rd229];
	fma.rn.f64 	%fd3111, %fd3108, %fd3107, %fd3109;
	fma.rn.f64 	%fd3112, %fd3111, %fd3107, %fd3110;
	ld.global.nc.v2.f64 	{%fd3113, %fd3114}, [%rd229+16];
	fma.rn.f64 	%fd3115, %fd3112, %fd3107, %fd3113;
	fma.rn.f64 	%fd3116, %fd3115, %fd3107, %fd3114;
	ld.global.nc.v2.f64 	{%fd3117, %fd3118}, [%rd229+32];
	fma.rn.f64 	%fd3119, %fd3116, %fd3107, %fd3117;
	fma.rn.f64 	%fd3120, %fd3119, %fd3107, %fd3118;
	fma.rn.f64 	%fd3121, %fd3120, %fd5037, %fd5037;
	fma.rn.f64 	%fd3122, %fd3120, %fd3107, 0d3FF0000000000000;
	selp.f64 	%fd3123, %fd3122, %fd3121, %p959;
	and.b32  	%r1418, %r1728, 2;
	setp.eq.s32 	%p960, %r1418, 0;
	mov.f64 	%fd3124, 0d0000000000000000;
	sub.f64 	%fd3125, %fd3124, %fd3123;
	selp.f64 	%fd691, %fd3123, %fd3125, %p960;
	@%p958 bra 	$L__BB0_488;
	mov.f64 	%fd3131, 0d0000000000000000;
	mul.rn.f64 	%fd5039, %fd670, %fd3131;
	mov.b32 	%r1730, 1;
	bra.uni 	$L__BB0_491;
$L__BB0_488:
	mul.f64 	%fd3126, %fd670, 0d3FE45F306DC9C883;
	cvt.rni.s32.f64 	%r1729, %fd3126;
	cvt.rn.f64.s32 	%fd3127, %r1729;
	fma.rn.f64 	%fd3128, %fd3127, 0dBFF921FB54442D18, %fd670;
	fma.rn.f64 	%fd3129, %fd3127, 0dBC91A62633145C00, %fd3128;
	fma.rn.f64 	%fd5039, %fd3127, 0dB97B839A252049C0, %fd3129;
	setp.ltu.f64 	%p961, %fd680, 0d41E0000000000000;
	@%p961 bra 	$L__BB0_490;
	{ // callseq 78, 0
	.param .b64 param0;
	st.param.f64 	[param0], %fd670;
	.param .align 16 .b8 retval0[16];
	call.uni (retval0), 
	__internal_trig_reduction_slowpathd, 
	(
	param0
	);
	ld.param.f64 	%fd5039, [retval0];
	ld.param.b32 	%r1729, [retval0+8];
	} // callseq 78
$L__BB0_490:
	add.s32 	%r1730, %r1729, 1;
$L__BB0_491:
	setp.neu.f64 	%p962, %fd686, 0d7FF0000000000000;
	shl.b32 	%r1421, %r1730, 6;
	cvt.u64.u32 	%rd230, %r1421;
	and.b64  	%rd231, %rd230, 64;
	add.s64 	%rd233, %rd224, %rd231;
	mul.rn.f64 	%fd3132, %fd5039, %fd5039;
	and.b32  	%r1422, %r1730, 1;
	setp.eq.b32 	%p963, %r1422, 1;
	selp.f64 	%fd3133, 0dBDA8FF8320FD8164, 0d3DE5DB65F9785EBA, %p963;
	ld.global.nc.v2.f64 	{%fd3134, %fd3135}, [%rd233];
	fma.rn.f64 	%fd3136, %fd3133, %fd3132, %fd3134;
	fma.rn.f64 	%fd3137, %fd3136, %fd3132, %fd3135;
	ld.global.nc.v2.f64 	{%fd3138, %fd3139}, [%rd233+16];
	fma.rn.f64 	%fd3140, %fd3137, %fd3132, %fd3138;
	fma.rn.f64 	%fd3141, %fd3140, %fd3132, %fd3139;
	ld.global.nc.v2.f64 	{%fd3142, %fd3143}, [%rd233+32];
	fma.rn.f64 	%fd3144, %fd3141, %fd3132, %fd3142;
	fma.rn.f64 	%fd3145, %fd3144, %fd3132, %fd3143;
	fma.rn.f64 	%fd3146, %fd3145, %fd5039, %fd5039;
	fma.rn.f64 	%fd3147, %fd3145, %fd3132, 0d3FF0000000000000;
	selp.f64 	%fd3148, %fd3147, %fd3146, %p963;
	and.b32  	%r1423, %r1730, 2;
	setp.eq.s32 	%p964, %r1423, 0;
	mov.f64 	%fd3149, 0d0000000000000000;
	sub.f64 	%fd3150, %fd3149, %fd3148;
	selp.f64 	%fd697, %fd3148, %fd3150, %p964;
	@%p962 bra 	$L__BB0_493;
	mov.f64 	%fd3156, 0d0000000000000000;
	mul.rn.f64 	%fd5041, %fd664, %fd3156;
	mov.b32 	%r1732, 1;
	bra.uni 	$L__BB0_496;
$L__BB0_493:
	mul.f64 	%fd3151, %fd664, 0d3FE45F306DC9C883;
	cvt.rni.s32.f64 	%r1731, %fd3151;
	cvt.rn.f64.s32 	%fd3152, %r1731;
	fma.rn.f64 	%fd3153, %fd3152, 0dBFF921FB54442D18, %fd664;
	fma.rn.f64 	%fd3154, %fd3152, 0dBC91A62633145C00, %fd3153;
	fma.rn.f64 	%fd5041, %fd3152, 0dB97B839A252049C0, %fd3154;
	setp.ltu.f64 	%p965, %fd686, 0d41E0000000000000;
	@%p965 bra 	$L__BB0_495;
	{ // callseq 79, 0
	.param .b64 param0;
	st.param.f64 	[param0], %fd664;
	.param .align 16 .b8 retval0[16];
	call.uni (retval0), 
	__internal_trig_reduction_slowpathd, 
	(
	param0
	);
	ld.param.f64 	%fd5041, [retval0];
	ld.param.b32 	%r1731, [retval0+8];
	} // callseq 79
$L__BB0_495:
	add.s32 	%r1732, %r1731, 1;
$L__BB0_496:
	neg.f64 	%fd3157, %fd691;
	shl.b32 	%r1426, %r1732, 6;
	cvt.u64.u32 	%rd234, %r1426;
	and.b64  	%rd235, %rd234, 64;
	add.s64 	%rd237, %rd224, %rd235;
	mul.rn.f64 	%fd3158, %fd5041, %fd5041;
	and.b32  	%r1427, %r1732, 1;
	setp.eq.b32 	%p966, %r1427, 1;
	selp.f64 	%fd3159, 0dBDA8FF8320FD8164, 0d3DE5DB65F9785EBA, %p966;
	ld.global.nc.v2.f64 	{%fd3160, %fd3161}, [%rd237];
	fma.rn.f64 	%fd3162, %fd3159, %fd3158, %fd3160;
	fma.rn.f64 	%fd3163, %fd3162, %fd3158, %fd3161;
	ld.global.nc.v2.f64 	{%fd3164, %fd3165}, [%rd237+16];
	fma.rn.f64 	%fd3166, %fd3163, %fd3158, %fd3164;
	fma.rn.f64 	%fd3167, %fd3166, %fd3158, %fd3165;
	ld.global.nc.v2.f64 	{%fd3168, %fd3169}, [%rd237+32];
	fma.rn.f64 	%fd3170, %fd3167, %fd3158, %fd3168;
	fma.rn.f64 	%fd3171, %fd3170, %fd3158, %fd3169;
	fma.rn.f64 	%fd3172, %fd3171, %fd5041, %fd5041;
	fma.rn.f64 	%fd3173, %fd3171, %fd3158, 0d3FF0000000000000;
	selp.f64 	%fd3174, %fd3173, %fd3172, %p966;
	and.b32  	%r1428, %r1732, 2;
	setp.eq.s32 	%p967, %r1428, 0;
	mov.f64 	%fd3175, 0d0000000000000000;
	sub.f64 	%fd3176, %fd3175, %fd3174;
	selp.f64 	%fd3177, %fd3174, %fd3176, %p967;
	mul.f64 	%fd3178, %fd697, %fd3177;
	mul.f64 	%fd3179, %fd685, %fd3157;
	mul.f64 	%fd3180, %fd685, %fd3177;
	mul.f64 	%fd3181, %fd595, %fd697;
	mul.f64 	%fd3182, %fd594, %fd685;
	sub.f64 	%fd3183, %fd3181, %fd3182;
	fma.rn.f64 	%fd703, %fd596, 0d0000000000000000, %fd3183;
	mul.f64 	%fd3184, %fd697, %fd691;
	mul.f64 	%fd3185, %fd594, %fd3184;
	mul.f64 	%fd3186, %fd595, %fd3179;
	sub.f64 	%fd3187, %fd3186, %fd3185;
	fma.rn.f64 	%fd704, %fd596, %fd3177, %fd3187;
	mul.f64 	%fd3188, %fd595, %fd3180;
	fma.rn.f64 	%fd3189, %fd594, %fd3178, %fd3188;
	fma.rn.f64 	%fd705, %fd596, %fd691, %fd3189;
	abs.f64 	%fd3190, %fd705;
	abs.f64 	%fd706, %fd703;
	abs.f64 	%fd707, %fd704;
	max.f64 	%fd3191, %fd707, %fd706;
	max.f64 	%fd3192, %fd3190, %fd3191;
	{
	.reg .b32 %temp; 
	mov.b64 	{%temp, %r1429}, %fd3192;
	}
	and.b32  	%r1431, %r1429, -4194304;
	xor.b32  	%r1432, %r1431, 2144337920;
	mov.b32 	%r1433, 0;
	mov.b64 	%fd3193, {%r1433, %r1432};
	mul.f64 	%fd3194, %fd3192, %fd3193;
	mul.f64 	%fd3195, %fd3193, %fd706;
	setp.eq.f64 	%p968, %fd3195, %fd3194;
	fma.rn.f64 	%fd3196, %fd3195, %fd3195, 0d0000000000000000;
	selp.f64 	%fd3197, 0d0000000000000000, %fd3196, %p968;
	mul.f64 	%fd3198, %fd3193, %fd707;
	setp.neu.f64 	%p970, %fd3198, %fd3194;
	or.pred  	%p971, %p970, %p968;
	not.pred 	%p972, %p971;
	fma.rn.f64 	%fd3199, %fd3198, %fd3198, %fd3197;
	selp.f64 	%fd3200, %fd3199, %fd3197, %p971;
	mul.f64 	%fd3201, %fd3193, %fd3190;
	setp.neu.f64 	%p973, %fd3201, %fd3194;
	or.pred  	%p974, %p968, %p972;
	fma.rn.f64 	%fd3202, %fd3201, %fd3201, %fd3200;
	selp.f64 	%fd3203, %fd3202, %fd3200, %p974;
	selp.f64 	%fd3204, %fd3202, %fd3203, %p973;
	fma.rn.f64 	%fd3205, %fd3194, %fd3194, %fd3204;
	min.f64 	%fd3206, %fd3205, 0d7FEFFFFFFFFFFFFF;
	rsqrt.approx.ftz.f64 	%fd3207, %fd3206;
	mul.rn.f64 	%fd3208, %fd3207, %fd3207;
	neg.f64 	%fd3209, %fd3208;
	fma.rn.f64 	%fd3210, %fd3206, %fd3209, 0d3FF0000000000000;
	fma.rn.f64 	%fd3211, %fd3210, 0d3FD8000000000000, 0d3FE0000000000000;
	mul.rn.f64 	%fd3212, %fd3210, %fd3207;
	fma.rn.f64 	%fd3213, %fd3211, %fd3212, %fd3207;
	mul.f64 	%fd3214, %fd3205, %fd3213;
	or.b32  	%r1434, %r1431, 1048576;
	mov.b64 	%fd3215, {%r1433, %r1434};
	mul.f64 	%fd3216, %fd3215, %fd3214;
	setp.neu.f64 	%p976, %fd3204, 0d0000000000000000;
	setp.lt.u32 	%p977, %r1429, %r392;
	selp.f64 	%fd3217, %fd3216, %fd3192, %p977;
	selp.f64 	%fd708, %fd3217, %fd3192, %p976;
	div.rn.f64 	%fd709, %fd3190, %fd708;
	{
	.reg .b32 %temp; 
	mov.b64 	{%temp, %r202}, %fd709;
	}
	abs.f64 	%fd710, %fd709;
	{
	.reg .b32 %temp; 
	mov.b64 	{%temp, %r1435}, %fd710;
	}
	setp.gt.s32 	%p978, %r1435, 1071801957;
	@%p978 bra 	$L__BB0_500;
	mul.f64 	%fd3258, %fd709, %fd709;
	fma.rn.f64 	%fd3259, %fd3258, 0d3FB0066BDC1895E9, 0dBFB3823B180754AF;
	fma.rn.f64 	%fd3260, %fd3259, %fd3258, 0d3FB11E52CC2F79AE;
	fma.rn.f64 	%fd3261, %fd3260, %fd3258, 0dBF924EAF3526861B;
	fma.rn.f64 	%fd3262, %fd3261, %fd3258, 0d3F91DF02A31E6CB7;
	fma.rn.f64 	%fd3263, %fd3262, %fd3258, 0d3F847D18B0EEC6CC;
	fma.rn.f64 	%fd3264, %fd3263, %fd3258, 0d3F8D0AF961BA53B0;
	fma.rn.f64 	%fd3265, %fd3264, %fd3258, 0d3F91BF7734CF1C48;
	fma.rn.f64 	%fd3266, %fd3265, %fd3258, 0d3F96E91483144EF7;
	fma.rn.f64 	%fd3267, %fd3266, %fd3258, 0d3F9F1C6E0A4F9F81;
	fma.rn.f64 	%fd3268, %fd3267, %fd3258, 0d3FA6DB6DC27FA92B;
	fma.rn.f64 	%fd3269, %fd3268, %fd3258, 0d3FB333333320F91B;
	fma.rn.f64 	%fd3270, %fd3269, %fd3258, 0d3FC5555555555F4D;
	mul.f64 	%fd3271, %fd3258, %fd3270;
	fma.rn.f64 	%fd711, %fd3271, %fd710, %fd710;
	setp.gt.s32 	%p982, %r202, -1;
	@%p982 bra 	$L__BB0_499;
	mov.f64 	%fd3276, 0d3C91A62633145C07;
	add.rn.f64 	%fd3277, %fd711, %fd3276;
	mov.f64 	%fd3278, 0d3FF921FB54442D18;
	add.rn.f64 	%fd5042, %fd3278, %fd3277;
	bra.uni 	$L__BB0_501;
$L__BB0_499:
	mov.f64 	%fd3272, 0dBC91A62633145C07;
	add.rn.f64 	%fd3273, %fd711, %fd3272;
	neg.f64 	%fd3274, %fd3273;
	mov.f64 	%fd3275, 0d3FF921FB54442D18;
	add.rn.f64 	%fd5042, %fd3275, %fd3274;
	bra.uni 	$L__BB0_501;
$L__BB0_500:
	mov.f64 	%fd3218, 0d3FF0000000000000;
	sub.f64 	%fd3219, %fd3218, %fd710;
	{
	.reg .b32 %temp; 
	mov.b64 	{%r1436, %temp}, %fd3219;
	}
	{
	.reg .b32 %temp; 
	mov.b64 	{%temp, %r1437}, %fd3219;
	}
	add.s32 	%r1438, %r1437, -1048576;
	mov.b64 	%fd3220, {%r1436, %r1438};
	rsqrt.approx.ftz.f64 	%fd3221, %fd3220;
	{
	.reg .b32 %temp; 
	mov.b64 	{%r1439, %temp}, %fd3221;
	}
	{
	.reg .b32 %temp; 
	mov.b64 	{%temp, %r1440}, %fd3221;
	}
	add.s32 	%r1441, %r1440, -1048576;
	mov.b64 	%fd3222, {%r1439, %r1441};
	mul.f64 	%fd3223, %fd3220, %fd3221;
	neg.f64 	%fd3224, %fd3223;
	fma.rn.f64 	%fd3225, %fd3223, %fd3224, %fd3220;
	fma.rn.f64 	%fd3226, %fd3225, %fd3222, %fd3223;
	neg.f64 	%fd3227, %fd3226;
	fma.rn.f64 	%fd3228, %fd3221, %fd3227, 0d3FF0000000000000;
	fma.rn.f64 	%fd3229, %fd3228, %fd3222, %fd3222;
	fma.rn.f64 	%fd3230, %fd3226, %fd3227, %fd3220;
	fma.rn.f64 	%fd3231, %fd3230, %fd3229, %fd3226;
	{
	.reg .b32 %temp; 
	mov.b64 	{%r1442, %temp}, %fd3231;
	}
	{
	.reg .b32 %temp; 
	mov.b64 	{%temp, %r1443}, %fd3231;
	}
	add.s32 	%r1444, %r1443, 1048576;
	mov.b64 	%fd3232, {%r1442, %r1444};
	fma.rn.f64 	%fd3233, %fd3219, 0d3EC715B371155F70, 0dBEBAC2FE66FAAC4B;
	fma.rn.f64 	%fd3234, %fd3233, %fd3219, 0d3ED9A9B88EFCD9B8;
	fma.rn.f64 	%fd3235, %fd3234, %fd3219, 0d3EDD0F40A8A0C4C3;
	fma.rn.f64 	%fd3236, %fd3235, %fd3219, 0d3EF46D4CFA9E0E1F;
	fma.rn.f64 	%fd3237, %fd3236, %fd3219, 0d3F079C168D1E2422;
	fma.rn.f64 	%fd3238, %fd3237, %fd3219, 0d3F1C9A88C3BCA540;
	fma.rn.f64 	%fd3239, %fd3238, %fd3219, 0d3F31C4E64BD476DF;
	fma.rn.f64 	%fd3240, %fd3239, %fd3219, 0d3F46E8BA60009C8F;
	fma.rn.f64 	%fd3241, %fd3240, %fd3219, 0d3F5F1C71C62B05A2;
	fma.rn.f64 	%fd3242, %fd3241, %fd3219, 0d3F76DB6DB6DC9F2C;
	fma.rn.f64 	%fd3243, %fd3242, %fd3219, 0d3F9333333333329C;
	fma.rn.f64 	%fd3244, %fd3243, %fd3219, 0d3FB5555555555555;
	setp.lt.s32 	%p979, %r1437, 1;
	mov.f64 	%fd3245, 0d0000000000000000;
	mul.rn.f64 	%fd3246, %fd710, %fd3245;
	mul.f64 	%fd3247, %fd3219, %fd3244;
	fma.rn.f64 	%fd3248, %fd3247, %fd3232, %fd3232;
	selp.f64 	%fd3249, %fd3246, %fd3248, %p979;
	setp.lt.s32 	%p980, %r1437, 0;
	mov.f64 	%fd3250, 0d7FF0000000000000;
	mul.rn.f64 	%fd3251, %fd3249, %fd3250;
	selp.f64 	%fd3252, %fd3251, %fd3249, %p980;
	setp.lt.s32 	%p981, %r202, 0;
	mov.f64 	%fd3253, 0dBCA1A62633145C07;
	add.rn.f64 	%fd3254, %fd3252, %fd3253;
	neg.f64 	%fd3255, %fd3254;
	mov.f64 	%fd3256, 0d400921FB54442D18;
	add.rn.f64 	%fd3257, %fd3256, %fd3255;
	selp.f64 	%fd5042, %fd3257, %fd3252, %p981;
$L__BB0_501:
	neg.f64 	%fd716, %fd703;
	setp.leu.f64 	%p983, %fd707, %fd706;
	setp.gt.f64 	%p984, %fd707, %fd706;
	selp.f64 	%fd717, %fd707, %fd706, %p984;
	selp.f64 	%fd3279, %fd706, %fd707, %p984;
	div.rn.f64 	%fd3280, %fd3279, %fd717;
	mul.f64 	%fd3281, %fd3280, %fd3280;
	fma.rn.f64 	%fd3282, %fd3281, 0dBEF53E1D2A25FF7E, 0d3F2D3B63DBB65B49;
	fma.rn.f64 	%fd3283, %fd3282, %fd3281, 0dBF5312788DDE082E;
	fma.rn.f64 	%fd3284, %fd3283, %fd3281, 0d3F6F9690C8249315;
	fma.rn.f64 	%fd3285, %fd3284, %fd3281, 0dBF82CF5AABC7CF0D;
	fma.rn.f64 	%fd3286, %fd3285, %fd3281, 0d3F9162B0B2A3BFDE;
	fma.rn.f64 	%fd3287, %fd3286, %fd3281, 0dBF9A7256FEB6FC6B;
	fma.rn.f64 	%fd3288, %fd3287, %fd3281, 0d3FA171560CE4A489;
	fma.rn.f64 	%fd3289, %fd3288, %fd3281, 0dBFA4F44D841450E4;
	fma.rn.f64 	%fd3290, %fd3289, %fd3281, 0d3FA7EE3D3F36BB95;
	fma.rn.f64 	%fd3291, %fd3290, %fd3281, 0dBFAAD32AE04A9FD1;
	fma.rn.f64 	%fd3292, %fd3291, %fd3281, 0d3FAE17813D66954F;
	fma.rn.f64 	%fd3293, %fd3292, %fd3281, 0dBFB11089CA9A5BCD;
	fma.rn.f64 	%fd3294, %fd3293, %fd3281, 0d3FB3B12B2DB51738;
	fma.rn.f64 	%fd3295, %fd3294, %fd3281, 0dBFB745D022F8DC5C;
	fma.rn.f64 	%fd3296, %fd3295, %fd3281, 0d3FBC71C709DFE927;
	fma.rn.f64 	%fd3297, %fd3296, %fd3281, 0dBFC2492491FA1744;
	fma.rn.f64 	%fd3298, %fd3297, %fd3281, 0d3FC99999999840D2;
	fma.rn.f64 	%fd3299, %fd3298, %fd3281, 0dBFD555555555544C;
	mul.f64 	%fd3300, %fd3281, %fd3299;
	fma.rn.f64 	%fd718, %fd3300, %fd3280, %fd3280;
	@%p983 bra 	$L__BB0_503;
	{
	.reg .b32 %temp; 
	mov.b64 	{%temp, %r1446}, %fd716;
	}
	setp.lt.s32 	%p986, %r1446, 0;
	neg.f64 	%fd3303, %fd718;
	selp.f64 	%fd3304, %fd718, %fd3303, %p986;
	add.f64 	%fd5043, %fd3304, 0d3FF921FB54442D18;
	bra.uni 	$L__BB0_504;
$L__BB0_503:
	{
	.reg .b32 %temp; 
	mov.b64 	{%temp, %r1445}, %fd716;
	}
	setp.lt.s32 	%p985, %r1445, 0;
	mov.f64 	%fd3301, 0d400921FB54442D18;
	sub.f64 	%fd3302, %fd3301, %fd718;
	selp.f64 	%fd5043, %fd3302, %fd718, %p985;
$L__BB0_504:
	setp.neu.f64 	%p987, %fd717, 0d0000000000000000;
	@%p987 bra 	$L__BB0_506;
	{
	.reg .b32 %temp; 
	mov.b64 	{%temp, %r1448}, %fd716;
	}
	setp.lt.s32 	%p990, %r1448, 0;
	selp.f64 	%fd5044, 0d400921FB54442D18, 0d0000000000000000, %p990;
	bra.uni 	$L__BB0_507;
$L__BB0_506:
	setp.eq.f64 	%p988, %fd706, %fd707;
	{
	.reg .b32 %temp; 
	mov.b64 	{%temp, %r1447}, %fd716;
	}
	setp.lt.s32 	%p989, %r1447, 0;
	selp.f64 	%fd3305, 0d4002D97C7F3321D2, 0d3FE921FB54442D18, %p989;
	selp.f64 	%fd5044, %fd3305, %fd5043, %p988;
$L__BB0_507:
	add.rn.f64 	%fd3306, %fd706, %fd707;
	setp.nan.f64 	%p991, %fd3306, %fd3306;
	neg.f64 	%fd3307, %fd704;
	copysign.f64 	%fd3308, %fd3307, %fd5044;
	selp.f64 	%fd3309, %fd3306, %fd3308, %p991;
	add.f64 	%fd725, %fd3309, 0dBFF921FB54442D18;
	{
	.reg .b32 %temp; 
	mov.b64 	{%temp, %r1449}, %fd560;
	}
	setp.gt.s32 	%p992, %r1449, 1071801957;
	@%p992 bra 	$L__BB0_511;
	setp.gt.s32 	%p996, %r174, -1;
	mul.f64 	%fd3350, %fd559, %fd559;
	fma.rn.f64 	%fd3351, %fd3350, 0d3FB0066BDC1895E9, 0dBFB3823B180754AF;
	fma.rn.f64 	%fd3352, %fd3351, %fd3350, 0d3FB11E52CC2F79AE;
	fma.rn.f64 	%fd3353, %fd3352, %fd3350, 0dBF924EAF3526861B;
	fma.rn.f64 	%fd3354, %fd3353, %fd3350, 0d3F91DF02A31E6CB7;
	fma.rn.f64 	%fd3355, %fd3354, %fd3350, 0d3F847D18B0EEC6CC;
	fma.rn.f64 	%fd3356, %fd3355, %fd3350, 0d3F8D0AF961BA53B0;
	fma.rn.f64 	%fd3357, %fd3356, %fd3350, 0d3F91BF7734CF1C48;
	fma.rn.f64 	%fd3358, %fd3357, %fd3350, 0d3F96E91483144EF7;
	fma.rn.f64 	%fd3359, %fd3358, %fd3350, 0d3F9F1C6E0A4F9F81;
	fma.rn.f64 	%fd3360, %fd3359, %fd3350, 0d3FA6DB6DC27FA92B;
	fma.rn.f64 	%fd3361, %fd3360, %fd3350, 0d3FB333333320F91B;
	fma.rn.f64 	%fd3362, %fd3361, %fd3350, 0d3FC5555555555F4D;
	mul.f64 	%fd3363, %fd3350, %fd3362;
	fma.rn.f64 	%fd726, %fd3363, %fd560, %fd560;
	@%p996 bra 	$L__BB0_510;
	mov.f64 	%fd3368, 0d3C91A62633145C07;
	add.rn.f64 	%fd3369, %fd726, %fd3368;
	mov.f64 	%fd3370, 0d3FF921FB54442D18;
	add.rn.f64 	%fd5045, %fd3370, %fd3369;
	bra.uni 	$L__BB0_512;
$L__BB0_510:
	mov.f64 	%fd3364, 0dBC91A62633145C07;
	add.rn.f64 	%fd3365, %fd726, %fd3364;
	neg.f64 	%fd3366, %fd3365;
	mov.f64 	%fd3367, 0d3FF921FB54442D18;
	add.rn.f64 	%fd5045, %fd3367, %fd3366;
	bra.uni 	$L__BB0_512;
$L__BB0_511:
	setp.lt.s32 	%p993, %r174, 0;
	mov.f64 	%fd3310, 0d3FF0000000000000;
	sub.f64 	%fd3311, %fd3310, %fd560;
	{
	.reg .b32 %temp; 
	mov.b64 	{%r1450, %temp}, %fd3311;
	}
	{
	.reg .b32 %temp; 
	mov.b64 	{%temp, %r1451}, %fd3311;
	}
	add.s32 	%r1452, %r1451, -1048576;
	mov.b64 	%fd3312, {%r1450, %r1452};
	rsqrt.approx.ftz.f64 	%fd3313, %fd3312;
	{
	.reg .b32 %temp; 
	mov.b64 	{%r1453, %temp}, %fd3313;
	}
	{
	.reg .b32 %temp; 
	mov.b64 	{%temp, %r1454}, %fd3313;
	}
	add.s32 	%r1455, %r1454, -1048576;
	mov.b64 	%fd3314, {%r1453, %r1455};
	mul.f64 	%fd3315, %fd3312, %fd3313;
	neg.f64 	%fd3316, %fd3315;
	fma.rn.f64 	%fd3317, %fd3315, %fd3316, %fd3312;
	fma.rn.f64 	%fd3318, %fd3317, %fd3314, %fd3315;
	neg.f64 	%fd3319, %fd3318;
	fma.rn.f64 	%fd3320, %fd3313, %fd3319, 0d3FF0000000000000;
	fma.rn.f64 	%fd3321, %fd3320, %fd3314, %fd3314;
	fma.rn.f64 	%fd3322, %fd3318, %fd3319, %fd3312;
	fma.rn.f64 	%fd3323, %fd3322, %fd3321, %fd3318;
	{
	.reg .b32 %temp; 
	mov.b64 	{%r1456, %temp}, %fd3323;
	}
	{
	.reg .b32 %temp; 
	mov.b64 	{%temp, %r1457}, %fd3323;
	}
	add.s32 	%r1458, %r1457, 1048576;
	mov.b64 	%fd3324, {%r1456, %r1458};
	fma.rn.f64 	%fd3325, %fd3311, 0d3EC715B371155F70, 0dBEBAC2FE66FAAC4B;
	fma.rn.f64 	%fd3326, %fd3325, %fd3311, 0d3ED9A9B88EFCD9B8;
	fma.rn.f64 	%fd3327, %fd3326, %fd3311, 0d3EDD0F40A8A0C4C3;
	fma.rn.f64 	%fd3328, %fd3327, %fd3311, 0d3EF46D4CFA9E0E1F;
	fma.rn.f64 	%fd3329, %fd3328, %fd3311, 0d3F079C168D1E2422;
	fma.rn.f64 	%fd3330, %fd3329, %fd3311, 0d3F1C9A88C3BCA540;
	fma.rn.f64 	%fd3331, %fd3330, %fd3311, 0d3F31C4E64BD476DF;
	fma.rn.f64 	%fd3332, %fd3331, %fd3311, 0d3F46E8BA60009C8F;
	fma.rn.f64 	%fd3333, %fd3332, %fd3311, 0d3F5F1C71C62B05A2;
	fma.rn.f64 	%fd3334, %fd3333, %fd3311, 0d3F76DB6DB6DC9F2C;
	fma.rn.f64 	%fd3335, %fd3334, %fd3311, 0d3F9333333333329C;
	fma.rn.f64 	%fd3336, %fd3335, %fd3311, 0d3FB5555555555555;
	setp.lt.s32 	%p994, %r1451, 1;
	mov.f64 	%fd3337, 0d0000000000000000;
	mul.rn.f64 	%fd3338, %fd560, %fd3337;
	mul.f64 	%fd3339, %fd3311, %fd3336;
	fma.rn.f64 	%fd3340, %fd3339, %fd3324, %fd3324;
	selp.f64 	%fd3341, %fd3338, %fd3340, %p994;
	setp.lt.s32 	%p995, %r1451, 0;
	mov.f64 	%fd3342, 0d7FF0000000000000;
	mul.rn.f64 	%fd3343, %fd3341, %fd3342;
	selp.f64 	%fd3344, %fd3343, %fd3341, %p995;
	mov.f64 	%fd3345, 0dBCA1A62633145C07;
	add.rn.f64 	%fd3346, %fd3344, %fd3345;
	neg.f64 	%fd3347, %fd3346;
	mov.f64 	%fd3348, 0d400921FB54442D18;
	add.rn.f64 	%fd3349, %fd3348, %fd3347;
	selp.f64 	%fd5045, %fd3349, %fd3344, %p993;
$L__BB0_512:
	cvta.to.global.u64 	%rd13, %rd21;
	ld.const.f64 	%fd3372, [d_inpts_dbl+56];
	sub.f64 	%fd3373, %fd678, %fd3372;
	ld.const.f64 	%fd731, [d_inpts_dbl+72];
	div.rn.f64 	%fd3374, %fd3373, %fd731;
	add.f64 	%fd3375, %fd3374, 0d3FF0000000000000;
	max.f64 	%fd3376, %fd3375, 0d4000000000000000;
	ld.const.u32 	%r203, [d_inpts_int+8];
	cvt.rn.f64.s32 	%fd3377, %r203;
	add.f64 	%fd3378, %fd3377, 0dBFF0000000000000;
	min.f64 	%fd732, %fd3376, %fd3378;
	ld.const.f64 	%fd3379, [d_inpts_dbl+64];
	sub.f64 	%fd3380, %fd679, %fd3379;
	ld.const.f64 	%fd733, [d_inpts_dbl+80];
	div.rn.f64 	%fd3381, %fd3380, %fd733;
	add.f64 	%fd3382, %fd3381, 0d3FF0000000000000;
	max.f64 	%fd3383, %fd3382, 0d4000000000000000;
	ld.const.u32 	%r204, [d_inpts_int+12];
	cvt.rn.f64.s32 	%fd3384, %r204;
	add.f64 	%fd3385, %fd3384, 0dBFF0000000000000;
	min.f64 	%fd734, %fd3383, %fd3385;
	add.f64 	%fd735, %fd734, 0dBFF0000000000000;
	cvt.rzi.s32.f64 	%r205, %fd732;
	setp.lt.s32 	%p997, %r205, 3;
	mov.f64 	%fd5047, 0dC07F400000000000;
	mov.f64 	%fd5048, %fd5047;
	@%p997 bra 	$L__BB0_517;
	add.s32 	%r206, %r203, -2;
	setp.ge.s32 	%p998, %r205, %r206;
	cvt.rzi.s32.f64 	%r1459, %fd735;
	setp.lt.s32 	%p999, %r1459, 3;
	add.s32 	%r208, %r204, -2;
	setp.ge.s32 	%p1000, %r1459, %r208;
	or.pred  	%p1001, %p998, %p1000;
	mov.f64 	%fd5047, 0dC07F400000000000;
	or.pred  	%p1002, %p1001, %p999;
	@%p1002 bra 	$L__BB0_515;
	add.s32 	%r1460, %r1459, -2;
	add.s32 	%r1461, %r205, -2;
	add.s32 	%r1462, %r1459, -1;
	min.s32 	%r1463, %r1462, %r204;
	add.s32 	%r1464, %r205, -1;
	min.s32 	%r1465, %r1464, %r203;
	add.s32 	%r1466, %r1463, -1;
	mul.lo.s32 	%r1467, %r1466, %r203;
	cvt.s64.s32 	%rd238, %r1467;
	cvt.s64.s32 	%rd239, %r1465;
	add.s64 	%rd240, %rd238, %rd239;
	shl.b64 	%rd241, %rd240, 2;
	add.s64 	%rd242, %rd13, %rd241;
	ld.global.f32 	%f73, [%rd242+-4];
	cvt.f64.f32 	%fd3387, %f73;
	min.s32 	%r1468, %r205, %r203;
	cvt.s64.s32 	%rd243, %r1468;
	add.s64 	%rd244, %rd238, %rd243;
	shl.b64 	%rd245, %rd244, 2;
	add.s64 	%rd246, %rd13, %rd245;
	ld.global.f32 	%f74, [%rd246+-4];
	cvt.f64.f32 	%fd3388, %f74;
	add.s32 	%r1469, %r205, 1;
	min.s32 	%r1470, %r1469, %r203;
	cvt.s64.s32 	%rd247, %r1470;
	add.s64 	%rd248, %rd238, %rd247;
	shl.b64 	%rd249, %rd248, 2;
	add.s64 	%rd250, %rd13, %rd249;
	ld.global.f32 	%f75, [%rd250+-4];
	cvt.f64.f32 	%fd3389, %f75;
	add.s32 	%r1471, %r205, 2;
	min.s32 	%r1472, %r1471, %r203;
	cvt.s64.s32 	%rd251, %r1472;
	add.s64 	%rd252, %rd238, %rd251;
	shl.b64 	%rd253, %rd252, 2;
	add.s64 	%rd254, %rd13, %rd253;
	ld.global.f32 	%f76, [%rd254+-4];
	cvt.f64.f32 	%fd3390, %f76;
	add.s32 	%r1473, %r205, 3;
	min.s32 	%r1474, %r1473, %r203;
	cvt.s64.s32 	%rd255, %r1474;
	add.s64 	%rd256, %rd238, %rd255;
	shl.b64 	%rd257, %rd256, 2;
	add.s64 	%rd258, %rd13, %rd257;
	ld.global.f32 	%f77, [%rd258+-4];
	cvt.f64.f32 	%fd3391, %f77;
	add.s32 	%r1475, %r205, 4;
	min.s32 	%r1476, %r1475, %r203;
	cvt.s64.s32 	%rd259, %r1476;
	add.s64 	%rd260, %rd238, %rd259;
	shl.b64 	%rd261, %rd260, 2;
	add.s64 	%rd262, %rd13, %rd261;
	ld.global.f32 	%f78, [%rd262+-4];
	cvt.f64.f32 	%fd3392, %f78;
	add.f64 	%fd3393, %fd3388, %fd3388;
	sub.f64 	%fd3394, %fd3389, %fd3393;
	add.f64 	%fd3395, %fd3394, %fd3387;
	mul.f64 	%fd3396, %fd3395, 0d4008000000000000;
	mul.f64 	%fd3397, %fd3396, 0d3FE0000000000000;
	add.f64 	%fd3398, %fd3389, %fd3389;
	sub.f64 	%fd3399, %fd3390, %fd3398;
	add.f64 	%fd3400, %fd3399, %fd3388;
	mul.f64 	%fd3401, %fd3400, 0d4008000000000000;
	mul.f64 	%fd3402, %fd3397, 0d3FE0000000000000;
	sub.f64 	%fd3403, %fd3401, %fd3402;
	div.rn.f64 	%fd3404, %fd3403, 0d3FFE000000000000;
	add.f64 	%fd3405, %fd3390, %fd3390;
	sub.f64 	%fd3406, %fd3391, %fd3405;
	add.f64 	%fd3407, %fd3406, %fd3389;
	mul.f64 	%fd3408, %fd3407, 0d4008000000000000;
	mul.f64 	%fd3409, %fd3404, 0d3FE0000000000000;
	sub.f64 	%fd3410, %fd3408, %fd3409;
	div.rn.f64 	%fd3411, %fd3410, 0d3FFDDDDDDDDDDDDE;
	add.f64 	%fd3412, %fd3391, %fd3391;
	sub.f64 	%fd3413, %fd3392, %fd3412;
	add.f64 	%fd3414, %fd3413, %fd3390;
	mul.f64 	%fd3415, %fd3414, 0d4008000000000000;
	mul.f64 	%fd3416, %fd3411, 0d3FE0000000000000;
	sub.f64 	%fd3417, %fd3415, %fd3416;
	div.rn.f64 	%fd3418, %fd3417, 0d3FFDDB6DB6DB6DB7;
	mul.f64 	%fd3419, %fd3418, 0d3FD1249249249249;
	sub.f64 	%fd3420, %fd3411, %fd3419;
	mul.f64 	%fd3421, %fd3420, 0d3FD1111111111111;
	sub.f64 	%fd3422, %fd3404, %fd3421;
	mul.f64 	%fd3423, %fd3422, 0d3FD0000000000000;
	sub.f64 	%fd3424, %fd3397, %fd3423;
	sub.f64 	%fd3425, %fd3389, %fd3388;
	div.rn.f64 	%fd3426, %fd3424, 0d4008000000000000;
	sub.f64 	%fd3427, %fd3425, %fd3426;
	div.rn.f64 	%fd3428, %fd3422, 0d4018000000000000;
	sub.f64 	%fd3429, %fd3427, %fd3428;
	cvt.rn.f64.u32 	%fd3430, %r1461;
	sub.f64 	%fd3431, %fd732, %fd3430;
	add.f64 	%fd3432, %fd3431, 0dC000000000000000;
	sub.f64 	%fd3433, %fd3422, %fd3424;
	div.rn.f64 	%fd3434, %fd3433, 0d4018000000000000;
	mul.f64 	%fd3435, %fd3432, %fd3434;
	fma.rn.f64 	%fd3436, %fd3424, 0d3FE0000000000000, %fd3435;
	fma.rn.f64 	%fd3437, %fd3432, %fd3436, %fd3429;
	fma.rn.f64 	%fd3438, %fd3432, %fd3437, %fd3388;
	min.s32 	%r1477, %r1459, %r204;
	add.s32 	%r1478, %r1477, -1;
	mul.lo.s32 	%r1479, %r1478, %r203;
	cvt.s64.s32 	%rd263, %r1479;
	add.s64 	%rd264, %rd263, %rd239;
	shl.b64 	%rd265, %rd264, 2;
	add.s64 	%rd266, %rd13, %rd265;
	ld.global.f32 	%f79, [%rd266+-4];
	cvt.f64.f32 	%fd3439, %f79;
	add.s64 	%rd267, %rd263, %rd243;
	shl.b64 	%rd268, %rd267, 2;
	add.s64 	%rd269, %rd13, %rd268;
	ld.global.f32 	%f80, [%rd269+-4];
	cvt.f64.f32 	%fd3440, %f80;
	add.s64 	%rd270, %rd263, %rd247;
	shl.b64 	%rd271, %rd270, 2;
	add.s64 	%rd272, %rd13, %rd271;
	ld.global.f32 	%f81, [%rd272+-4];
	cvt.f64.f32 	%fd3441, %f81;
	add.s64 	%rd273, %rd263, %rd251;
	shl.b64 	%rd274, %rd273, 2;
	add.s64 	%rd275, %rd13, %rd274;
	ld.global.f32 	%f82, [%rd275+-4];
	cvt.f64.f32 	%fd3442, %f82;
	add.s64 	%rd276, %rd263, %rd255;
	shl.b64 	%rd277, %rd276, 2;
	add.s64 	%rd278, %rd13, %rd277;
	ld.global.f32 	%f83, [%rd278+-4];
	cvt.f64.f32 	%fd3443, %f83;
	add.s64 	%rd279, %rd263, %rd259;
	shl.b64 	%rd280, %rd279, 2;
	add.s64 	%rd281, %rd13, %rd280;
	ld.global.f32 	%f84, [%rd281+-4];
	cvt.f64.f32 	%fd3444, %f84;
	add.f64 	%fd3445, %fd3440, %fd3440;
	sub.f64 	%fd3446, %fd3441, %fd3445;
	add.f64 	%fd3447, %fd3446, %fd3439;
	mul.f64 	%fd3448, %fd3447, 0d4008000000000000;
	mul.f64 	%fd3449, %fd3448, 0d3FE0000000000000;
	add.f64 	%fd3450, %fd3441, %fd3441;
	sub.f64 	%fd3451, %fd3442, %fd3450;
	add.f64 	%fd3452, %fd3451, %fd3440;
	mul.f64 	%fd3453, %fd3452, 0d4008000000000000;
	mul.f64 	%fd3454, %fd3449, 0d3FE0000000000000;
	sub.f64 	%fd3455, %fd3453, %fd3454;
	div.rn.f64 	%fd3456, %fd3455, 0d3FFE000000000000;
	add.f64 	%fd3457, %fd3442, %fd3442;
	sub.f64 	%fd3458, %fd3443, %fd3457;
	add.f64 	%fd3459, %fd3458, %fd3441;
	mul.f64 	%fd3460, %fd3459, 0d4008000000000000;
	mul.f64 	%fd3461, %fd3456, 0d3FE0000000000000;
	sub.f64 	%fd3462, %fd3460, %fd3461;
	div.rn.f64 	%fd3463, %fd3462, 0d3FFDDDDDDDDDDDDE;
	add.f64 	%fd3464, %fd3443, %fd3443;
	sub.f64 	%fd3465, %fd3444, %fd3464;
	add.f64 	%fd3466, %fd3465, %fd3442;
	mul.f64 	%fd3467, %fd3466, 0d4008000000000000;
	mul.f64 	%fd3468, %fd3463, 0d3FE0000000000000;
	sub.f64 	%fd3469, %fd3467, %fd3468;
	div.rn.f64 	%fd3470, %fd3469, 0d3FFDDB6DB6DB6DB7;
	mul.f64 	%fd3471, %fd3470, 0d3FD1249249249249;
	sub.f64 	%fd3472, %fd3463, %fd3471;
	mul.f64 	%fd3473, %fd3472, 0d3FD1111111111111;
	sub.f64 	%fd3474, %fd3456, %fd3473;
	mul.f64 	%fd3475, %fd3474, 0d3FD0000000000000;
	sub.f64 	%fd3476, %fd3449, %fd3475;
	sub.f64 	%fd3477, %fd3441, %fd3440;
	div.rn.f64 	%fd3478, %fd3476, 0d4008000000000000;
	sub.f64 	%fd3479, %fd3477, %fd3478;
	div.rn.f64 	%fd3480, %fd3474, 0d4018000000000000;
	sub.f64 	%fd3481, %fd3479, %fd3480;
	sub.f64 	%fd3482, %fd3474, %fd3476;
	div.rn.f64 	%fd3483, %fd3482, 0d4018000000000000;
	mul.f64 	%fd3484, %fd3432, %fd3483;
	fma.rn.f64 	%fd3485, %fd3476, 0d3FE0000000000000, %fd3484;
	fma.rn.f64 	%fd3486, %fd3432, %fd3485, %fd3481;
	fma.rn.f64 	%fd3487, %fd3432, %fd3486, %fd3440;
	add.s32 	%r1480, %r1459, 1;
	min.s32 	%r1481, %r1480, %r204;
	add.s32 	%r1482, %r1481, -1;
	mul.lo.s32 	%r1483, %r1482, %r203;
	cvt.s64.s32 	%rd282, %r1483;
	add.s64 	%rd283, %rd282, %rd239;
	shl.b64 	%rd284, %rd283, 2;
	add.s64 	%rd285, %rd13, %rd284;
	ld.global.f32 	%f85, [%rd285+-4];
	cvt.f64.f32 	%fd3488, %f85;
	add.s64 	%rd286, %rd282, %rd243;
	shl.b64 	%rd287, %rd286, 2;
	add.s64 	%rd288, %rd13, %rd287;
	ld.global.f32 	%f86, [%rd288+-4];
	cvt.f64.f32 	%fd3489, %f86;
	add.s64 	%rd289, %rd282, %rd247;
	shl.b64 	%rd290, %rd289, 2;
	add.s64 	%rd291, %rd13, %rd290;
	ld.global.f32 	%f87, [%rd291+-4];
	cvt.f64.f32 	%fd3490, %f87;
	add.s64 	%rd292, %rd282, %rd251;
	shl.b64 	%rd293, %rd292, 2;
	add.s64 	%rd294, %rd13, %rd293;
	ld.global.f32 	%f88, [%rd294+-4];
	cvt.f64.f32 	%fd3491, %f88;
	add.s64 	%rd295, %rd282, %rd255;
	shl.b64 	%rd296, %rd295, 2;
	add.s64 	%rd297, %rd13, %rd296;
	ld.global.f32 	%f89, [%rd297+-4];
	cvt.f64.f32 	%fd3492, %f89;
	add.s64 	%rd298, %rd282, %rd259;
	shl.b64 	%rd299, %rd298, 2;
	add.s64 	%rd300, %rd13, %rd299;
	ld.global.f32 	%f90, [%rd300+-4];
	cvt.f64.f32 	%fd3493, %f90;
	add.f64 	%fd3494, %fd3489, %fd3489;
	sub.f64 	%fd3495, %fd3490, %fd3494;
	add.f64 	%fd3496, %fd3495, %fd3488;
	mul.f64 	%fd3497, %fd3496, 0d4008000000000000;
	mul.f64 	%fd3498, %fd3497, 0d3FE0000000000000;
	add.f64 	%fd3499, %fd3490, %fd3490;
	sub.f64 	%fd3500, %fd3491, %fd3499;
	add.f64 	%fd3501, %fd3500, %fd3489;
	mul.f64 	%fd3502, %fd3501, 0d4008000000000000;
	mul.f64 	%fd3503, %fd3498, 0d3FE0000000000000;
	sub.f64 	%fd3504, %fd3502, %fd3503;
	div.rn.f64 	%fd3505, %fd3504, 0d3FFE000000000000;
	add.f64 	%fd3506, %fd3491, %fd3491;
	sub.f64 	%fd3507, %fd3492, %fd3506;
	add.f64 	%fd3508, %fd3507, %fd3490;
	mul.f64 	%fd3509, %fd3508, 0d4008000000000000;
	mul.f64 	%fd3510, %fd3505, 0d3FE0000000000000;
	sub.f64 	%fd3511, %fd3509, %fd3510;
	div.rn.f64 	%fd3512, %fd3511, 0d3FFDDDDDDDDDDDDE;
	add.f64 	%fd3513, %fd3492, %fd3492;
	sub.f64 	%fd3514, %fd3493, %fd3513;
	add.f64 	%fd3515, %fd3514, %fd3491;
	mul.f64 	%fd3516, %fd3515, 0d4008000000000000;
	mul.f64 	%fd3517, %fd3512, 0d3FE0000000000000;
	sub.f64 	%fd3518, %fd3516, %fd3517;
	div.rn.f64 	%fd3519, %fd3518, 0d3FFDDB6DB6DB6DB7;
	mul.f64 	%fd3520, %fd3519, 0d3FD1249249249249;
	sub.f64 	%fd3521, %fd3512, %fd3520;
	mul.f64 	%fd3522, %fd3521, 0d3FD1111111111111;
	sub.f64 	%fd3523, %fd3505, %fd3522;
	mul.f64 	%fd3524, %fd3523, 0d3FD0000000000000;
	sub.f64 	%fd3525, %fd3498, %fd3524;
	sub.f64 	%fd3526, %fd3490, %fd3489;
	div.rn.f64 	%fd3527, %fd3525, 0d4008000000000000;
	sub.f64 	%fd3528, %fd3526, %fd3527;
	div.rn.f64 	%fd3529, %fd3523, 0d4018000000000000;
	sub.f64 	%fd3530, %fd3528, %fd3529;
	sub.f64 	%fd3531, %fd3523, %fd3525;
	div.rn.f64 	%fd3532, %fd3531, 0d4018000000000000;
	mul.f64 	%fd3533, %fd3432, %fd3532;
	fma.rn.f64 	%fd3534, %fd3525, 0d3FE0000000000000, %fd3533;
	fma.rn.f64 	%fd3535, %fd3432, %fd3534, %fd3530;
	fma.rn.f64 	%fd3536, %fd3432, %fd3535, %fd3489;
	add.s32 	%r1484, %r1459, 2;
	min.s32 	%r1485, %r1484, %r204;
	add.s32 	%r1486, %r1485, -1;
	mul.lo.s32 	%r1487, %r1486, %r203;
	cvt.s64.s32 	%rd301, %r1487;
	add.s64 	%rd302, %rd301, %rd239;
	shl.b64 	%rd303, %rd302, 2;
	add.s64 	%rd304, %rd13, %rd303;
	ld.global.f32 	%f91, [%rd304+-4];
	cvt.f64.f32 	%fd3537, %f91;
	add.s64 	%rd305, %rd301, %rd243;
	shl.b64 	%rd306, %rd305, 2;
	add.s64 	%rd307, %rd13, %rd306;
	ld.global.f32 	%f92, [%rd307+-4];
	cvt.f64.f32 	%fd3538, %f92;
	add.s64 	%rd308, %rd301, %rd247;
	shl.b64 	%rd309, %rd308, 2;
	add.s64 	%rd310, %rd13, %rd309;
	ld.global.f32 	%f93, [%rd310+-4];
	cvt.f64.f32 	%fd3539, %f93;
	add.s64 	%rd311, %rd301, %rd251;
	shl.b64 	%rd312, %rd311, 2;
	add.s64 	%rd313, %rd13, %rd312;
	ld.global.f32 	%f94, [%rd313+-4];
	cvt.f64.f32 	%fd3540, %f94;
	add.s64 	%rd314, %rd301, %rd255;
	shl.b64 	%rd315, %rd314, 2;
	add.s64 	%rd316, %rd13, %rd315;
	ld.global.f32 	%f95, [%rd316+-4];
	cvt.f64.f32 	%fd3541, %f95;
	add.s64 	%rd317, %rd301, %rd259;
	shl.b64 	%rd318, %rd317, 2;
	add.s64 	%rd319, %rd13, %rd318;
	ld.global.f32 	%f96, [%rd319+-4];
	cvt.f64.f32 	%fd3542, %f96;
	add.f64 	%fd3543, %fd3538, %fd3538;
	sub.f64 	%fd3544, %fd3539, %fd3543;
	add.f64 	%fd3545, %fd3544, %fd3537;
	mul.f64 	%fd3546, %fd3545, 0d4008000000000000;
	mul.f64 	%fd3547, %fd3546, 0d3FE0000000000000;
	add.f64 	%fd3548, %fd3539, %fd3539;
	sub.f64 	%fd3549, %fd3540, %fd3548;
	add.f64 	%fd3550, %fd3549, %fd3538;
	mul.f64 	%fd3551, %fd3550, 0d4008000000000000;
	mul.f64 	%fd3552, %fd3547, 0d3FE0000000000000;
	sub.f64 	%fd3553, %fd3551, %fd3552;
	div.rn.f64 	%fd3554, %fd3553, 0d3FFE000000000000;
	add.f64 	%fd3555, %fd3540, %fd3540;
	sub.f64 	%fd3556, %fd3541, %fd3555;
	add.f64 	%fd3557, %fd3556, %fd3539;
	mul.f64 	%fd3558, %fd3557, 0d4008000000000000;
	mul.f64 	%fd3559, %fd3554, 0d3FE0000000000000;
	sub.f64 	%fd3560, %fd3558, %fd3559;
	div.rn.f64 	%fd3561, %fd3560, 0d3FFDDDDDDDDDDDDE;
	add.f64 	%fd3562, %fd3541, %fd3541;
	sub.f64 	%fd3563, %fd3542, %fd3562;
	add.f64 	%fd3564, %fd3563, %fd3540;
	mul.f64 	%fd3565, %fd3564, 0d4008000000000000;
	mul.f64 	%fd3566, %fd3561, 0d3FE0000000000000;
	sub.f64 	%fd3567, %fd3565, %fd3566;
	div.rn.f64 	%fd3568, %fd3567, 0d3FFDDB6DB6DB6DB7;
	mul.f64 	%fd3569, %fd3568, 0d3FD1249249249249;
	sub.f64 	%fd3570, %fd3561, %fd3569;
	mul.f64 	%fd3571, %fd3570, 0d3FD1111111111111;
	sub.f64 	%fd3572, %fd3554, %fd3571;
	mul.f64 	%fd3573, %fd3572, 0d3FD0000000000000;
	sub.f64 	%fd3574, %fd3547, %fd3573;
	sub.f64 	%fd3575, %fd3539, %fd3538;
	div.rn.f64 	%fd3576, %fd3574, 0d4008000000000000;
	sub.f64 	%fd3577, %fd3575, %fd3576;
	div.rn.f64 	%fd3578, %fd3572, 0d4018000000000000;
	sub.f64 	%fd3579, %fd3577, %fd3578;
	sub.f64 	%fd3580, %fd3572, %fd3574;
	div.rn.f64 	%fd3581, %fd3580, 0d4018000000000000;
	mul.f64 	%fd3582, %fd3432, %fd3581;
	fma.rn.f64 	%fd3583, %fd3574, 0d3FE0000000000000, %fd3582;
	fma.rn.f64 	%fd3584, %fd3432, %fd3583, %fd3579;
	fma.rn.f64 	%fd3585, %fd3432, %fd3584, %fd3538;
	add.s32 	%r1488, %r1459, 3;
	min.s32 	%r1489, %r1488, %r204;
	add.s32 	%r1490, %r1489, -1;
	mul.lo.s32 	%r1491, %r1490, %r203;
	cvt.s64.s32 	%rd320, %r1491;
	add.s64 	%rd321, %rd320, %rd239;
	shl.b64 	%rd322, %rd321, 2;
	add.s64 	%rd323, %rd13, %rd322;
	ld.global.f32 	%f97, [%rd323+-4];
	cvt.f64.f32 	%fd3586, %f97;
	add.s64 	%rd324, %rd320, %rd243;
	shl.b64 	%rd325, %rd324, 2;
	add.s64 	%rd326, %rd13, %rd325;
	ld.global.f32 	%f98, [%rd326+-4];
	cvt.f64.f32 	%fd3587, %f98;
	add.s64 	%rd327, %rd320, %rd247;
	shl.b64 	%rd328, %rd327, 2;
	add.s64 	%rd329, %rd13, %rd328;
	ld.global.f32 	%f99, [%rd329+-4];
	cvt.f64.f32 	%fd3588, %f99;
	add.s64 	%rd330, %rd320, %rd251;
	shl.b64 	%rd331, %rd330, 2;
	add.s64 	%rd332, %rd13, %rd331;
	ld.global.f32 	%f100, [%rd332+-4];
	cvt.f64.f32 	%fd3589, %f100;
	add.s64 	%rd333, %rd320, %rd255;
	shl.b64 	%rd334, %rd333, 2;
	add.s64 	%rd335, %rd13, %rd334;
	ld.global.f32 	%f101, [%rd335+-4];
	cvt.f64.f32 	%fd3590, %f101;
	add.s64 	%rd336, %rd320, %rd259;
	shl.b64 	%rd337, %rd336, 2;
	add.s64 	%rd338, %rd13, %rd337;
	ld.global.f32 	%f102, [%rd338+-4];
	cvt.f64.f32 	%fd3591, %f102;
	add.f64 	%fd3592, %fd3587, %fd3587;
	sub.f64 	%fd3593, %fd3588, %fd3592;
	add.f64 	%fd3594, %fd3593, %fd3586;
	mul.f64 	%fd3595, %fd3594, 0d4008000000000000;
	mul.f64 	%fd3596, %fd3595, 0d3FE0000000000000;
	add.f64 	%fd3597, %fd3588, %fd3588;
	sub.f64 	%fd3598, %fd3589, %fd3597;
	add.f64 	%fd3599, %fd3598, %fd3587;
	mul.f64 	%fd3600, %fd3599, 0d4008000000000000;
	mul.f64 	%fd3601, %fd3596, 0d3FE0000000000000;
	sub.f64 	%fd3602, %fd3600, %fd3601;
	div.rn.f64 	%fd3603, %fd3602, 0d3FFE000000000000;
	add.f64 	%fd3604, %fd3589, %fd3589;
	sub.f64 	%fd3605, %fd3590, %fd3604;
	add.f64 	%fd3606, %fd3605, %fd3588;
	mul.f64 	%fd3607, %fd3606, 0d4008000000000000;
	mul.f64 	%fd3608, %fd3603, 0d3FE0000000000000;
	sub.f64 	%fd3609, %fd3607, %fd3608;
	div.rn.f64 	%fd3610, %fd3609, 0d3FFDDDDDDDDDDDDE;
	add.f64 	%fd3611, %fd3590, %fd3590;
	sub.f64 	%fd3612, %fd3591, %fd3611;
	add.f64 	%fd3613, %fd3612, %fd3589;
	mul.f64 	%fd3614, %fd3613, 0d4008000000000000;
	mul.f64 	%fd3615, %fd3610, 0d3FE0000000000000;
	sub.f64 	%fd3616, %fd3614, %fd3615;
	div.rn.f64 	%fd3617, %fd3616, 0d3FFDDB6DB6DB6DB7;
	mul.f64 	%fd3618, %fd3617, 0d3FD1249249249249;
	sub.f64 	%fd3619, %fd3610, %fd3618;
	mul.f64 	%fd3620, %fd3619, 0d3FD1111111111111;
	sub.f64 	%fd3621, %fd3603, %fd3620;
	mul.f64 	%fd3622, %fd3621, 0d3FD0000000000000;
	sub.f64 	%fd3623, %fd3596, %fd3622;
	sub.f64 	%fd3624, %fd3588, %fd3587;
	div.rn.f64 	%fd3625, %fd3623, 0d4008000000000000;
	sub.f64 	%fd3626, %fd3624, %fd3625;
	div.rn.f64 	%fd3627, %fd3621, 0d4018000000000000;
	sub.f64 	%fd3628, %fd3626, %fd3627;
	sub.f64 	%fd3629, %fd3621, %fd3623;
	div.rn.f64 	%fd3630, %fd3629, 0d4018000000000000;
	mul.f64 	%fd3631, %fd3432, %fd3630;
	fma.rn.f64 	%fd3632, %fd3623, 0d3FE0000000000000, %fd3631;
	fma.rn.f64 	%fd3633, %fd3432, %fd3632, %fd3628;
	fma.rn.f64 	%fd3634, %fd3432, %fd3633, %fd3587;
	add.s32 	%r1492, %r1459, 4;
	min.s32 	%r1493, %r1492, %r204;
	add.s32 	%r1494, %r1493, -1;
	mul.lo.s32 	%r1495, %r1494, %r203;
	cvt.s64.s32 	%rd339, %r1495;
	add.s64 	%rd340, %rd339, %rd239;
	shl.b64 	%rd341, %rd340, 2;
	add.s64 	%rd342, %rd13, %rd341;
	ld.global.f32 	%f103, [%rd342+-4];
	cvt.f64.f32 	%fd3635, %f103;
	add.s64 	%rd343, %rd339, %rd243;
	shl.b64 	%rd344, %rd343, 2;
	add.s64 	%rd345, %rd13, %rd344;
	ld.global.f32 	%f104, [%rd345+-4];
	cvt.f64.f32 	%fd3636, %f104;
	add.s64 	%rd346, %rd339, %rd247;
	shl.b64 	%rd347, %rd346, 2;
	add.s64 	%rd348, %rd13, %rd347;
	ld.global.f32 	%f105, [%rd348+-4];
	cvt.f64.f32 	%fd3637, %f105;
	add.s64 	%rd349, %rd339, %rd251;
	shl.b64 	%rd350, %rd349, 2;
	add.s64 	%rd351, %rd13, %rd350;
	ld.global.f32 	%f106, [%rd351+-4];
	cvt.f64.f32 	%fd3638, %f106;
	add.s64 	%rd352, %rd339, %rd255;
	shl.b64 	%rd353, %rd352, 2;
	add.s64 	%rd354, %rd13, %rd353;
	ld.global.f32 	%f107, [%rd354+-4];
	cvt.f64.f32 	%fd3639, %f107;
	add.s64 	%rd355, %rd339, %rd259;
	shl.b64 	%rd356, %rd355, 2;
	add.s64 	%rd357, %rd13, %rd356;
	ld.global.f32 	%f108, [%rd357+-4];
	cvt.f64.f32 	%fd3640, %f108;
	add.f64 	%fd3641, %fd3636, %fd3636;
	sub.f64 	%fd3642, %fd3637, %fd3641;
	add.f64 	%fd3643, %fd3642, %fd3635;
	mul.f64 	%fd3644, %fd3643, 0d4008000000000000;
	mul.f64 	%fd3645, %fd3644, 0d3FE0000000000000;
	add.f64 	%fd3646, %fd3637, %fd3637;
	sub.f64 	%fd3647, %fd3638, %fd3646;
	add.f64 	%fd3648, %fd3647, %fd3636;
	mul.f64 	%fd3649, %fd3648, 0d4008000000000000;
	mul.f64 	%fd3650, %fd3645, 0d3FE0000000000000;
	sub.f64 	%fd3651, %fd3649, %fd3650;
	div.rn.f64 	%fd3652, %fd3651, 0d3FFE000000000000;
	add.f64 	%fd3653, %fd3638, %fd3638;
	sub.f64 	%fd3654, %fd3639, %fd3653;
	add.f64 	%fd3655, %fd3654, %fd3637;
	mul.f64 	%fd3656, %fd3655, 0d4008000000000000;
	mul.f64 	%fd3657, %fd3652, 0d3FE0000000000000;
	sub.f64 	%fd3658, %fd3656, %fd3657;
	div.rn.f64 	%fd3659, %fd3658, 0d3FFDDDDDDDDDDDDE;
	add.f64 	%fd3660, %fd3639, %fd3639;
	sub.f64 	%fd3661, %fd3640, %fd3660;
	add.f64 	%fd3662, %fd3661, %fd3638;
	mul.f64 	%fd3663, %fd3662, 0d4008000000000000;
	mul.f64 	%fd3664, %fd3659, 0d3FE0000000000000;
	sub.f64 	%fd3665, %fd3663, %fd3664;
	div.rn.f64 	%fd3666, %fd3665, 0d3FFDDB6DB6DB6DB7;
	mul.f64 	%fd3667, %fd3666, 0d3FD1249249249249;
	sub.f64 	%fd3668, %fd3659, %fd3667;
	mul.f64 	%fd3669, %fd3668, 0d3FD1111111111111;
	sub.f64 	%fd3670, %fd3652, %fd3669;
	mul.f64 	%fd3671, %fd3670, 0d3FD0000000000000;
	sub.f64 	%fd3672, %fd3645, %fd3671;
	sub.f64 	%fd3673, %fd3637, %fd3636;
	div.rn.f64 	%fd3674, %fd3672, 0d4008000000000000;
	sub.f64 	%fd3675, %fd3673, %fd3674;
	div.rn.f64 	%fd3676, %fd3670, 0d4018000000000000;
	sub.f64 	%fd3677, %fd3675, %fd3676;
	sub.f64 	%fd3678, %fd3670, %fd3672;
	div.rn.f64 	%fd3679, %fd3678, 0d4018000000000000;
	mul.f64 	%fd3680, %fd3432, %fd3679;
	fma.rn.f64 	%fd3681, %fd3672, 0d3FE0000000000000, %fd3680;
	fma.rn.f64 	%fd3682, %fd3432, %fd3681, %fd3677;
	fma.rn.f64 	%fd3683, %fd3432, %fd3682, %fd3636;
	add.f64 	%fd3684, %fd3487, %fd3487;
	sub.f64 	%fd3685, %fd3536, %fd3684;
	add.f64 	%fd3686, %fd3438, %fd3685;
	mul.f64 	%fd3687, %fd3686, 0d4008000000000000;
	mul.f64 	%fd3688, %fd3687, 0d3FE0000000000000;
	add.f64 	%fd3689, %fd3536, %fd3536;
	sub.f64 	%fd3690, %fd3585, %fd3689;
	add.f64 	%fd3691, %fd3487, %fd3690;
	mul.f64 	%fd3692, %fd3691, 0d4008000000000000;
	mul.f64 	%fd3693, %fd3688, 0d3FE0000000000000;
	sub.f64 	%fd3694, %fd3692, %fd3693;
	div.rn.f64 	%fd3695, %fd3694, 0d3FFE000000000000;
	add.f64 	%fd3696, %fd3585, %fd3585;
	sub.f64 	%fd3697, %fd3634, %fd3696;
	add.f64 	%fd3698, %fd3536, %fd3697;
	mul.f64 	%fd3699, %fd3698, 0d4008000000000000;
	mul.f64 	%fd3700, %fd3695, 0d3FE0000000000000;
	sub.f64 	%fd3701, %fd3699, %fd3700;
	div.rn.f64 	%fd3702, %fd3701, 0d3FFDDDDDDDDDDDDE;
	add.f64 	%fd3703, %fd3634, %fd3634;
	sub.f64 	%fd3704, %fd3683, %fd3703;
	add.f64 	%fd3705, %fd3585, %fd3704;
	mul.f64 	%fd3706, %fd3705, 0d4008000000000000;
	mul.f64 	%fd3707, %fd3702, 0d3FE0000000000000;
	sub.f64 	%fd3708, %fd3706, %fd3707;
	div.rn.f64 	%fd3709, %fd3708, 0d3FFDDB6DB6DB6DB7;
	mul.f64 	%fd3710, %fd3709, 0d3FD1249249249249;
	sub.f64 	%fd3711, %fd3702, %fd3710;
	mul.f64 	%fd3712, %fd3711, 0d3FD1111111111111;
	sub.f64 	%fd3713, %fd3695, %fd3712;
	mul.f64 	%fd3714, %fd3713, 0d3FD0000000000000;
	sub.f64 	%fd3715, %fd3688, %fd3714;
	sub.f64 	%fd3716, %fd3536, %fd3487;
	div.rn.f64 	%fd3717, %fd3715, 0d4008000000000000;
	sub.f64 	%fd3718, %fd3716, %fd3717;
	div.rn.f64 	%fd3719, %fd3713, 0d4018000000000000;
	sub.f64 	%fd3720, %fd3718, %fd3719;
	cvt.rn.f64.u32 	%fd3721, %r1460;
	sub.f64 	%fd3722, %fd735, %fd3721;
	add.f64 	%fd3723, %fd3722, 0dC000000000000000;
	sub.f64 	%fd3724, %fd3713, %fd3715;
	div.rn.f64 	%fd3725, %fd3724, 0d4018000000000000;
	mul.f64 	%fd3726, %fd3723, %fd3725;
	fma.rn.f64 	%fd3727, %fd3715, 0d3FE0000000000000, %fd3726;
	fma.rn.f64 	%fd3728, %fd3723, %fd3727, %fd3720;
	fma.rn.f64 	%fd5047, %fd3723, %fd3728, %fd3487;
$L__BB0_515:
	setp.ge.s32 	%p1003, %r205, %r206;
	add.f64 	%fd738, %fd734, 0d3FF0000000000000;
	cvt.rzi.s32.f64 	%r1496, %fd738;
	setp.lt.s32 	%p1004, %r1496, 3;
	setp.ge.s32 	%p1005, %r1496, %r208;
	or.pred  	%p1006, %p1003, %p1005;
	mov.f64 	%fd5048, 0dC07F400000000000;
	or.pred  	%p1007, %p1006, %p1004;
	@%p1007 bra 	$L__BB0_517;
	add.s32 	%r1497, %r1496, -2;
	add.s32 	%r1498, %r205, -2;
	add.s32 	%r1499, %r1496, -1;
	min.s32 	%r1500, %r1499, %r204;
	add.s32 	%r1501, %r205, -1;
	min.s32 	%r1502, %r1501, %r203;
	add.s32 	%r1503, %r1500, -1;
	mul.lo.s32 	%r1504, %r1503, %r203;
	cvt.s64.s32 	%rd358, %r1504;
	cvt.s64.s32 	%rd359, %r1502;
	add.s64 	%rd360, %rd358, %rd359;
	shl.b64 	%rd361, %rd360, 2;
	add.s64 	%rd362, %rd13, %rd361;
	ld.global.f32 	%f109, [%rd362+-4];
	cvt.f64.f32 	%fd3730, %f109;
	min.s32 	%r1505, %r205, %r203;
	cvt.s64.s32 	%rd363, %r1505;
	add.s64 	%rd364, %rd358, %rd363;
	shl.b64 	%rd365, %rd364, 2;
	add.s64 	%rd366, %rd13, %rd365;
	ld.global.f32 	%f110, [%rd366+-4];
	cvt.f64.f32 	%fd3731, %f110;
	add.s32 	%r1506, %r205, 1;
	min.s32 	%r1507, %r1506, %r203;
	cvt.s64.s32 	%rd367, %r1507;
	add.s64 	%rd368, %rd358, %rd367;
	shl.b64 	%rd369, %rd368, 2;
	add.s64 	%rd370, %rd13, %rd369;
	ld.global.f32 	%f111, [%rd370+-4];
	cvt.f64.f32 	%fd3732, %f111;
	add.s32 	%r1508, %r205, 2;
	min.s32 	%r1509, %r1508, %r203;
	cvt.s64.s32 	%rd371, %r1509;
	add.s64 	%rd372, %rd358, %rd371;
	shl.b64 	%rd373, %rd372, 2;
	add.s64 	%rd374, %rd13, %rd373;
	ld.global.f32 	%f112, [%rd374+-4];
	cvt.f64.f32 	%fd3733, %f112;
	add.s32 	%r1510, %r205, 3;
	min.s32 	%r1511, %r1510, %r203;
	cvt.s64.s32 	%rd375, %r1511;
	add.s64 	%rd376, %rd358, %rd375;
	shl.b64 	%rd377, %rd376, 2;
	add.s64 	%rd378, %rd13, %rd377;
	ld.global.f32 	%f113, [%rd378+-4];
	cvt.f64.f32 	%fd3734, %f113;
	add.s32 	%r1512, %r205, 4;
	min.s32 	%r1513, %r1512, %r203;
	cvt.s64.s32 	%rd379, %r1513;
	add.s64 	%rd380, %rd358, %rd379;
	shl.b64 	%rd381, %rd380, 2;
	add.s64 	%rd382, %rd13, %rd381;
	ld.global.f32 	%f114, [%rd382+-4];
	cvt.f64.f32 	%fd3735, %f114;
	add.f64 	%fd3736, %fd3731, %fd3731;
	sub.f64 	%fd3737, %fd3732, %fd3736;
	add.f64 	%fd3738, %fd3737, %fd3730;
	mul.f64 	%fd3739, %fd3738, 0d4008000000000000;
	mul.f64 	%fd3740, %fd3739, 0d3FE0000000000000;
	add.f64 	%fd3741, %fd3732, %fd3732;
	sub.f64 	%fd3742, %fd3733, %fd3741;
	add.f64 	%fd3743, %fd3742, %fd3731;
	mul.f64 	%fd3744, %fd3743, 0d4008000000000000;
	mul.f64 	%fd3745, %fd3740, 0d3FE0000000000000;
	sub.f64 	%fd3746, %fd3744, %fd3745;
	div.rn.f64 	%fd3747, %fd3746, 0d3FFE000000000000;
	add.f64 	%fd3748, %fd3733, %fd3733;
	sub.f64 	%fd3749, %fd3734, %fd3748;
	add.f64 	%fd3750, %fd3749, %fd3732;
	mul.f64 	%fd3751, %fd3750, 0d4008000000000000;
	mul.f64 	%fd3752, %fd3747, 0d3FE0000000000000;
	sub.f64 	%fd3753, %fd3751, %fd3752;
	div.rn.f64 	%fd3754, %fd3753, 0d3FFDDDDDDDDDDDDE;
	add.f64 	%fd3755, %fd3734, %fd3734;
	sub.f64 	%fd3756, %fd3735, %fd3755;
	add.f64 	%fd3757, %fd3756, %fd3733;
	mul.f64 	%fd3758, %fd3757, 0d4008000000000000;
	mul.f64 	%fd3759, %fd3754, 0d3FE0000000000000;
	sub.f64 	%fd3760, %fd3758, %fd3759;
	div.rn.f64 	%fd3761, %fd3760, 0d3FFDDB6DB6DB6DB7;
	mul.f64 	%fd3762, %fd3761, 0d3FD1249249249249;
	sub.f64 	%fd3763, %fd3754, %fd3762;
	mul.f64 	%fd3764, %fd3763, 0d3FD1111111111111;
	sub.f64 	%fd3765, %fd3747, %fd3764;
	mul.f64 	%fd3766, %fd3765, 0d3FD0000000000000;
	sub.f64 	%fd3767, %fd3740, %fd3766;
	sub.f64 	%fd3768, %fd3732, %fd3731;
	div.rn.f64 	%fd3769, %fd3767, 0d4008000000000000;
	sub.f64 	%fd3770, %fd3768, %fd3769;
	div.rn.f64 	%fd3771, %fd3765, 0d4018000000000000;
	sub.f64 	%fd3772, %fd3770, %fd3771;
	cvt.rn.f64.u32 	%fd3773, %r1498;
	sub.f64 	%fd3774, %fd732, %fd3773;
	add.f64 	%fd3775, %fd3774, 0dC000000000000000;
	sub.f64 	%fd3776, %fd3765, %fd3767;
	div.rn.f64 	%fd3777, %fd3776, 0d4018000000000000;
	mul.f64 	%fd3778, %fd3775, %fd3777;
	fma.rn.f64 	%fd3779, %fd3767, 0d3FE0000000000000, %fd3778;
	fma.rn.f64 	%fd3780, %fd3775, %fd3779, %fd3772;
	fma.rn.f64 	%fd3781, %fd3775, %fd3780, %fd3731;
	min.s32 	%r1514, %r1496, %r204;
	add.s32 	%r1515, %r1514, -1;
	mul.lo.s32 	%r1516, %r1515, %r203;
	cvt.s64.s32 	%rd383, %r1516;
	add.s64 	%rd384, %rd383, %rd359;
	shl.b64 	%rd385, %rd384, 2;
	add.s64 	%rd386, %rd13, %rd385;
	ld.global.f32 	%f115, [%rd386+-4];
	cvt.f64.f32 	%fd3782, %f115;
	add.s64 	%rd387, %rd383, %rd363;
	shl.b64 	%rd388, %rd387, 2;
	add.s64 	%rd389, %rd13, %rd388;
	ld.global.f32 	%f116, [%rd389+-4];
	cvt.f64.f32 	%fd3783, %f116;
	add.s64 	%rd390, %rd383, %rd367;
	shl.b64 	%rd391, %rd390, 2;
	add.s64 	%rd392, %rd13, %rd391;
	ld.global.f32 	%f117, [%rd392+-4];
	cvt.f64.f32 	%fd3784, %f117;
	add.s64 	%rd393, %rd383, %rd371;
	shl.b64 	%rd394, %rd393, 2;
	add.s64 	%rd395, %rd13, %rd394;
	ld.global.f32 	%f118, [%rd395+-4];
	cvt.f64.f32 	%fd3785, %f118;
	add.s64 	%rd396, %rd383, %rd375;
	shl.b64 	%rd397, %rd396, 2;
	add.s64 	%rd398, %rd13, %rd397;
	ld.global.f32 	%f119, [%rd398+-4];
	cvt.f64.f32 	%fd3786, %f119;
	add.s64 	%rd399, %rd383, %rd379;
	shl.b64 	%rd400, %rd399, 2;
	add.s64 	%rd401, %rd13, %rd400;
	ld.global.f32 	%f120, [%rd401+-4];
	cvt.f64.f32 	%fd3787, %f120;
	add.f64 	%fd3788, %fd3783, %fd3783;
	sub.f64 	%fd3789, %fd3784, %fd3788;
	add.f64 	%fd3790, %fd3789, %fd3782;
	mul.f64 	%fd3791, %fd3790, 0d4008000000000000;
	mul.f64 	%fd3792, %fd3791, 0d3FE0000000000000;
	add.f64 	%fd3793, %fd3784, %fd3784;
	sub.f64 	%fd3794, %fd3785, %fd3793;
	add.f64 	%fd3795, %fd3794, %fd3783;
	mul.f64 	%fd3796, %fd3795, 0d4008000000000000;
	mul.f64 	%fd3797, %fd3792, 0d3FE0000000000000;
	sub.f64 	%fd3798, %fd3796, %fd3797;
	div.rn.f64 	%fd3799, %fd3798, 0d3FFE000000000000;
	add.f64 	%fd3800, %fd3785, %fd3785;
	sub.f64 	%fd3801, %fd3786, %fd3800;
	add.f64 	%fd3802, %fd3801, %fd3784;
	mul.f64 	%fd3803, %fd3802, 0d4008000000000000;
	mul.f64 	%fd3804, %fd3799, 0d3FE0000000000000;
	sub.f64 	%fd3805, %fd3803, %fd3804;
	div.rn.f64 	%fd3806, %fd3805, 0d3FFDDDDDDDDDDDDE;
	add.f64 	%fd3807, %fd3786, %fd3786;
	sub.f64 	%fd3808, %fd3787, %fd3807;
	add.f64 	%fd3809, %fd3808, %fd3785;
	mul.f64 	%fd3810, %fd3809, 0d4008000000000000;
	mul.f64 	%fd3811, %fd3806, 0d3FE0000000000000;
	sub.f64 	%fd3812, %fd3810, %fd3811;
	div.rn.f64 	%fd3813, %fd3812, 0d3FFDDB6DB6DB6DB7;
	mul.f64 	%fd3814, %fd3813, 0d3FD1249249249249;
	sub.f64 	%fd3815, %fd3806, %fd3814;
	mul.f64 	%fd3816, %fd3815, 0d3FD1111111111111;
	sub.f64 	%fd3817, %fd3799, %fd3816;
	mul.f64 	%fd3818, %fd3817, 0d3FD0000000000000;
	sub.f64 	%fd3819, %fd3792, %fd3818;
	sub.f64 	%fd3820, %fd3784, %fd3783;
	div.rn.f64 	%fd3821, %fd3819, 0d4008000000000000;
	sub.f64 	%fd3822, %fd3820, %fd3821;
	div.rn.f64 	%fd3823, %fd3817, 0d4018000000000000;
	sub.f64 	%fd3824, %fd3822, %fd3823;
	sub.f64 	%fd3825, %fd3817, %fd3819;
	div.rn.f64 	%fd3826, %fd3825, 0d4018000000000000;
	mul.f64 	%fd3827, %fd3775, %fd3826;
	fma.rn.f64 	%fd3828, %fd3819, 0d3FE0000000000000, %fd3827;
	fma.rn.f64 	%fd3829, %fd3775, %fd3828, %fd3824;
	fma.rn.f64 	%fd3830, %fd3775, %fd3829, %fd3783;
	add.s32 	%r1517, %r1496, 1;
	min.s32 	%r1518, %r1517, %r204;
	add.s32 	%r1519, %r1518, -1;
	mul.lo.s32 	%r1520, %r1519, %r203;
	cvt.s64.s32 	%rd402, %r1520;
	add.s64 	%rd403, %rd402, %rd359;
	shl.b64 	%rd404, %rd403, 2;
	add.s64 	%rd405, %rd13, %rd404;
	ld.global.f32 	%f121, [%rd405+-4];
	cvt.f64.f32 	%fd3831, %f121;
	add.s64 	%rd406, %rd402, %rd363;
	shl.b64 	%rd407, %rd406, 2;
	add.s64 	%rd408, %rd13, %rd407;
	ld.global.f32 	%f122, [%rd408+-4];
	cvt.f64.f32 	%fd3832, %f122;
	add.s64 	%rd409, %rd402, %rd367;
	shl.b64 	%rd410, %rd409, 2;
	add.s64 	%rd411, %rd13, %rd410;
	ld.global.f32 	%f123, [%rd411+-4];
	cvt.f64.f32 	%fd3833, %f123;
	add.s64 	%rd412, %rd402, %rd371;
	shl.b64 	%rd413, %rd412, 2;
	add.s64 	%rd414, %rd13, %rd413;
	ld.global.f32 	%f124, [%rd414+-4];
	cvt.f64.f32 	%fd3834, %f124;
	add.s64 	%rd415, %rd402, %rd375;
	shl.b64 	%rd416, %rd415, 2;
	add.s64 	%rd417, %rd13, %rd416;
	ld.global.f32 	%f125, [%rd417+-4];
	cvt.f64.f32 	%fd3835, %f125;
	add.s64 	%rd418, %rd402, %rd379;
	shl.b64 	%rd419, %rd418, 2;
	add.s64 	%rd420, %rd13, %rd419;
	ld.global.f32 	%f126, [%rd420+-4];
	cvt.f64.f32 	%fd3836, %f126;
	add.f64 	%fd3837, %fd3832, %fd3832;
	sub.f64 	%fd3838, %fd3833, %fd3837;
	add.f64 	%fd3839, %fd3838, %fd3831;
	mul.f64 	%fd3840, %fd3839, 0d4008000000000000;
	mul.f64 	%fd3841, %fd3840, 0d3FE0000000000000;
	add.f64 	%fd3842, %fd3833, %fd3833;
	sub.f64 	%fd3843, %fd3834, %fd3842;
	add.f64 	%fd3844, %fd3843, %fd3832;
	mul.f64 	%fd3845, %fd3844, 0d4008000000000000;
	mul.f64 	%fd3846, %fd3841, 0d3FE0000000000000;
	sub.f64 	%fd3847, %fd3845, %fd3846;
	div.rn.f64 	%fd3848, %fd3847, 0d3FFE000000000000;
	add.f64 	%fd3849, %fd3834, %fd3834;
	sub.f64 	%fd3850, %fd3835, %fd3849;
	add.f64 	%fd3851, %fd3850, %fd3833;
	mul.f64 	%fd3852, %fd3851, 0d4008000000000000;
	mul.f64 	%fd3853, %fd3848, 0d3FE0000000000000;
	sub.f64 	%fd3854, %fd3852, %fd3853;
	div.rn.f64 	%fd3855, %fd3854, 0d3FFDDDDDDDDDDDDE;
	add.f64 	%fd3856, %fd3835, %fd3835;
	sub.f64 	%fd3857, %fd3836, %fd3856;
	add.f64 	%fd3858, %fd3857, %fd3834;
	mul.f64 	%fd3859, %fd3858, 0d4008000000000000;
	mul.f64 	%fd3860, %fd3855, 0d3FE0000000000000;
	sub.f64 	%fd3861, %fd3859, %fd3860;
	div.rn.f64 	%fd3862, %fd3861, 0d3FFDDB6DB6DB6DB7;
	mul.f64 	%fd3863, %fd3862, 0d3FD1249249249249;
	sub.f64 	%fd3864, %fd3855, %fd3863;
	mul.f64 	%fd3865, %fd3864, 0d3FD1111111111111;
	sub.f64 	%fd3866, %fd3848, %fd3865;
	mul.f64 	%fd3867, %fd3866, 0d3FD0000000000000;
	sub.f64 	%fd3868, %fd3841, %fd3867;
	sub.f64 	%fd3869, %fd3833, %fd3832;
	div.rn.f64 	%fd3870, %fd3868, 0d4008000000000000;
	sub.f64 	%fd3871, %fd3869, %fd3870;
	div.rn.f64 	%fd3872, %fd3866, 0d4018000000000000;
	sub.f64 	%fd3873, %fd3871, %fd3872;
	sub.f64 	%fd3874, %fd3866, %fd3868;
	div.rn.f64 	%fd3875, %fd3874, 0d4018000000000000;
	mul.f64 	%fd3876, %fd3775, %fd3875;
	fma.rn.f64 	%fd3877, %fd3868, 0d3FE0000000000000, %fd3876;
	fma.rn.f64 	%fd3878, %fd3775, %fd3877, %fd3873;
	fma.rn.f64 	%fd3879, %fd3775, %fd3878, %fd3832;
	add.s32 	%r1521, %r1496, 2;
	min.s32 	%r1522, %r1521, %r204;
	add.s32 	%r1523, %r1522, -1;
	mul.lo.s32 	%r1524, %r1523, %r203;
	cvt.s64.s32 	%rd421, %r1524;
	add.s64 	%rd422, %rd421, %rd359;
	shl.b64 	%rd423, %rd422, 2;
	add.s64 	%rd424, %rd13, %rd423;
	ld.global.f32 	%f127, [%rd424+-4];
	cvt.f64.f32 	%fd3880, %f127;
	add.s64 	%rd425, %rd421, %rd363;
	shl.b64 	%rd426, %rd425, 2;
	add.s64 	%rd427, %rd13, %rd426;
	ld.global.f32 	%f128, [%rd427+-4];
	cvt.f64.f32 	%fd3881, %f128;
	add.s64 	%rd428, %rd421, %rd367;
	shl.b64 	%rd429, %rd428, 2;
	add.s64 	%rd430, %rd13, %rd429;
	ld.global.f32 	%f129, [%rd430+-4];
	cvt.f64.f32 	%fd3882, %f129;
	add.s64 	%rd431, %rd421, %rd371;
	shl.b64 	%rd432, %rd431, 2;
	add.s64 	%rd433, %rd13, %rd432;
	ld.global.f32 	%f130, [%rd433+-4];
	cvt.f64.f32 	%fd3883, %f130;
	add.s64 	%rd434, %rd421, %rd375;
	shl.b64 	%rd435, %rd434, 2;
	add.s64 	%rd436, %rd13, %rd435;
	ld.global.f32 	%f131, [%rd436+-4];
	cvt.f64.f32 	%fd3884, %f131;
	add.s64 	%rd437, %rd421, %rd379;
	shl.b64 	%rd438, %rd437, 2;
	add.s64 	%rd439, %rd13, %rd438;
	ld.global.f32 	%f132, [%rd439+-4];
	cvt.f64.f32 	%fd3885, %f132;
	add.f64 	%fd3886, %fd3881, %fd3881;
	sub.f64 	%fd3887, %fd3882, %fd3886;
	add.f64 	%fd3888, %fd3887, %fd3880;
	mul.f64 	%fd3889, %fd3888, 0d4008000000000000;
	mul.f64 	%fd3890, %fd3889, 0d3FE0000000000000;
	add.f64 	%fd3891, %fd3882, %fd3882;
	sub.f64 	%fd3892, %fd3883, %fd3891;
	add.f64 	%fd3893, %fd3892, %fd3881;
	mul.f64 	%fd3894, %fd3893, 0d4008000000000000;
	mul.f64 	%fd3895, %fd3890, 0d3FE0000000000000;
	sub.f64 	%fd3896, %fd3894, %fd3895;
	div.rn.f64 	%fd3897, %fd3896, 0d3FFE000000000000;
	add.f64 	%fd3898, %fd3883, %fd3883;
	sub.f64 	%fd3899, %fd3884, %fd3898;
	add.f64 	%fd3900, %fd3899, %fd3882;
	mul.f64 	%fd3901, %fd3900, 0d4008000000000000;
	mul.f64 	%fd3902, %fd3897, 0d3FE0000000000000;
	sub.f64 	%fd3903, %fd3901, %fd3902;
	div.rn.f64 	%fd3904, %fd3903, 0d3FFDDDDDDDDDDDDE;
	add.f64 	%fd3905, %fd3884, %fd3884;
	sub.f64 	%fd3906, %fd3885, %fd3905;
	add.f64 	%fd3907, %fd3906, %fd3883;
	mul.f64 	%fd3908, %fd3907, 0d4008000000000000;
	mul.f64 	%fd3909, %fd3904, 0d3FE0000000000000;
	sub.f64 	%fd3910, %fd3908, %fd3909;
	div.rn.f64 	%fd3911, %fd3910, 0d3FFDDB6DB6DB6DB7;
	mul.f64 	%fd3912, %fd3911, 0d3FD1249249249249;
	sub.f64 	%fd3913, %fd3904, %fd3912;
	mul.f64 	%fd3914, %fd3913, 0d3FD1111111111111;
	sub.f64 	%fd3915, %fd3897, %fd3914;
	mul.f64 	%fd3916, %fd3915, 0d3FD0000000000000;
	sub.f64 	%fd3917, %fd3890, %fd3916;
	sub.f64 	%fd3918, %fd3882, %fd3881;
	div.rn.f64 	%fd3919, %fd3917, 0d4008000000000000;
	sub.f64 	%fd3920, %fd3918, %fd3919;
	div.rn.f64 	%fd3921, %fd3915, 0d4018000000000000;
	sub.f64 	%fd3922, %fd3920, %fd3921;
	sub.f64 	%fd3923, %fd3915, %fd3917;
	div.rn.f64 	%fd3924, %fd3923, 0d4018000000000000;
	mul.f64 	%fd3925, %fd3775, %fd3924;
	fma.rn.f64 	%fd3926, %fd3917, 0d3FE0000000000000, %fd3925;
	fma.rn.f64 	%fd3927, %fd3775, %fd3926, %fd3922;
	fma.rn.f64 	%fd3928, %fd3775, %fd3927, %fd3881;
	add.s32 	%r1525, %r1496, 3;
	min.s32 	%r1526, %r1525, %r204;
	add.s32 	%r1527, %r1526, -1;
	mul.lo.s32 	%r1528, %r1527, %r203;
	cvt.s64.s32 	%rd440, %r1528;
	add.s64 	%rd441, %rd440, %rd359;
	shl.b64 	%rd442, %rd441, 2;
	add.s64 	%rd443, %rd13, %rd442;
	ld.global.f32 	%f133, [%rd443+-4];
	cvt.f64.f32 	%fd3929, %f133;
	add.s64 	%rd444, %rd440, %rd363;
	shl.b64 	%rd445, %rd444, 2;
	add.s64 	%rd446, %rd13, %rd445;
	ld.global.f32 	%f134, [%rd446+-4];
	cvt.f64.f32 	%fd3930, %f134;
	add.s64 	%rd447, %rd440, %rd367;
	shl.b64 	%rd448, %rd447, 2;
	add.s64 	%rd449, %rd13, %rd448;
	ld.global.f32 	%f135, [%rd449+-4];
	cvt.f64.f32 	%fd3931, %f135;
	add.s64 	%rd450, %rd440, %rd371;
	shl.b64 	%rd451, %rd450, 2;
	add.s64 	%rd452, %rd13, %rd451;
	ld.global.f32 	%f136, [%rd452+-4];
	cvt.f64.f32 	%fd3932, %f136;
	add.s64 	%rd453, %rd440, %rd375;
	shl.b64 	%rd454, %rd453, 2;
	add.s64 	%rd455, %rd13, %rd454;
	ld.global.f32 	%f137, [%rd455+-4];
	cvt.f64.f32 	%fd3933, %f137;
	add.s64 	%rd456, %rd440, %rd379;
	shl.b64 	%rd457, %rd456, 2;
	add.s64 	%rd458, %rd13, %rd457;
	ld.global.f32 	%f138, [%rd458+-4];
	cvt.f64.f32 	%fd3934, %f138;
	add.f64 	%fd3935, %fd3930, %fd3930;
	sub.f64 	%fd3936, %fd3931, %fd3935;
	add.f64 	%fd3937, %fd3936, %fd3929;
	mul.f64 	%fd3938, %fd3937, 0d4008000000000000;
	mul.f64 	%fd3939, %fd3938, 0d3FE0000000000000;
	add.f64 	%fd3940, %fd3931, %fd3931;
	sub.f64 	%fd3941, %fd3932, %fd3940;
	add.f64 	%fd3942, %fd3941, %fd3930;
	mul.f64 	%fd3943, %fd3942, 0d4008000000000000;
	mul.f64 	%fd3944, %fd3939, 0d3FE0000000000000;
	sub.f64 	%fd3945, %fd3943, %fd3944;
	div.rn.f64 	%fd3946, %fd3945, 0d3FFE000000000000;
	add.f64 	%fd3947, %fd3932, %fd3932;
	sub.f64 	%fd3948, %fd3933, %fd3947;
	add.f64 	%fd3949, %fd3948, %fd3931;
	mul.f64 	%fd3950, %fd3949, 0d4008000000000000;
	mul.f64 	%fd3951, %fd3946, 0d3FE0000000000000;
	sub.f64 	%fd3952, %fd3950, %fd3951;
	div.rn.f64 	%fd3953, %fd3952, 0d3FFDDDDDDDDDDDDE;
	add.f64 	%fd3954, %fd3933, %fd3933;
	sub.f64 	%fd3955, %fd3934, %fd3954;
	add.f64 	%fd3956, %fd3955, %fd3932;
	mul.f64 	%fd3957, %fd3956, 0d4008000000000000;
	mul.f64 	%fd3958, %fd3953, 0d3FE0000000000000;
	sub.f64 	%fd3959, %fd3957, %fd3958;
	div.rn.f64 	%fd3960, %fd3959, 0d3FFDDB6DB6DB6DB7;
	mul.f64 	%fd3961, %fd3960, 0d3FD1249249249249;
	sub.f64 	%fd3962, %fd3953, %fd3961;
	mul.f64 	%fd3963, %fd3962, 0d3FD1111111111111;
	sub.f64 	%fd3964, %fd3946, %fd3963;
	mul.f64 	%fd3965, %fd3964, 0d3FD0000000000000;
	sub.f64 	%fd3966, %fd3939, %fd3965;
	sub.f64 	%fd3967, %fd3931, %fd3930;
	div.rn.f64 	%fd3968, %fd3966, 0d4008000000000000;
	sub.f64 	%fd3969, %fd3967, %fd3968;
	div.rn.f64 	%fd3970, %fd3964, 0d4018000000000000;
	sub.f64 	%fd3971, %fd3969, %fd3970;
	sub.f64 	%fd3972, %fd3964, %fd3966;
	div.rn.f64 	%fd3973, %fd3972, 0d4018000000000000;
	mul.f64 	%fd3974, %fd3775, %fd3973;
	fma.rn.f64 	%fd3975, %fd3966, 0d3FE0000000000000, %fd3974;
	fma.rn.f64 	%fd3976, %fd3775, %fd3975, %fd3971;
	fma.rn.f64 	%fd3977, %fd3775, %fd3976, %fd3930;
	add.s32 	%r1529, %r1496, 4;
	min.s32 	%r1530, %r1529, %r204;
	add.s32 	%r1531, %r1530, -1;
	mul.lo.s32 	%r1532, %r1531, %r203;
	cvt.s64.s32 	%rd459, %r1532;
	add.s64 	%rd460, %rd459, %rd359;
	shl.b64 	%rd461, %rd460, 2;
	add.s64 	%rd462, %rd13, %rd461;
	ld.global.f32 	%f139, [%rd462+-4];
	cvt.f64.f32 	%fd3978, %f139;
	add.s64 	%rd463, %rd459, %rd363;
	shl.b64 	%rd464, %rd463, 2;
	add.s64 	%rd465, %rd13, %rd464;
	ld.global.f32 	%f140, [%rd465+-4];
	cvt.f64.f32 	%fd3979, %f140;
	add.s64 	%rd466, %rd459, %rd367;
	shl.b64 	%rd467, %rd466, 2;
	add.s64 	%rd468, %rd13, %rd467;
	ld.global.f32 	%f141, [%rd468+-4];
	cvt.f64.f32 	%fd3980, %f141;
	add.s64 	%rd469, %rd459, %rd371;
	shl.b64 	%rd470, %rd469, 2;
	add.s64 	%rd471, %rd13, %rd470;
	ld.global.f32 	%f142, [%rd471+-4];
	cvt.f64.f32 	%fd3981, %f142;
	add.s64 	%rd472, %rd459, %rd375;
	shl.b64 	%rd473, %rd472, 2;
	add.s64 	%rd474, %rd13, %rd473;
	ld.global.f32 	%f143, [%rd474+-4];
	cvt.f64.f32 	%fd3982, %f143;
	add.s64 	%rd475, %rd459, %rd379;
	shl.b64 	%rd476, %rd475, 2;
	add.s64 	%rd477, %rd13, %rd476;
	ld.global.f32 	%f144, [%rd477+-4];
	cvt.f64.f32 	%fd3983, %f144;
	add.f64 	%fd3984, %fd3979, %fd3979;
	sub.f64 	%fd3985, %fd3980, %fd3984;
	add.f64 	%fd3986, %fd3985, %fd3978;
	mul.f64 	%fd3987, %fd3986, 0d4008000000000000;
	mul.f64 	%fd3988, %fd3987, 0d3FE0000000000000;
	add.f64 	%fd3989, %fd3980, %fd3980;
	sub.f64 	%fd3990, %fd3981, %fd3989;
	add.f64 	%fd3991, %fd3990, %fd3979;
	mul.f64 	%fd3992, %fd3991, 0d4008000000000000;
	mul.f64 	%fd3993, %fd3988, 0d3FE0000000000000;
	sub.f64 	%fd3994, %fd3992, %fd3993;
	div.rn.f64 	%fd3995, %fd3994, 0d3FFE000000000000;
	add.f64 	%fd3996, %fd3981, %fd3981;
	sub.f64 	%fd3997, %fd3982, %fd3996;
	add.f64 	%fd3998, %fd3997, %fd3980;
	mul.f64 	%fd3999, %fd3998, 0d4008000000000000;
	mul.f64 	%fd4000, %fd3995, 0d3FE0000000000000;
	sub.f64 	%fd4001, %fd3999, %fd4000;
	div.rn.f64 	%fd4002, %fd4001, 0d3FFDDDDDDDDDDDDE;
	add.f64 	%fd4003, %fd3982, %fd3982;
	sub.f64 	%fd4004, %fd3983, %fd4003;
	add.f64 	%fd4005, %fd4004, %fd3981;
	mul.f64 	%fd4006, %fd4005, 0d4008000000000000;
	mul.f64 	%fd4007, %fd4002, 0d3FE0000000000000;
	sub.f64 	%fd4008, %fd4006, %fd4007;
	div.rn.f64 	%fd4009, %fd4008, 0d3FFDDB6DB6DB6DB7;
	mul.f64 	%fd4010, %fd4009, 0d3FD1249249249249;
	sub.f64 	%fd4011, %fd4002, %fd4010;
	mul.f64 	%fd4012, %fd4011, 0d3FD1111111111111;
	sub.f64 	%fd4013, %fd3995, %fd4012;
	mul.f64 	%fd4014, %fd4013, 0d3FD0000000000000;
	sub.f64 	%fd4015, %fd3988, %fd4014;
	sub.f64 	%fd4016, %fd3980, %fd3979;
	div.rn.f64 	%fd4017, %fd4015, 0d4008000000000000;
	sub.f64 	%fd4018, %fd4016, %fd4017;
	div.rn.f64 	%fd4019, %fd4013, 0d4018000000000000;
	sub.f64 	%fd4020, %fd4018, %fd4019;
	sub.f64 	%fd4021, %fd4013, %fd4015;
	div.rn.f64 	%fd4022, %fd4021, 0d4018000000000000;
	mul.f64 	%fd4023, %fd3775, %fd4022;
	fma.rn.f64 	%fd4024, %fd4015, 0d3FE0000000000000, %fd4023;
	fma.rn.f64 	%fd4025, %fd3775, %fd4024, %fd4020;
	fma.rn.f64 	%fd4026, %fd3775, %fd4025, %fd3979;
	add.f64 	%fd4027, %fd3830, %fd3830;
	sub.f64 	%fd4028, %fd3879, %fd4027;
	add.f64 	%fd4029, %fd3781, %fd4028;
	mul.f64 	%fd4030, %fd4029, 0d4008000000000000;
	mul.f64 	%fd4031, %fd4030, 0d3FE0000000000000;
	add.f64 	%fd4032, %fd3879, %fd3879;
	sub.f64 	%fd4033, %fd3928, %fd4032;
	add.f64 	%fd4034, %fd3830, %fd4033;
	mul.f64 	%fd4035, %fd4034, 0d4008000000000000;
	mul.f64 	%fd4036, %fd4031, 0d3FE0000000000000;
	sub.f64 	%fd4037, %fd4035, %fd4036;
	div.rn.f64 	%fd4038, %fd4037, 0d3FFE000000000000;
	add.f64 	%fd4039, %fd3928, %fd3928;
	sub.f64 	%fd4040, %fd3977, %fd4039;
	add.f64 	%fd4041, %fd3879, %fd4040;
	mul.f64 	%fd4042, %fd4041, 0d4008000000000000;
	mul.f64 	%fd4043, %fd4038, 0d3FE0000000000000;
	sub.f64 	%fd4044, %fd4042, %fd4043;
	div.rn.f64 	%fd4045, %fd4044, 0d3FFDDDDDDDDDDDDE;
	add.f64 	%fd4046, %fd3977, %fd3977;
	sub.f64 	%fd4047, %fd4026, %fd4046;
	add.f64 	%fd4048, %fd3928, %fd4047;
	mul.f64 	%fd4049, %fd4048, 0d4008000000000000;
	mul.f64 	%fd4050, %fd4045, 0d3FE0000000000000;
	sub.f64 	%fd4051, %fd4049, %fd4050;
	div.rn.f64 	%fd4052, %fd4051, 0d3FFDDB6DB6DB6DB7;
	mul.f64 	%fd4053, %fd4052, 0d3FD1249249249249;
	sub.f64 	%fd4054, %fd4045, %fd4053;
	mul.f64 	%fd4055, %fd4054, 0d3FD1111111111111;
	sub.f64 	%fd4056, %fd4038, %fd4055;
	mul.f64 	%fd4057, %fd4056, 0d3FD0000000000000;
	sub.f64 	%fd4058, %fd4031, %fd4057;
	sub.f64 	%fd4059, %fd3879, %fd3830;
	div.rn.f64 	%fd4060, %fd4058, 0d4008000000000000;
	sub.f64 	%fd4061, %fd4059, %fd4060;
	div.rn.f64 	%fd4062, %fd4056, 0d4018000000000000;
	sub.f64 	%fd4063, %fd4061, %fd4062;
	cvt.rn.f64.u32 	%fd4064, %r1497;
	sub.f64 	%fd4065, %fd738, %fd4064;
	add.f64 	%fd4066, %fd4065, 0dC000000000000000;
	sub.f64 	%fd4067, %fd4056, %fd4058;
	div.rn.f64 	%fd4068, %fd4067, 0d4018000000000000;
	mul.f64 	%fd4069, %fd4066, %fd4068;
	fma.rn.f64 	%fd4070, %fd4058, 0d3FE0000000000000, %fd4069;
	fma.rn.f64 	%fd4071, %fd4066, %fd4070, %fd4063;
	fma.rn.f64 	%fd5048, %fd4066, %fd4071, %fd3830;
$L__BB0_517:
	sub.f64 	%fd742, %fd5048, %fd5047;
	div.rn.f64 	%fd743, %fd678, 0d404CA5DC1A63C1F8;
	abs.f64 	%fd744, %fd743;
	setp.neu.f64 	%p1008, %fd744, 0d7FF0000000000000;
	@%p1008 bra 	$L__BB0_519;
	mov.f64 	%fd4077, 0d0000000000000000;
	mul.rn.f64 	%fd5049, %fd743, %fd4077;
	mov.b32 	%r1733, 0;
	bra.uni 	$L__BB0_521;
$L__BB0_519:
	mul.f64 	%fd4072, %fd743, 0d3FE45F306DC9C883;
	cvt.rni.s32.f64 	%r1733, %fd4072;
	cvt.rn.f64.s32 	%fd4073, %r1733;
	fma.rn.f64 	%fd4074, %fd4073, 0dBFF921FB54442D18, %fd743;
	fma.rn.f64 	%fd4075, %fd4073, 0dBC91A62633145C00, %fd4074;
	fma.rn.f64 	%fd5049, %fd4073, 0dB97B839A252049C0, %fd4075;
	setp.ltu.f64 	%p1009, %fd744, 0d41E0000000000000;
	@%p1009 bra 	$L__BB0_521;
	{ // callseq 80, 0
	.param .b64 param0;
	st.param.f64 	[param0], %fd743;
	.param .align 16 .b8 retval0[16];
	call.uni (retval0), 
	__internal_trig_reduction_slowpathd, 
	(
	param0
	);
	ld.param.f64 	%fd5049, [retval0];
	ld.param.b32 	%r1733, [retval0+8];
	} // callseq 80
$L__BB0_521:
	setp.eq.s32 	%p1010, %r173, 1062207488;
	shl.b32 	%r1536, %r1733, 6;
	cvt.u64.u32 	%rd478, %r1536;
	and.b64  	%rd479, %rd478, 64;
	add.s64 	%rd481, %rd224, %rd479;
	mul.rn.f64 	%fd4078, %fd5049, %fd5049;
	and.b32  	%r1537, %r1733, 1;
	setp.eq.b32 	%p1011, %r1537, 1;
	selp.f64 	%fd4079, 0dBDA8FF8320FD8164, 0d3DE5DB65F9785EBA, %p1011;
	ld.global.nc.v2.f64 	{%fd4080, %fd4081}, [%rd481];
	fma.rn.f64 	%fd4082, %fd4079, %fd4078, %fd4080;
	fma.rn.f64 	%fd4083, %fd4082, %fd4078, %fd4081;
	ld.global.nc.v2.f64 	{%fd4084, %fd4085}, [%rd481+16];
	fma.rn.f64 	%fd4086, %fd4083, %fd4078, %fd4084;
	fma.rn.f64 	%fd4087, %fd4086, %fd4078, %fd4085;
	ld.global.nc.v2.f64 	{%fd4088, %fd4089}, [%rd481+32];
	fma.rn.f64 	%fd4090, %fd4087, %fd4078, %fd4088;
	fma.rn.f64 	%fd4091, %fd4090, %fd4078, %fd4089;
	fma.rn.f64 	%fd4092, %fd4091, %fd5049, %fd5049;
	fma.rn.f64 	%fd4093, %fd4091, %fd4078, 0d3FF0000000000000;
	selp.f64 	%fd4094, %fd4093, %fd4092, %p1011;
	and.b32  	%r1538, %r1733, 2;
	setp.eq.s32 	%p1012, %r1538, 0;
	mov.f64 	%fd4095, 0d0000000000000000;
	sub.f64 	%fd4096, %fd4095, %fd4094;
	selp.f64 	%fd749, %fd4094, %fd4096, %p1012;
	{
	.reg .b32 %temp; 
	mov.b64 	{%temp, %r213}, %fd749;
	}
	abs.f64 	%fd750, %fd749;
	{ // callseq 81, 0
	.param .b64 param0;
	st.param.f64 	[param0], %fd750;
	.param .b64 param1;
	st.param.f64 	[param1], 0d4000000000000000;
	.param .b64 retval0;
	call.uni (retval0), 
	__internal_accurate_pow, 
	(
	param0, 
	param1
	);
	ld.param.f64 	%fd4097, [retval0];
	} // callseq 81
	setp.lt.s32 	%p1013, %r213, 0;
	neg.f64 	%fd4099, %fd4097;
	selp.f64 	%fd4100, %fd4099, %fd4097, %p1010;
	selp.f64 	%fd5051, %fd4100, %fd4097, %p1013;
	setp.neu.f64 	%p1014, %fd749, 0d0000000000000000;
	@%p1014 bra 	$L__BB0_523;
	setp.eq.s32 	%p1015, %r173, 1062207488;
	selp.b32 	%r1539, %r213, 0, %p1015;
	setp.lt.s32 	%p1016, %r393, 0;
	or.b32  	%r1540, %r1539, 2146435072;
	selp.b32 	%r1541, %r1540, %r1539, %p1016;
	mov.b32 	%r1542, 0;
	mov.b64 	%fd5051, {%r1542, %r1541};
$L__BB0_523:
	add.f64 	%fd4101, %fd749, 0d4000000000000000;
	{
	.reg .b32 %temp; 
	mov.b64 	{%temp, %r1543}, %fd4101;
	}
	and.b32  	%r1544, %r1543, 2146435072;
	setp.ne.s32 	%p1017, %r1544, 2146435072;
	@%p1017 bra 	$L__BB0_528;
	setp.num.f64 	%p1018, %fd749, %fd749;
	@%p1018 bra 	$L__BB0_526;
	mov.f64 	%fd4102, 0d4000000000000000;
	add.rn.f64 	%fd5051, %fd749, %fd4102;
	bra.uni 	$L__BB0_528;
$L__BB0_526:
	setp.neu.f64 	%p1019, %fd750, 0d7FF0000000000000;
	@%p1019 bra 	$L__BB0_528;
	setp.lt.s32 	%p1020, %r213, 0;
	setp.eq.s32 	%p1021, %r173, 1062207488;
	setp.lt.s32 	%p1022, %r393, 0;
	selp.b32 	%r1546, 0, 2146435072, %p1022;
	and.b32  	%r1547, %r393, 2147483647;
	setp.ne.s32 	%p1023, %r1547, 1071644672;
	or.b32  	%r1548, %r1546, -2147483648;
	selp.b32 	%r1549, %r1548, %r1546, %p1023;
	selp.b32 	%r1550, %r1549, %r1546, %p1021;
	selp.b32 	%r1551, %r1550, %r1546, %p1020;
	mov.b32 	%r1552, 0;
	mov.b64 	%fd5051, {%r1552, %r1551};
$L__BB0_528:
	setp.eq.f64 	%p1024, %fd749, 0d3FF0000000000000;
	selp.f64 	%fd4104, 0d3FF0000000000000, %fd5051, %p1024;
	mul.f64 	%fd4105, %fd624, %fd4104;
	mov.f64 	%fd4106, 0d3FF0000000000000;
	sub.f64 	%fd757, %fd4106, %fd4105;
	sqrt.rn.f64 	%fd4107, %fd757;
	ld.const.f64 	%fd4108, [d_inpts_dbl+16];
	div.rn.f64 	%fd4109, %fd4108, %fd4107;
	add.f64 	%fd4110, %fd4109, %fd4109;
	mul.f64 	%fd4111, %fd733, %fd4110;
	mul.f64 	%fd4112, %fd742, 0d404CA5DC1A63C1F8;
	div.rn.f64 	%fd758, %fd4112, %fd4111;
	add.f64 	%fd759, %fd732, 0dBFF0000000000000;
	cvt.rzi.s32.f64 	%r214, %fd759;
	setp.lt.s32 	%p1025, %r214, 3;
	mov.f64 	%fd5052, 0dC07F400000000000;
	@%p1025 bra 	$L__BB0_531;
	add.s32 	%r1553, %r203, -2;
	setp.ge.s32 	%p1026, %r214, %r1553;
	cvt.rzi.s32.f64 	%r1554, %fd734;
	setp.lt.s32 	%p1027, %r1554, 3;
	add.s32 	%r1555, %r204, -2;
	setp.ge.s32 	%p1028, %r1554, %r1555;
	or.pred  	%p1029, %p1026, %p1028;
	or.pred  	%p1030, %p1029, %p1027;
	@%p1030 bra 	$L__BB0_531;
	add.s32 	%r1556, %r1554, -2;
	add.s32 	%r1557, %r214, -2;
	add.s32 	%r1558, %r1554, -1;
	min.s32 	%r1559, %r1558, %r204;
	add.s32 	%r1560, %r214, -1;
	min.s32 	%r1561, %r1560, %r203;
	add.s32 	%r1562, %r1559, -1;
	mul.lo.s32 	%r1563, %r1562, %r203;
	cvt.s64.s32 	%rd482, %r1563;
	cvt.s64.s32 	%rd483, %r1561;
	add.s64 	%rd484, %rd482, %rd483;
	shl.b64 	%rd485, %rd484, 2;
	add.s64 	%rd486, %rd13, %rd485;
	ld.global.f32 	%f145, [%rd486+-4];
	cvt.f64.f32 	%fd4114, %f145;
	min.s32 	%r1564, %r214, %r203;
	cvt.s64.s32 	%rd487, %r1564;
	add.s64 	%rd488, %rd482, %rd487;
	shl.b64 	%rd489, %rd488, 2;
	add.s64 	%rd490, %rd13, %rd489;
	ld.global.f32 	%f146, [%rd490+-4];
	cvt.f64.f32 	%fd4115, %f146;
	add.s32 	%r1565, %r214, 1;
	min.s32 	%r1566, %r1565, %r203;
	cvt.s64.s32 	%rd491, %r1566;
	add.s64 	%rd492, %rd482, %rd491;
	shl.b64 	%rd493, %rd492, 2;
	add.s64 	%rd494, %rd13, %rd493;
	ld.global.f32 	%f147, [%rd494+-4];
	cvt.f64.f32 	%fd4116, %f147;
	add.s32 	%r1567, %r214, 2;
	min.s32 	%r1568, %r1567, %r203;
	cvt.s64.s32 	%rd495, %r1568;
	add.s64 	%rd496, %rd482, %rd495;
	shl.b64 	%rd497, %rd496, 2;
	add.s64 	%rd498, %rd13, %rd497;
	ld.global.f32 	%f148, [%rd498+-4];
	cvt.f64.f32 	%fd4117, %f148;
	add.s32 	%r1569, %r214, 3;
	min.s32 	%r1570, %r1569, %r203;
	cvt.s64.s32 	%rd499, %r1570;
	add.s64 	%rd500, %rd482, %rd499;
	shl.b64 	%rd501, %rd500, 2;
	add.s64 	%rd502, %rd13, %rd501;
	ld.global.f32 	%f149, [%rd502+-4];
	cvt.f64.f32 	%fd4118, %f149;
	add.s32 	%r1571, %r214, 4;
	min.s32 	%r1572, %r1571, %r203;
	cvt.s64.s32 	%rd503, %r1572;
	add.s64 	%rd504, %rd482, %rd503;
	shl.b64 	%rd505, %rd504, 2;
	add.s64 	%rd506, %rd13, %rd505;
	ld.global.f32 	%f150, [%rd506+-4];
	cvt.f64.f32 	%fd4119, %f150;
	add.f64 	%fd4120, %fd4115, %fd4115;
	sub.f64 	%fd4121, %fd4116, %fd4120;
	add.f64 	%fd4122, %fd4121, %fd4114;
	mul.f64 	%fd4123, %fd4122, 0d4008000000000000;
	mul.f64 	%fd4124, %fd4123, 0d3FE0000000000000;
	add.f64 	%fd4125, %fd4116, %fd4116;
	sub.f64 	%fd4126, %fd4117, %fd4125;
	add.f64 	%fd4127, %fd4126, %fd4115;
	mul.f64 	%fd4128, %fd4127, 0d4008000000000000;
	mul.f64 	%fd4129, %fd4124, 0d3FE0000000000000;
	sub.f64 	%fd4130, %fd4128, %fd4129;
	div.rn.f64 	%fd4131, %fd4130, 0d3FFE000000000000;
	add.f64 	%fd4132, %fd4117, %fd4117;
	sub.f64 	%fd4133, %fd4118, %fd4132;
	add.f64 	%fd4134, %fd4133, %fd4116;
	mul.f64 	%fd4135, %fd4134, 0d4008000000000000;
	mul.f64 	%fd4136, %fd4131, 0d3FE0000000000000;
	sub.f64 	%fd4137, %fd4135, %fd4136;
	div.rn.f64 	%fd4138, %fd4137, 0d3FFDDDDDDDDDDDDE;
	add.f64 	%fd4139, %fd4118, %fd4118;
	sub.f64 	%fd4140, %fd4119, %fd4139;
	add.f64 	%fd4141, %fd4140, %fd4117;
	mul.f64 	%fd4142, %fd4141, 0d4008000000000000;
	mul.f64 	%fd4143, %fd4138, 0d3FE0000000000000;
	sub.f64 	%fd4144, %fd4142, %fd4143;
	div.rn.f64 	%fd4145, %fd4144, 0d3FFDDB6DB6DB6DB7;
	mul.f64 	%fd4146, %fd4145, 0d3FD1249249249249;
	sub.f64 	%fd4147, %fd4138, %fd4146;
	mul.f64 	%fd4148, %fd4147, 0d3FD1111111111111;
	sub.f64 	%fd4149, %fd4131, %fd4148;
	mul.f64 	%fd4150, %fd4149, 0d3FD0000000000000;
	sub.f64 	%fd4151, %fd4124, %fd4150;
	sub.f64 	%fd4152, %fd4116, %fd4115;
	div.rn.f64 	%fd4153, %fd4151, 0d4008000000000000;
	sub.f64 	%fd4154, %fd4152, %fd4153;
	div.rn.f64 	%fd4155, %fd4149, 0d4018000000000000;
	sub.f64 	%fd4156, %fd4154, %fd4155;
	cvt.rn.f64.u32 	%fd4157, %r1557;
	sub.f64 	%fd4158, %fd759, %fd4157;
	add.f64 	%fd4159, %fd4158, 0dC000000000000000;
	sub.f64 	%fd4160, %fd4149, %fd4151;
	div.rn.f64 	%fd4161, %fd4160, 0d4018000000000000;
	mul.f64 	%fd4162, %fd4159, %fd4161;
	fma.rn.f64 	%fd4163, %fd4151, 0d3FE0000000000000, %fd4162;
	fma.rn.f64 	%fd4164, %fd4159, %fd4163, %fd4156;
	fma.rn.f64 	%fd4165, %fd4159, %fd4164, %fd4115;
	min.s32 	%r1573, %r1554, %r204;
	add.s32 	%r1574, %r1573, -1;
	mul.lo.s32 	%r1575, %r1574, %r203;
	cvt.s64.s32 	%rd507, %r1575;
	add.s64 	%rd508, %rd507, %rd483;
	shl.b64 	%rd509, %rd508, 2;
	add.s64 	%rd510, %rd13, %rd509;
	ld.global.f32 	%f151, [%rd510+-4];
	cvt.f64.f32 	%fd4166, %f151;
	add.s64 	%rd511, %rd507, %rd487;
	shl.b64 	%rd512, %rd511, 2;
	add.s64 	%rd513, %rd13, %rd512;
	ld.global.f32 	%f152, [%rd513+-4];
	cvt.f64.f32 	%fd4167, %f152;
	add.s64 	%rd514, %rd507, %rd491;
	shl.b64 	%rd515, %rd514, 2;
	add.s64 	%rd516, %rd13, %rd515;
	ld.global.f32 	%f153, [%rd516+-4];
	cvt.f64.f32 	%fd4168, %f153;
	add.s64 	%rd517, %rd507, %rd495;
	shl.b64 	%rd518, %rd517, 2;
	add.s64 	%rd519, %rd13, %rd518;
	ld.global.f32 	%f154, [%rd519+-4];
	cvt.f64.f32 	%fd4169, %f154;
	add.s64 	%rd520, %rd507, %rd499;
	shl.b64 	%rd521, %rd520, 2;
	add.s64 	%rd522, %rd13, %rd521;
	ld.global.f32 	%f155, [%rd522+-4];
	cvt.f64.f32 	%fd4170, %f155;
	add.s64 	%rd523, %rd507, %rd503;
	shl.b64 	%rd524, %rd523, 2;
	add.s64 	%rd525, %rd13, %rd524;
	ld.global.f32 	%f156, [%rd525+-4];
	cvt.f64.f32 	%fd4171, %f156;
	add.f64 	%fd4172, %fd4167, %fd4167;
	sub.f64 	%fd4173, %fd4168, %fd4172;
	add.f64 	%fd4174, %fd4173, %fd4166;
	mul.f64 	%fd4175, %fd4174, 0d4008000000000000;
	mul.f64 	%fd4176, %fd4175, 0d3FE0000000000000;
	add.f64 	%fd4177, %fd4168, %fd4168;
	sub.f64 	%fd4178, %fd4169, %fd4177;
	add.f64 	%fd4179, %fd4178, %fd4167;
	mul.f64 	%fd4180, %fd4179, 0d4008000000000000;
	mul.f64 	%fd4181, %fd4176, 0d3FE0000000000000;
	sub.f64 	%fd4182, %fd4180, %fd4181;
	div.rn.f64 	%fd4183, %fd4182, 0d3FFE000000000000;
	add.f64 	%fd4184, %fd4169, %fd4169;
	sub.f64 	%fd4185, %fd4170, %fd4184;
	add.f64 	%fd4186, %fd4185, %fd4168;
	mul.f64 	%fd4187, %fd4186, 0d4008000000000000;
	mul.f64 	%fd4188, %fd4183, 0d3FE0000000000000;
	sub.f64 	%fd4189, %fd4187, %fd4188;
	div.rn.f64 	%fd4190, %fd4189, 0d3FFDDDDDDDDDDDDE;
	add.f64 	%fd4191, %fd4170, %fd4170;
	sub.f64 	%fd4192, %fd4171, %fd4191;
	add.f64 	%fd4193, %fd4192, %fd4169;
	mul.f64 	%fd4194, %fd4193, 0d4008000000000000;
	mul.f64 	%fd4195, %fd4190, 0d3FE0000000000000;
	sub.f64 	%fd4196, %fd4194, %fd4195;
	div.rn.f64 	%fd4197, %fd4196, 0d3FFDDB6DB6DB6DB7;
	mul.f64 	%fd4198, %fd4197, 0d3FD1249249249249;
	sub.f64 	%fd4199, %fd4190, %fd4198;
	mul.f64 	%fd4200, %fd4199, 0d3FD1111111111111;
	sub.f64 	%fd4201, %fd4183, %fd4200;
	mul.f64 	%fd4202, %fd4201, 0d3FD0000000000000;
	sub.f64 	%fd4203, %fd4176, %fd4202;
	sub.f64 	%fd4204, %fd4168, %fd4167;
	div.rn.f64 	%fd4205, %fd4203, 0d4008000000000000;
	sub.f64 	%fd4206, %fd4204, %fd4205;
	div.rn.f64 	%fd4207, %fd4201, 0d4018000000000000;
	sub.f64 	%fd4208, %fd4206, %fd4207;
	sub.f64 	%fd4209, %fd4201, %fd4203;
	div.rn.f64 	%fd4210, %fd4209, 0d4018000000000000;
	mul.f64 	%fd4211, %fd4159, %fd4210;
	fma.rn.f64 	%fd4212, %fd4203, 0d3FE0000000000000, %fd4211;
	fma.rn.f64 	%fd4213, %fd4159, %fd4212, %fd4208;
	fma.rn.f64 	%fd4214, %fd4159, %fd4213, %fd4167;
	add.s32 	%r1576, %r1554, 1;
	min.s32 	%r1577, %r1576, %r204;
	add.s32 	%r1578, %r1577, -1;
	mul.lo.s32 	%r1579, %r1578, %r203;
	cvt.s64.s32 	%rd526, %r1579;
	add.s64 	%rd527, %rd526, %rd483;
	shl.b64 	%rd528, %rd527, 2;
	add.s64 	%rd529, %rd13, %rd528;
	ld.global.f32 	%f157, [%rd529+-4];
	cvt.f64.f32 	%fd4215, %f157;
	add.s64 	%rd530, %rd526, %rd487;
	shl.b64 	%rd531, %rd530, 2;
	add.s64 	%rd532, %rd13, %rd531;
	ld.global.f32 	%f158, [%rd532+-4];
	cvt.f64.f32 	%fd4216, %f158;
	add.s64 	%rd533, %rd526, %rd491;
	shl.b64 	%rd534, %rd533, 2;
	add.s64 	%rd535, %rd13, %rd534;
	ld.global.f32 	%f159, [%rd535+-4];
	cvt.f64.f32 	%fd4217, %f159;
	add.s64 	%rd536, %rd526, %rd495;
	shl.b64 	%rd537, %rd536, 2;
	add.s64 	%rd538, %rd13, %rd537;
	ld.global.f32 	%f160, [%rd538+-4];
	cvt.f64.f32 	%fd4218, %f160;
	add.s64 	%rd539, %rd526, %rd499;
	shl.b64 	%rd540, %rd539, 2;
	add.s64 	%rd541, %rd13, %rd540;
	ld.global.f32 	%f161, [%rd541+-4];
	cvt.f64.f32 	%fd4219, %f161;
	add.s64 	%rd542, %rd526, %rd503;
	shl.b64 	%rd543, %rd542, 2;
	add.s64 	%rd544, %rd13, %rd543;
	ld.global.f32 	%f162, [%rd544+-4];
	cvt.f64.f32 	%fd4220, %f162;
	add.f64 	%fd4221, %fd4216, %fd4216;
	sub.f64 	%fd4222, %fd4217, %fd4221;
	add.f64 	%fd4223, %fd4222, %fd4215;
	mul.f64 	%fd4224, %fd4223, 0d4008000000000000;
	mul.f64 	%fd4225, %fd4224, 0d3FE0000000000000;
	add.f64 	%fd4226, %fd4217, %fd4217;
	sub.f64 	%fd4227, %fd4218, %fd4226;
	add.f64 	%fd4228, %fd4227, %fd4216;
	mul.f64 	%fd4229, %fd4228, 0d4008000000000000;
	mul.f64 	%fd4230, %fd4225, 0d3FE0000000000000;
	sub.f64 	%fd4231, %fd4229, %fd4230;
	div.rn.f64 	%fd4232, %fd4231, 0d3FFE000000000000;
	add.f64 	%fd4233, %fd4218, %fd4218;
	sub.f64 	%fd4234, %fd4219, %fd4233;
	add.f64 	%fd4235, %fd4234, %fd4217;
	mul.f64 	%fd4236, %fd4235, 0d4008000000000000;
	mul.f64 	%fd4237, %fd4232, 0d3FE0000000000000;
	sub.f64 	%fd4238, %fd4236, %fd4237;
	div.rn.f64 	%fd4239, %fd4238, 0d3FFDDDDDDDDDDDDE;
	add.f64 	%fd4240, %fd4219, %fd4219;
	sub.f64 	%fd4241, %fd4220, %fd4240;
	add.f64 	%fd4242, %fd4241, %fd4218;
	mul.f64 	%fd4243, %fd4242, 0d4008000000000000;
	mul.f64 	%fd4244, %fd4239, 0d3FE0000000000000;
	sub.f64 	%fd4245, %fd4243, %fd4244;
	div.rn.f64 	%fd4246, %fd4245, 0d3FFDDB6DB6DB6DB7;
	mul.f64 	%fd4247, %fd4246, 0d3FD1249249249249;
	sub.f64 	%fd4248, %fd4239, %fd4247;
	mul.f64 	%fd4249, %fd4248, 0d3FD1111111111111;
	sub.f64 	%fd4250, %fd4232, %fd4249;
	mul.f64 	%fd4251, %fd4250, 0d3FD0000000000000;
	sub.f64 	%fd4252, %fd4225, %fd4251;
	sub.f64 	%fd4253, %fd4217, %fd4216;
	div.rn.f64 	%fd4254, %fd4252, 0d4008000000000000;
	sub.f64 	%fd4255, %fd4253, %fd4254;
	div.rn.f64 	%fd4256, %fd4250, 0d4018000000000000;
	sub.f64 	%fd4257, %fd4255, %fd4256;
	sub.f64 	%fd4258, %fd4250, %fd4252;
	div.rn.f64 	%fd4259, %fd4258, 0d4018000000000000;
	mul.f64 	%fd4260, %fd4159, %fd4259;
	fma.rn.f64 	%fd4261, %fd4252, 0d3FE0000000000000, %fd4260;
	fma.rn.f64 	%fd4262, %fd4159, %fd4261, %fd4257;
	fma.rn.f64 	%fd4263, %fd4159, %fd4262, %fd4216;
	add.s32 	%r1580, %r1554, 2;
	min.s32 	%r1581, %r1580, %r204;
	add.s32 	%r1582, %r1581, -1;
	mul.lo.s32 	%r1583, %r1582, %r203;
	cvt.s64.s32 	%rd545, %r1583;
	add.s64 	%rd546, %rd545, %rd483;
	shl.b64 	%rd547, %rd546, 2;
	add.s64 	%rd548, %rd13, %rd547;
	ld.global.f32 	%f163, [%rd548+-4];
	cvt.f64.f32 	%fd4264, %f163;
	add.s64 	%rd549, %rd545, %rd487;
	shl.b64 	%rd550, %rd549, 2;
	add.s64 	%rd551, %rd13, %rd550;
	ld.global.f32 	%f164, [%rd551+-4];
	cvt.f64.f32 	%fd4265, %f164;
	add.s64 	%rd552, %rd545, %rd491;
	shl.b64 	%rd553, %rd552, 2;
	add.s64 	%rd554, %rd13, %rd553;
	ld.global.f32 	%f165, [%rd554+-4];
	cvt.f64.f32 	%fd4266, %f165;
	add.s64 	%rd555, %rd545, %rd495;
	shl.b64 	%rd556, %rd555, 2;
	add.s64 	%rd557, %rd13, %rd556;
	ld.global.f32 	%f166, [%rd557+-4];
	cvt.f64.f32 	%fd4267, %f166;
	add.s64 	%rd558, %rd545, %rd499;
	shl.b64 	%rd559, %rd558, 2;
	add.s64 	%rd560, %rd13, %rd559;
	ld.global.f32 	%f167, [%rd560+-4];
	cvt.f64.f32 	%fd4268, %f167;
	add.s64 	%rd561, %rd545, %rd503;
	shl.b64 	%rd562, %rd561, 2;
	add.s64 	%rd563, %rd13, %rd562;
	ld.global.f32 	%f168, [%rd563+-4];
	cvt.f64.f32 	%fd4269, %f168;
	add.f64 	%fd4270, %fd4265, %fd4265;
	sub.f64 	%fd4271, %fd4266, %fd4270;
	add.f64 	%fd4272, %fd4271, %fd4264;
	mul.f64 	%fd4273, %fd4272, 0d4008000000000000;
	mul.f64 	%fd4274, %fd4273, 0d3FE0000000000000;
	add.f64 	%fd4275, %fd4266, %fd4266;
	sub.f64 	%fd4276, %fd4267, %fd4275;
	add.f64 	%fd4277, %fd4276, %fd4265;
	mul.f64 	%fd4278, %fd4277, 0d4008000000000000;
	mul.f64 	%fd4279, %fd4274, 0d3FE0000000000000;
	sub.f64 	%fd4280, %fd4278, %fd4279;
	div.rn.f64 	%fd4281, %fd4280, 0d3FFE000000000000;
	add.f64 	%fd4282, %fd4267, %fd4267;
	sub.f64 	%fd4283, %fd4268, %fd4282;
	add.f64 	%fd4284, %fd4283, %fd4266;
	mul.f64 	%fd4285, %fd4284, 0d4008000000000000;
	mul.f64 	%fd4286, %fd4281, 0d3FE0000000000000;
	sub.f64 	%fd4287, %fd4285, %fd4286;
	div.rn.f64 	%fd4288, %fd4287, 0d3FFDDDDDDDDDDDDE;
	add.f64 	%fd4289, %fd4268, %fd4268;
	sub.f64 	%fd4290, %fd4269, %fd4289;
	add.f64 	%fd4291, %fd4290, %fd4267;
	mul.f64 	%fd4292, %fd4291, 0d4008000000000000;
	mul.f64 	%fd4293, %fd4288, 0d3FE0000000000000;
	sub.f64 	%fd4294, %fd4292, %fd4293;
	div.rn.f64 	%fd4295, %fd4294, 0d3FFDDB6DB6DB6DB7;
	mul.f64 	%fd4296, %fd4295, 0d3FD1249249249249;
	sub.f64 	%fd4297, %fd4288, %fd4296;
	mul.f64 	%fd4298, %fd4297, 0d3FD1111111111111;
	sub.f64 	%fd4299, %fd4281, %fd4298;
	mul.f64 	%fd4300, %fd4299, 0d3FD0000000000000;
	sub.f64 	%fd4301, %fd4274, %fd4300;
	sub.f64 	%fd4302, %fd4266, %fd4265;
	div.rn.f64 	%fd4303, %fd4301, 0d4008000000000000;
	sub.f64 	%fd4304, %fd4302, %fd4303;
	div.rn.f64 	%fd4305, %fd4299, 0d4018000000000000;
	sub.f64 	%fd4306, %fd4304, %fd4305;
	sub.f64 	%fd4307, %fd4299, %fd4301;
	div.rn.f64 	%fd4308, %fd4307, 0d4018000000000000;
	mul.f64 	%fd4309, %fd4159, %fd4308;
	fma.rn.f64 	%fd4310, %fd4301, 0d3FE0000000000000, %fd4309;
	fma.rn.f64 	%fd4311, %fd4159, %fd4310, %fd4306;
	fma.rn.f64 	%fd4312, %fd4159, %fd4311, %fd4265;
	add.s32 	%r1584, %r1554, 3;
	min.s32 	%r1585, %r1584, %r204;
	add.s32 	%r1586, %r1585, -1;
	mul.lo.s32 	%r1587, %r1586, %r203;
	cvt.s64.s32 	%rd564, %r1587;
	add.s64 	%rd565, %rd564, %rd483;
	shl.b64 	%rd566, %rd565, 2;
	add.s64 	%rd567, %rd13, %rd566;
	ld.global.f32 	%f169, [%rd567+-4];
	cvt.f64.f32 	%fd4313, %f169;
	add.s64 	%rd568, %rd564, %rd487;
	shl.b64 	%rd569, %rd568, 2;
	add.s64 	%rd570, %rd13, %rd569;
	ld.global.f32 	%f170, [%rd570+-4];
	cvt.f64.f32 	%fd4314, %f170;
	add.s64 	%rd571, %rd564, %rd491;
	shl.b64 	%rd572, %rd571, 2;
	add.s64 	%rd573, %rd13, %rd572;
	ld.global.f32 	%f171, [%rd573+-4];
	cvt.f64.f32 	%fd4315, %f171;
	add.s64 	%rd574, %rd564, %rd495;
	shl.b64 	%rd575, %rd574, 2;
	add.s64 	%rd576, %rd13, %rd575;
	ld.global.f32 	%f172, [%rd576+-4];
	cvt.f64.f32 	%fd4316, %f172;
	add.s64 	%rd577, %rd564, %rd499;
	shl.b64 	%rd578, %rd577, 2;
	add.s64 	%rd579, %rd13, %rd578;
	ld.global.f32 	%f173, [%rd579+-4];
	cvt.f64.f32 	%fd4317, %f173;
	add.s64 	%rd580, %rd564, %rd503;
	shl.b64 	%rd581, %rd580, 2;
	add.s64 	%rd582, %rd13, %rd581;
	ld.global.f32 	%f174, [%rd582+-4];
	cvt.f64.f32 	%fd4318, %f174;
	add.f64 	%fd4319, %fd4314, %fd4314;
	sub.f64 	%fd4320, %fd4315, %fd4319;
	add.f64 	%fd4321, %fd4320, %fd4313;
	mul.f64 	%fd4322, %fd4321, 0d4008000000000000;
	mul.f64 	%fd4323, %fd4322, 0d3FE0000000000000;
	add.f64 	%fd4324, %fd4315, %fd4315;
	sub.f64 	%fd4325, %fd4316, %fd4324;
	add.f64 	%fd4326, %fd4325, %fd4314;
	mul.f64 	%fd4327, %fd4326, 0d4008000000000000;
	mul.f64 	%fd4328, %fd4323, 0d3FE0000000000000;
	sub.f64 	%fd4329, %fd4327, %fd4328;
	div.rn.f64 	%fd4330, %fd4329, 0d3FFE000000000000;
	add.f64 	%fd4331, %fd4316, %fd4316;
	sub.f64 	%fd4332, %fd4317, %fd4331;
	add.f64 	%fd4333, %fd4332, %fd4315;
	mul.f64 	%fd4334, %fd4333, 0d4008000000000000;
	mul.f64 	%fd4335, %fd4330, 0d3FE0000000000000;
	sub.f64 	%fd4336, %fd4334, %fd4335;
	div.rn.f64 	%fd4337, %fd4336, 0d3FFDDDDDDDDDDDDE;
	add.f64 	%fd4338, %fd4317, %fd4317;
	sub.f64 	%fd4339, %fd4318, %fd4338;
	add.f64 	%fd4340, %fd4339, %fd4316;
	mul.f64 	%fd4341, %fd4340, 0d4008000000000000;
	mul.f64 	%fd4342, %fd4337, 0d3FE0000000000000;
	sub.f64 	%fd4343, %fd4341, %fd4342;
	div.rn.f64 	%fd4344, %fd4343, 0d3FFDDB6DB6DB6DB7;
	mul.f64 	%fd4345, %fd4344, 0d3FD1249249249249;
	sub.f64 	%fd4346, %fd4337, %fd4345;
	mul.f64 	%fd4347, %fd4346, 0d3FD1111111111111;
	sub.f64 	%fd4348, %fd4330, %fd4347;
	mul.f64 	%fd4349, %fd4348, 0d3FD0000000000000;
	sub.f64 	%fd4350, %fd4323, %fd4349;
	sub.f64 	%fd4351, %fd4315, %fd4314;
	div.rn.f64 	%fd4352, %fd4350, 0d4008000000000000;
	sub.f64 	%fd4353, %fd4351, %fd4352;
	div.rn.f64 	%fd4354, %fd4348, 0d4018000000000000;
	sub.f64 	%fd4355, %fd4353, %fd4354;
	sub.f64 	%fd4356, %fd4348, %fd4350;
	div.rn.f64 	%fd4357, %fd4356, 0d4018000000000000;
	mul.f64 	%fd4358, %fd4159, %fd4357;
	fma.rn.f64 	%fd4359, %fd4350, 0d3FE0000000000000, %fd4358;
	fma.rn.f64 	%fd4360, %fd4159, %fd4359, %fd4355;
	fma.rn.f64 	%fd4361, %fd4159, %fd4360, %fd4314;
	add.s32 	%r1588, %r1554, 4;
	min.s32 	%r1589, %r1588, %r204;
	add.s32 	%r1590, %r1589, -1;
	mul.lo.s32 	%r1591, %r1590, %r203;
	cvt.s64.s32 	%rd583, %r1591;
	add.s64 	%rd584, %rd583, %rd483;
	shl.b64 	%rd585, %rd584, 2;
	add.s64 	%rd586, %rd13, %rd585;
	ld.global.f32 	%f175, [%rd586+-4];
	cvt.f64.f32 	%fd4362, %f175;
	add.s64 	%rd587, %rd583, %rd487;
	shl.b64 	%rd588, %rd587, 2;
	add.s64 	%rd589, %rd13, %rd588;
	ld.global.f32 	%f176, [%rd589+-4];
	cvt.f64.f32 	%fd4363, %f176;
	add.s64 	%rd590, %rd583, %rd491;
	shl.b64 	%rd591, %rd590, 2;
	add.s64 	%rd592, %rd13, %rd591;
	ld.global.f32 	%f177, [%rd592+-4];
	cvt.f64.f32 	%fd4364, %f177;
	add.s64 	%rd593, %rd583, %rd495;
	shl.b64 	%rd594, %rd593, 2;
	add.s64 	%rd595, %rd13, %rd594;
	ld.global.f32 	%f178, [%rd595+-4];
	cvt.f64.f32 	%fd4365, %f178;
	add.s64 	%rd596, %rd583, %rd499;
	shl.b64 	%rd597, %rd596, 2;
	add.s64 	%rd598, %rd13, %rd597;
	ld.global.f32 	%f179, [%rd598+-4];
	cvt.f64.f32 	%fd4366, %f179;
	add.s64 	%rd599, %rd583, %rd503;
	shl.b64 	%rd600, %rd599, 2;
	add.s64 	%rd601, %rd13, %rd600;
	ld.global.f32 	%f180, [%rd601+-4];
	cvt.f64.f32 	%fd4367, %f180;
	add.f64 	%fd4368, %fd4363, %fd4363;
	sub.f64 	%fd4369, %fd4364, %fd4368;
	add.f64 	%fd4370, %fd4369, %fd4362;
	mul.f64 	%fd4371, %fd4370, 0d4008000000000000;
	mul.f64 	%fd4372, %fd4371, 0d3FE0000000000000;
	add.f64 	%fd4373, %fd4364, %fd4364;
	sub.f64 	%fd4374, %fd4365, %fd4373;
	add.f64 	%fd4375, %fd4374, %fd4363;
	mul.f64 	%fd4376, %fd4375, 0d4008000000000000;
	mul.f64 	%fd4377, %fd4372, 0d3FE0000000000000;
	sub.f64 	%fd4378, %fd4376, %fd4377;
	div.rn.f64 	%fd4379, %fd4378, 0d3FFE000000000000;
	add.f64 	%fd4380, %fd4365, %fd4365;
	sub.f64 	%fd4381, %fd4366, %fd4380;
	add.f64 	%fd4382, %fd4381, %fd4364;
	mul.f64 	%fd4383, %fd4382, 0d4008000000000000;
	mul.f64 	%fd4384, %fd4379, 0d3FE0000000000000;
	sub.f64 	%fd4385, %fd4383, %fd4384;
	div.rn.f64 	%fd4386, %fd4385, 0d3FFDDDDDDDDDDDDE;
	add.f64 	%fd4387, %fd4366, %fd4366;
	sub.f64 	%fd4388, %fd4367, %fd4387;
	add.f64 	%fd4389, %fd4388, %fd4365;
	mul.f64 	%fd4390, %fd4389, 0d4008000000000000;
	mul.f64 	%fd4391, %fd4386, 0d3FE0000000000000;
	sub.f64 	%fd4392, %fd4390, %fd4391;
	div.rn.f64 	%fd4393, %fd4392, 0d3FFDDB6DB6DB6DB7;
	mul.f64 	%fd4394, %fd4393, 0d3FD1249249249249;
	sub.f64 	%fd4395, %fd4386, %fd4394;
	mul.f64 	%fd4396, %fd4395, 0d3FD1111111111111;
	sub.f64 	%fd4397, %fd4379, %fd4396;
	mul.f64 	%fd4398, %fd4397, 0d3FD0000000000000;
	sub.f64 	%fd4399, %fd4372, %fd4398;
	sub.f64 	%fd4400, %fd4364, %fd4363;
	div.rn.f64 	%fd4401, %fd4399, 0d4008000000000000;
	sub.f64 	%fd4402, %fd4400, %fd4401;
	div.rn.f64 	%fd4403, %fd4397, 0d4018000000000000;
	sub.f64 	%fd4404, %fd4402, %fd4403;
	sub.f64 	%fd4405, %fd4397, %fd4399;
	div.rn.f64 	%fd4406, %fd4405, 0d4018000000000000;
	mul.f64 	%fd4407, %fd4159, %fd4406;
	fma.rn.f64 	%fd4408, %fd4399, 0d3FE0000000000000, %fd4407;
	fma.rn.f64 	%fd4409, %fd4159, %fd4408, %fd4404;
	fma.rn.f64 	%fd4410, %fd4159, %fd4409, %fd4363;
	add.f64 	%fd4411, %fd4214, %fd4214;
	sub.f64 	%fd4412, %fd4263, %fd4411;
	add.f64 	%fd4413, %fd4165, %fd4412;
	mul.f64 	%fd4414, %fd4413, 0d4008000000000000;
	mul.f64 	%fd4415, %fd4414, 0d3FE0000000000000;
	add.f64 	%fd4416, %fd4263, %fd4263;
	sub.f64 	%fd4417, %fd4312, %fd4416;
	add.f64 	%fd4418, %fd4214, %fd4417;
	mul.f64 	%fd4419, %fd4418, 0d4008000000000000;
	mul.f64 	%fd4420, %fd4415, 0d3FE0000000000000;
	sub.f64 	%fd4421, %fd4419, %fd4420;
	div.rn.f64 	%fd4422, %fd4421, 0d3FFE000000000000;
	add.f64 	%fd4423, %fd4312, %fd4312;
	sub.f64 	%fd4424, %fd4361, %fd4423;
	add.f64 	%fd4425, %fd4263, %fd4424;
	mul.f64 	%fd4426, %fd4425, 0d4008000000000000;
	mul.f64 	%fd4427, %fd4422, 0d3FE0000000000000;
	sub.f64 	%fd4428, %fd4426, %fd4427;
	div.rn.f64 	%fd4429, %fd4428, 0d3FFDDDDDDDDDDDDE;
	add.f64 	%fd4430, %fd4361, %fd4361;
	sub.f64 	%fd4431, %fd4410, %fd4430;
	add.f64 	%fd4432, %fd4312, %fd4431;
	mul.f64 	%fd4433, %fd4432, 0d4008000000000000;
	mul.f64 	%fd4434, %fd4429, 0d3FE0000000000000;
	sub.f64 	%fd4435, %fd4433, %fd4434;
	div.rn.f64 	%fd4436, %fd4435, 0d3FFDDB6DB6DB6DB7;
	mul.f64 	%fd4437, %fd4436, 0d3FD1249249249249;
	sub.f64 	%fd4438, %fd4429, %fd4437;
	mul.f64 	%fd4439, %fd4438, 0d3FD1111111111111;
	sub.f64 	%fd4440, %fd4422, %fd4439;
	mul.f64 	%fd4441, %fd4440, 0d3FD0000000000000;
	sub.f64 	%fd4442, %fd4415, %fd4441;
	sub.f64 	%fd4443, %fd4263, %fd4214;
	div.rn.f64 	%fd4444, %fd4442, 0d4008000000000000;
	sub.f64 	%fd4445, %fd4443, %fd4444;
	div.rn.f64 	%fd4446, %fd4440, 0d4018000000000000;
	sub.f64 	%fd4447, %fd4445, %fd4446;
	cvt.rn.f64.u32 	%fd4448, %r1556;
	sub.f64 	%fd4449, %fd734, %fd4448;
	add.f64 	%fd4450, %fd4449, 0dC000000000000000;
	sub.f64 	%fd4451, %fd4440, %fd4442;
	div.rn.f64 	%fd4452, %fd4451, 0d4018000000000000;
	mul.f64 	%fd4453, %fd4450, %fd4452;
	fma.rn.f64 	%fd4454, %fd4442, 0d3FE0000000000000, %fd4453;
	fma.rn.f64 	%fd4455, %fd4450, %fd4454, %fd4447;
	fma.rn.f64 	%fd5052, %fd4450, %fd4455, %fd4214;
$L__BB0_531:
	add.f64 	%fd762, %fd732, 0d3FF0000000000000;
	cvt.rzi.s32.f64 	%r216, %fd762;
	setp.lt.s32 	%p1031, %r216, 3;
	mov.f64 	%fd5053, 0dC07F400000000000;
	@%p1031 bra 	$L__BB0_534;
	add.s32 	%r1592, %r203, -2;
	setp.ge.s32 	%p1032, %r216, %r1592;
	cvt.rzi.s32.f64 	%r1593, %fd734;
	setp.lt.s32 	%p1033, %r1593, 3;
	add.s32 	%r1594, %r204, -2;
	setp.ge.s32 	%p1034, %r1593, %r1594;
	or.pred  	%p1035, %p1032, %p1034;
	or.pred  	%p1036, %p1035, %p1033;
	@%p1036 bra 	$L__BB0_534;
	add.s32 	%r1595, %r1593, -2;
	add.s32 	%r1596, %r216, -2;
	add.s32 	%r1597, %r1593, -1;
	min.s32 	%r1598, %r1597, %r204;
	add.s32 	%r1599, %r216, -1;
	min.s32 	%r1600, %r1599, %r203;
	add.s32 	%r1601, %r1598, -1;
	mul.lo.s32 	%r1602, %r1601, %r203;
	cvt.s64.s32 	%rd602, %r1602;
	cvt.s64.s32 	%rd603, %r1600;
	add.s64 	%rd604, %rd602, %rd603;
	shl.b64 	%rd605, %rd604, 2;
	add.s64 	%rd606, %rd13, %rd605;
	ld.global.f32 	%f181, [%rd606+-4];
	cvt.f64.f32 	%fd4458, %f181;
	min.s32 	%r1603, %r216, %r203;
	cvt.s64.s32 	%rd607, %r1603;
	add.s64 	%rd608, %rd602, %rd607;
	shl.b64 	%rd609, %rd608, 2;
	add.s64 	%rd610, %rd13, %rd609;
	ld.global.f32 	%f182, [%rd610+-4];
	cvt.f64.f32 	%fd4459, %f182;
	add.s32 	%r1604, %r216, 1;
	min.s32 	%r1605, %r1604, %r203;
	cvt.s64.s32 	%rd611, %r1605;
	add.s64 	%rd612, %rd602, %rd611;
	shl.b64 	%rd613, %rd612, 2;
	add.s64 	%rd614, %rd13, %rd613;
	ld.global.f32 	%f183, [%rd614+-4];
	cvt.f64.f32 	%fd4460, %f183;
	add.s32 	%r1606, %r216, 2;
	min.s32 	%r1607, %r1606, %r203;
	cvt.s64.s32 	%rd615, %r1607;
	add.s64 	%rd616, %rd602, %rd615;
	shl.b64 	%rd617, %rd616, 2;
	add.s64 	%rd618, %rd13, %rd617;
	ld.global.f32 	%f184, [%rd618+-4];
	cvt.f64.f32 	%fd4461, %f184;
	add.s32 	%r1608, %r216, 3;
	min.s32 	%r1609, %r1608, %r203;
	cvt.s64.s32 	%rd619, %r1609;
	add.s64 	%rd620, %rd602, %rd619;
	shl.b64 	%rd621, %rd620, 2;
	add.s64 	%rd622, %rd13, %rd621;
	ld.global.f32 	%f185, [%rd622+-4];
	cvt.f64.f32 	%fd4462, %f185;
	add.s32 	%r1610, %r216, 4;
	min.s32 	%r1611, %r1610, %r203;
	cvt.s64.s32 	%rd623, %r1611;
	add.s64 	%rd624, %rd602, %rd623;
	shl.b64 	%rd625, %rd624, 2;
	add.s64 	%rd626, %rd13, %rd625;
	ld.global.f32 	%f186, [%rd626+-4];
	cvt.f64.f32 	%fd4463, %f186;
	add.f64 	%fd4464, %fd4459, %fd4459;
	sub.f64 	%fd4465, %fd4460, %fd4464;
	add.f64 	%fd4466, %fd4465, %fd4458;
	mul.f64 	%fd4467, %fd4466, 0d4008000000000000;
	mul.f64 	%fd4468, %fd4467, 0d3FE0000000000000;
	add.f64 	%fd4469, %fd4460, %fd4460;
	sub.f64 	%fd4470, %fd4461, %fd4469;
	add.f64 	%fd4471, %fd4470, %fd4459;
	mul.f64 	%fd4472, %fd4471, 0d4008000000000000;
	mul.f64 	%fd4473, %fd4468, 0d3FE0000000000000;
	sub.f64 	%fd4474, %fd4472, %fd4473;
	div.rn.f64 	%fd4475, %fd4474, 0d3FFE000000000000;
	add.f64 	%fd4476, %fd4461, %fd4461;
	sub.f64 	%fd4477, %fd4462, %fd4476;
	add.f64 	%fd4478, %fd4477, %fd4460;
	mul.f64 	%fd4479, %fd4478, 0d4008000000000000;
	mul.f64 	%fd4480, %fd4475, 0d3FE0000000000000;
	sub.f64 	%fd4481, %fd4479, %fd4480;
	div.rn.f64 	%fd4482, %fd4481, 0d3FFDDDDDDDDDDDDE;
	add.f64 	%fd4483, %fd4462, %fd4462;
	sub.f64 	%fd4484, %fd4463, %fd4483;
	add.f64 	%fd4485, %fd4484, %fd4461;
	mul.f64 	%fd4486, %fd4485, 0d4008000000000000;
	mul.f64 	%fd4487, %fd4482, 0d3FE0000000000000;
	sub.f64 	%fd4488, %fd4486, %fd4487;
	div.rn.f64 	%fd4489, %fd4488, 0d3FFDDB6DB6DB6DB7;
	mul.f64 	%fd4490, %fd4489, 0d3FD1249249249249;
	sub.f64 	%fd4491, %fd4482, %fd4490;
	mul.f64 	%fd4492, %fd4491, 0d3FD1111111111111;
	sub.f64 	%fd4493, %fd4475, %fd4492;
	mul.f64 	%fd4494, %fd4493, 0d3FD0000000000000;
	sub.f64 	%fd4495, %fd4468, %fd4494;
	sub.f64 	%fd4496, %fd4460, %fd4459;
	div.rn.f64 	%fd4497, %fd4495, 0d4008000000000000;
	sub.f64 	%fd4498, %fd4496, %fd4497;
	div.rn.f64 	%fd4499, %fd4493, 0d4018000000000000;
	sub.f64 	%fd4500, %fd4498, %fd4499;
	cvt.rn.f64.u32 	%fd4501, %r1596;
	sub.f64 	%fd4502, %fd762, %fd4501;
	add.f64 	%fd4503, %fd4502, 0dC000000000000000;
	sub.f64 	%fd4504, %fd4493, %fd4495;
	div.rn.f64 	%fd4505, %fd4504, 0d4018000000000000;
	mul.f64 	%fd4506, %fd4503, %fd4505;
	fma.rn.f64 	%fd4507, %fd4495, 0d3FE0000000000000, %fd4506;
	fma.rn.f64 	%fd4508, %fd4503, %fd4507, %fd4500;
	fma.rn.f64 	%fd4509, %fd4503, %fd4508, %fd4459;
	min.s32 	%r1612, %r1593, %r204;
	add.s32 	%r1613, %r1612, -1;
	mul.lo.s32 	%r1614, %r1613, %r203;
	cvt.s64.s32 	%rd627, %r1614;
	add.s64 	%rd628, %rd627, %rd603;
	shl.b64 	%rd629, %rd628, 2;
	add.s64 	%rd630, %rd13, %rd629;
	ld.global.f32 	%f187, [%rd630+-4];
	cvt.f64.f32 	%fd4510, %f187;
	add.s64 	%rd631, %rd627, %rd607;
	shl.b64 	%rd632, %rd631, 2;
	add.s64 	%rd633, %rd13, %rd632;
	ld.global.f32 	%f188, [%rd633+-4];
	cvt.f64.f32 	%fd4511, %f188;
	add.s64 	%rd634, %rd627, %rd611;
	shl.b64 	%rd635, %rd634, 2;
	add.s64 	%rd636, %rd13, %rd635;
	ld.global.f32 	%f189, [%rd636+-4];
	cvt.f64.f32 	%fd4512, %f189;
	add.s64 	%rd637, %rd627, %rd615;
	shl.b64 	%rd638, %rd637, 2;
	add.s64 	%rd639, %rd13, %rd638;
	ld.global.f32 	%f190, [%rd639+-4];
	cvt.f64.f32 	%fd4513, %f190;
	add.s64 	%rd640, %rd627, %rd619;
	shl.b64 	%rd641, %rd640, 2;
	add.s64 	%rd642, %rd13, %rd641;
	ld.global.f32 	%f191, [%rd642+-4];
	cvt.f64.f32 	%fd4514, %f191;
	add.s64 	%rd643, %rd627, %rd623;
	shl.b64 	%rd644, %rd643, 2;
	add.s64 	%rd645, %rd13, %rd644;
	ld.global.f32 	%f192, [%rd645+-4];
	cvt.f64.f32 	%fd4515, %f192;
	add.f64 	%fd4516, %fd4511, %fd4511;
	sub.f64 	%fd4517, %fd4512, %fd4516;
	add.f64 	%fd4518, %fd4517, %fd4510;
	mul.f64 	%fd4519, %fd4518, 0d4008000000000000;
	mul.f64 	%fd4520, %fd4519, 0d3FE0000000000000;
	add.f64 	%fd4521, %fd4512, %fd4512;
	sub.f64 	%fd4522, %fd4513, %fd4521;
	add.f64 	%fd4523, %fd4522, %fd4511;
	mul.f64 	%fd4524, %fd4523, 0d4008000000000000;
	mul.f64 	%fd4525, %fd4520, 0d3FE0000000000000;
	sub.f64 	%fd4526, %fd4524, %fd4525;
	div.rn.f64 	%fd4527, %fd4526, 0d3FFE000000000000;
	add.f64 	%fd4528, %fd4513, %fd4513;
	sub.f64 	%fd4529, %fd4514, %fd4528;
	add.f64 	%fd4530, %fd4529, %fd4512;
	mul.f64 	%fd4531, %fd4530, 0d4008000000000000;
	mul.f64 	%fd4532, %fd4527, 0d3FE0000000000000;
	sub.f64 	%fd4533, %fd4531, %fd4532;
	div.rn.f64 	%fd4534, %fd4533, 0d3FFDDDDDDDDDDDDE;
	add.f64 	%fd4535, %fd4514, %fd4514;
	sub.f64 	%fd4536, %fd4515, %fd4535;
	add.f64 	%fd4537, %fd4536, %fd4513;
	mul.f64 	%fd4538, %fd4537, 0d4008000000000000;
	mul.f64 	%fd4539, %fd4534, 0d3FE0000000000000;
	sub.f64 	%fd4540, %fd4538, %fd4539;
	div.rn.f64 	%fd4541, %fd4540, 0d3FFDDB6DB6DB6DB7;
	mul.f64 	%fd4542, %fd4541, 0d3FD1249249249249;
	sub.f64 	%fd4543, %fd4534, %fd4542;
	mul.f64 	%fd4544, %fd4543, 0d3FD1111111111111;
	sub.f64 	%fd4545, %fd4527, %fd4544;
	mul.f64 	%fd4546, %fd4545, 0d3FD0000000000000;
	sub.f64 	%fd4547, %fd4520, %fd4546;
	sub.f64 	%fd4548, %fd4512, %fd4511;
	div.rn.f64 	%fd4549, %fd4547, 0d4008000000000000;
	sub.f64 	%fd4550, %fd4548, %fd4549;
	div.rn.f64 	%fd4551, %fd4545, 0d4018000000000000;
	sub.f64 	%fd4552, %fd4550, %fd4551;
	sub.f64 	%fd4553, %fd4545, %fd4547;
	div.rn.f64 	%fd4554, %fd4553, 0d4018000000000000;
	mul.f64 	%fd4555, %fd4503, %fd4554;
	fma.rn.f64 	%fd4556, %fd4547, 0d3FE0000000000000, %fd4555;
	fma.rn.f64 	%fd4557, %fd4503, %fd4556, %fd4552;
	fma.rn.f64 	%fd4558, %fd4503, %fd4557, %fd4511;
	add.s32 	%r1615, %r1593, 1;
	min.s32 	%r1616, %r1615, %r204;
	add.s32 	%r1617, %r1616, -1;
	mul.lo.s32 	%r1618, %r1617, %r203;
	cvt.s64.s32 	%rd646, %r1618;
	add.s64 	%rd647, %rd646, %rd603;
	shl.b64 	%rd648, %rd647, 2;
	add.s64 	%rd649, %rd13, %rd648;
	ld.global.f32 	%f193, [%rd649+-4];
	cvt.f64.f32 	%fd4559, %f193;
	add.s64 	%rd650, %rd646, %rd607;
	shl.b64 	%rd651, %rd650, 2;
	add.s64 	%rd652, %rd13, %rd651;
	ld.global.f32 	%f194, [%rd652+-4];
	cvt.f64.f32 	%fd4560, %f194;
	add.s64 	%rd653, %rd646, %rd611;
	shl.b64 	%rd654, %rd653, 2;
	add.s64 	%rd655, %rd13, %rd654;
	ld.global.f32 	%f195, [%rd655+-4];
	cvt.f64.f32 	%fd4561, %f195;
	add.s64 	%rd656, %rd646, %rd615;
	shl.b64 	%rd657, %rd656, 2;
	add.s64 	%rd658, %rd13, %rd657;
	ld.global.f32 	%f196, [%rd658+-4];
	cvt.f64.f32 	%fd4562, %f196;
	add.s64 	%rd659, %rd646, %rd619;
	shl.b64 	%rd660, %rd659, 2;
	add.s64 	%rd661, %rd13, %rd660;
	ld.global.f32 	%f197, [%rd661+-4];
	cvt.f64.f32 	%fd4563, %f197;
	add.s64 	%rd662, %rd646, %rd623;
	shl.b64 	%rd663, %rd662, 2;
	add.s64 	%rd664, %rd13, %rd663;
	ld.global.f32 	%f198, [%rd664+-4];
	cvt.f64.f32 	%fd4564, %f198;
	add.f64 	%fd4565, %fd4560, %fd4560;
	sub.f64 	%fd4566, %fd4561, %fd4565;
	add.f64 	%fd4567, %fd4566, %fd4559;
	mul.f64 	%fd4568, %fd4567, 0d4008000000000000;
	mul.f64 	%fd4569, %fd4568, 0d3FE0000000000000;
	add.f64 	%fd4570, %fd4561, %fd4561;
	sub.f64 	%fd4571, %fd4562, %fd4570;
	add.f64 	%fd4572, %fd4571, %fd4560;
	mul.f64 	%fd4573, %fd4572, 0d4008000000000000;
	mul.f64 	%fd4574, %fd4569, 0d3FE0000000000000;
	sub.f64 	%fd4575, %fd4573, %fd4574;
	div.rn.f64 	%fd4576, %fd4575, 0d3FFE000000000000;
	add.f64 	%fd4577, %fd4562, %fd4562;
	sub.f64 	%fd4578, %fd4563, %fd4577;
	add.f64 	%fd4579, %fd4578, %fd4561;
	mul.f64 	%fd4580, %fd4579, 0d4008000000000000;
	mul.f64 	%fd4581, %fd4576, 0d3FE0000000000000;
	sub.f64 	%fd4582, %fd4580, %fd4581;
	div.rn.f64 	%fd4583, %fd4582, 0d3FFDDDDDDDDDDDDE;
	add.f64 	%fd4584, %fd4563, %fd4563;
	sub.f64 	%fd4585, %fd4564, %fd4584;
	add.f64 	%fd4586, %fd4585, %fd4562;
	mul.f64 	%fd4587, %fd4586, 0d4008000000000000;
	mul.f64 	%fd4588, %fd4583, 0d3FE0000000000000;
	sub.f64 	%fd4589, %fd4587, %fd4588;
	div.rn.f64 	%fd4590, %fd4589, 0d3FFDDB6DB6DB6DB7;
	mul.f64 	%fd4591, %fd4590, 0d3FD1249249249249;
	sub.f64 	%fd4592, %fd4583, %fd4591;
	mul.f64 	%fd4593, %fd4592, 0d3FD1111111111111;
	sub.f64 	%fd4594, %fd4576, %fd4593;
	mul.f64 	%fd4595, %fd4594, 0d3FD0000000000000;
	sub.f64 	%fd4596, %fd4569, %fd4595;
	sub.f64 	%fd4597, %fd4561, %fd4560;
	div.rn.f64 	%fd4598, %fd4596, 0d4008000000000000;
	sub.f64 	%fd4599, %fd4597, %fd4598;
	div.rn.f64 	%fd4600, %fd4594, 0d4018000000000000;
	sub.f64 	%fd4601, %fd4599, %fd4600;
	sub.f64 	%fd4602, %fd4594, %fd4596;
	div.rn.f64 	%fd4603, %fd4602, 0d4018000000000000;
	mul.f64 	%fd4604, %fd4503, %fd4603;
	fma.rn.f64 	%fd4605, %fd4596, 0d3FE0000000000000, %fd4604;
	fma.rn.f64 	%fd4606, %fd4503, %fd4605, %fd4601;
	fma.rn.f64 	%fd4607, %fd4503, %fd4606, %fd4560;
	add.s32 	%r1619, %r1593, 2;
	min.s32 	%r1620, %r1619, %r204;
	add.s32 	%r1621, %r1620, -1;
	mul.lo.s32 	%r1622, %r1621, %r203;
	cvt.s64.s32 	%rd665, %r1622;
	add.s64 	%rd666, %rd665, %rd603;
	shl.b64 	%rd667, %rd666, 2;
	add.s64 	%rd668, %rd13, %rd667;
	ld.global.f32 	%f199, [%rd668+-4];
	cvt.f64.f32 	%fd4608, %f199;
	add.s64 	%rd669, %rd665, %rd607;
	shl.b64 	%rd670, %rd669, 2;
	add.s64 	%rd671, %rd13, %rd670;
	ld.global.f32 	%f200, [%rd671+-4];
	cvt.f64.f32 	%fd4609, %f200;
	add.s64 	%rd672, %rd665, %rd611;
	shl.b64 	%rd673, %rd672, 2;
	add.s64 	%rd674, %rd13, %rd673;
	ld.global.f32 	%f201, [%rd674+-4];
	cvt.f64.f32 	%fd4610, %f201;
	add.s64 	%rd675, %rd665, %rd615;
	shl.b64 	%rd676, %rd675, 2;
	add.s64 	%rd677, %rd13, %rd676;
	ld.global.f32 	%f202, [%rd677+-4];
	cvt.f64.f32 	%fd4611, %f202;
	add.s64 	%rd678, %rd665, %rd619;
	shl.b64 	%rd679, %rd678, 2;
	add.s64 	%rd680, %rd13, %rd679;
	ld.global.f32 	%f203, [%rd680+-4];
	cvt.f64.f32 	%fd4612, %f203;
	add.s64 	%rd681, %rd665, %rd623;
	shl.b64 	%rd682, %rd681, 2;
	add.s64 	%rd683, %rd13, %rd682;
	ld.global.f32 	%f204, [%rd683+-4];
	cvt.f64.f32 	%fd4613, %f204;
	add.f64 	%fd4614, %fd4609, %fd4609;
	sub.f64 	%fd4615, %fd4610, %fd4614;
	add.f64 	%fd4616, %fd4615, %fd4608;
	mul.f64 	%fd4617, %fd4616, 0d4008000000000000;
	mul.f64 	%fd4618, %fd4617, 0d3FE0000000000000;
	add.f64 	%fd4619, %fd4610, %fd4610;
	sub.f64 	%fd4620, %fd4611, %fd4619;
	add.f64 	%fd4621, %fd4620, %fd4609;
	mul.f64 	%fd4622, %fd4621, 0d4008000000000000;
	mul.f64 	%fd4623, %fd4618, 0d3FE0000000000000;
	sub.f64 	%fd4624, %fd4622, %fd4623;
	div.rn.f64 	%fd4625, %fd4624, 0d3FFE000000000000;
	add.f64 	%fd4626, %fd4611, %fd4611;
	sub.f64 	%fd4627, %fd4612, %fd4626;
	add.f64 	%fd4628, %fd4627, %fd4610;
	mul.f64 	%fd4629, %fd4628, 0d4008000000000000;
	mul.f64 	%fd4630, %fd4625, 0d3FE0000000000000;
	sub.f64 	%fd4631, %fd4629, %fd4630;
	div.rn.f64 	%fd4632, %fd4631, 0d3FFDDDDDDDDDDDDE;
	add.f64 	%fd4633, %fd4612, %fd4612;
	sub.f64 	%fd4634, %fd4613, %fd4633;
	add.f64 	%fd4635, %fd4634, %fd4611;
	mul.f64 	%fd4636, %fd4635, 0d4008000000000000;
	mul.f64 	%fd4637, %fd4632, 0d3FE0000000000000;
	sub.f64 	%fd4638, %fd4636, %fd4637;
	div.rn.f64 	%fd4639, %fd4638, 0d3FFDDB6DB6DB6DB7;
	mul.f64 	%fd4640, %fd4639, 0d3FD1249249249249;
	sub.f64 	%fd4641, %fd4632, %fd4640;
	mul.f64 	%fd4642, %fd4641, 0d3FD1111111111111;
	sub.f64 	%fd4643, %fd4625, %fd4642;
	mul.f64 	%fd4644, %fd4643, 0d3FD0000000000000;
	sub.f64 	%fd4645, %fd4618, %fd4644;
	sub.f64 	%fd4646, %fd4610, %fd4609;
	div.rn.f64 	%fd4647, %fd4645, 0d4008000000000000;
	sub.f64 	%fd4648, %fd4646, %fd4647;
	div.rn.f64 	%fd4649, %fd4643, 0d4018000000000000;
	sub.f64 	%fd4650, %fd4648, %fd4649;
	sub.f64 	%fd4651, %fd4643, %fd4645;
	div.rn.f64 	%fd4652, %fd4651, 0d4018000000000000;
	mul.f64 	%fd4653, %fd4503, %fd4652;
	fma.rn.f64 	%fd4654, %fd4645, 0d3FE0000000000000, %fd4653;
	fma.rn.f64 	%fd4655, %fd4503, %fd4654, %fd4650;
	fma.rn.f64 	%fd4656, %fd4503, %fd4655, %fd4609;
	add.s32 	%r1623, %r1593, 3;
	min.s32 	%r1624, %r1623, %r204;
	add.s32 	%r1625, %r1624, -1;
	mul.lo.s32 	%r1626, %r1625, %r203;
	cvt.s64.s32 	%rd684, %r1626;
	add.s64 	%rd685, %rd684, %rd603;
	shl.b64 	%rd686, %rd685, 2;
	add.s64 	%rd687, %rd13, %rd686;
	ld.global.f32 	%f205, [%rd687+-4];
	cvt.f64.f32 	%fd4657, %f205;
	add.s64 	%rd688, %rd684, %rd607;
	shl.b64 	%rd689, %rd688, 2;
	add.s64 	%rd690, %rd13, %rd689;
	ld.global.f32 	%f206, [%rd690+-4];
	cvt.f64.f32 	%fd4658, %f206;
	add.s64 	%rd691, %rd684, %rd611;
	shl.b64 	%rd692, %rd691, 2;
	add.s64 	%rd693, %rd13, %rd692;
	ld.global.f32 	%f207, [%rd693+-4];
	cvt.f64.f32 	%fd4659, %f207;
	add.s64 	%rd694, %rd684, %rd615;
	shl.b64 	%rd695, %rd694, 2;
	add.s64 	%rd696, %rd13, %rd695;
	ld.global.f32 	%f208, [%rd696+-4];
	cvt.f64.f32 	%fd4660, %f208;
	add.s64 	%rd697, %rd684, %rd619;
	shl.b64 	%rd698, %rd697, 2;
	add.s64 	%rd699, %rd13, %rd698;
	ld.global.f32 	%f209, [%rd699+-4];
	cvt.f64.f32 	%fd4661, %f209;
	add.s64 	%rd700, %rd684, %rd623;
	shl.b64 	%rd701, %rd700, 2;
	add.s64 	%rd702, %rd13, %rd701;
	ld.global.f32 	%f210, [%rd702+-4];
	cvt.f64.f32 	%fd4662, %f210;
	add.f64 	%fd4663, %fd4658, %fd4658;
	sub.f64 	%fd4664, %fd4659, %fd4663;
	add.f64 	%fd4665, %fd4664, %fd4657;
	mul.f64 	%fd4666, %fd4665, 0d4008000000000000;
	mul.f64 	%fd4667, %fd4666, 0d3FE0000000000000;
	add.f64 	%fd4668, %fd4659, %fd4659;
	sub.f64 	%fd4669, %fd4660, %fd4668;
	add.f64 	%fd4670, %fd4669, %fd4658;
	mul.f64 	%fd4671, %fd4670, 0d4008000000000000;
	mul.f64 	%fd4672, %fd4667, 0d3FE0000000000000;
	sub.f64 	%fd4673, %fd4671, %fd4672;
	div.rn.f64 	%fd4674, %fd4673, 0d3FFE000000000000;
	add.f64 	%fd4675, %fd4660, %fd4660;
	sub.f64 	%fd4676, %fd4661, %fd4675;
	add.f64 	%fd4677, %fd4676, %fd4659;
	mul.f64 	%fd4678, %fd4677, 0d4008000000000000;
	mul.f64 	%fd4679, %fd4674, 0d3FE0000000000000;
	sub.f64 	%fd4680, %fd4678, %fd4679;
	div.rn.f64 	%fd4681, %fd4680, 0d3FFDDDDDDDDDDDDE;
	add.f64 	%fd4682, %fd4661, %fd4661;
	sub.f64 	%fd4683, %fd4662, %fd4682;
	add.f64 	%fd4684, %fd4683, %fd4660;
	mul.f64 	%fd4685, %fd4684, 0d4008000000000000;
	mul.f64 	%fd4686, %fd4681, 0d3FE0000000000000;
	sub.f64 	%fd4687, %fd4685, %fd4686;
	div.rn.f64 	%fd4688, %fd4687, 0d3FFDDB6DB6DB6DB7;
	mul.f64 	%fd4689, %fd4688, 0d3FD1249249249249;
	sub.f64 	%fd4690, %fd4681, %fd4689;
	mul.f64 	%fd4691, %fd4690, 0d3FD1111111111111;
	sub.f64 	%fd4692, %fd4674, %fd4691;
	mul.f64 	%fd4693, %fd4692, 0d3FD0000000000000;
	sub.f64 	%fd4694, %fd4667, %fd4693;
	sub.f64 	%fd4695, %fd4659, %fd4658;
	div.rn.f64 	%fd4696, %fd4694, 0d4008000000000000;
	sub.f64 	%fd4697, %fd4695, %fd4696;
	div.rn.f64 	%fd4698, %fd4692, 0d4018000000000000;
	sub.f64 	%fd4699, %fd4697, %fd4698;
	sub.f64 	%fd4700, %fd4692, %fd4694;
	div.rn.f64 	%fd4701, %fd4700, 0d4018000000000000;
	mul.f64 	%fd4702, %fd4503, %fd4701;
	fma.rn.f64 	%fd4703, %fd4694, 0d3FE0000000000000, %fd4702;
	fma.rn.f64 	%fd4704, %fd4503, %fd4703, %fd4699;
	fma.rn.f64 	%fd4705, %fd4503, %fd4704, %fd4658;
	add.s32 	%r1627, %r1593, 4;
	min.s32 	%r1628, %r1627, %r204;
	add.s32 	%r1629, %r1628, -1;
	mul.lo.s32 	%r1630, %r1629, %r203;
	cvt.s64.s32 	%rd703, %r1630;
	add.s64 	%rd704, %rd703, %rd603;
	shl.b64 	%rd705, %rd704, 2;
	add.s64 	%rd706, %rd13, %rd705;
	ld.global.f32 	%f211, [%rd706+-4];
	cvt.f64.f32 	%fd4706, %f211;
	add.s64 	%rd707, %rd703, %rd607;
	shl.b64 	%rd708, %rd707, 2;
	add.s64 	%rd709, %rd13, %rd708;
	ld.global.f32 	%f212, [%rd709+-4];
	cvt.f64.f32 	%fd4707, %f212;
	add.s64 	%rd710, %rd703, %rd611;
	shl.b64 	%rd711, %rd710, 2;
	add.s64 	%rd712, %rd13, %rd711;
	ld.global.f32 	%f213, [%rd712+-4];
	cvt.f64.f32 	%fd4708, %f213;
	add.s64 	%rd713, %rd703, %rd615;
	shl.b64 	%rd714, %rd713, 2;
	add.s64 	%rd715, %rd13, %rd714;
	ld.global.f32 	%f214, [%rd715+-4];
	cvt.f64.f32 	%fd4709, %f214;
	add.s64 	%rd716, %rd703, %rd619;
	shl.b64 	%rd717, %rd716, 2;
	add.s64 	%rd718, %rd13, %rd717;
	ld.global.f32 	%f215, [%rd718+-4];
	cvt.f64.f32 	%fd4710, %f215;
	add.s64 	%rd719, %rd703, %rd623;
	shl.b64 	%rd720, %rd719, 2;
	add.s64 	%rd721, %rd13, %rd720;
	ld.global.f32 	%f216, [%rd721+-4];
	cvt.f64.f32 	%fd4711, %f216;
	add.f64 	%fd4712, %fd4707, %fd4707;
	sub.f64 	%fd4713, %fd4708, %fd4712;
	add.f64 	%fd4714, %fd4713, %fd4706;
	mul.f64 	%fd4715, %fd4714, 0d4008000000000000;
	mul.f64 	%fd4716, %fd4715, 0d3FE0000000000000;
	add.f64 	%fd4717, %fd4708, %fd4708;
	sub.f64 	%fd4718, %fd4709, %fd4717;
	add.f64 	%fd4719, %fd4718, %fd4707;
	mul.f64 	%fd4720, %fd4719, 0d4008000000000000;
	mul.f64 	%fd4721, %fd4716, 0d3FE0000000000000;
	sub.f64 	%fd4722, %fd4720, %fd4721;
	div.rn.f64 	%fd4723, %fd4722, 0d3FFE000000000000;
	add.f64 	%fd4724, %fd4709, %fd4709;
	sub.f64 	%fd4725, %fd4710, %fd4724;
	add.f64 	%fd4726, %fd4725, %fd4708;
	mul.f64 	%fd4727, %fd4726, 0d4008000000000000;
	mul.f64 	%fd4728, %fd4723, 0d3FE0000000000000;
	sub.f64 	%fd4729, %fd4727, %fd4728;
	div.rn.f64 	%fd4730, %fd4729, 0d3FFDDDDDDDDDDDDE;
	add.f64 	%fd4731, %fd4710, %fd4710;
	sub.f64 	%fd4732, %fd4711, %fd4731;
	add.f64 	%fd4733, %fd4732, %fd4709;
	mul.f64 	%fd4734, %fd4733, 0d4008000000000000;
	mul.f64 	%fd4735, %fd4730, 0d3FE0000000000000;
	sub.f64 	%fd4736, %fd4734, %fd4735;
	div.rn.f64 	%fd4737, %fd4736, 0d3FFDDB6DB6DB6DB7;
	mul.f64 	%fd4738, %fd4737, 0d3FD1249249249249;
	sub.f64 	%fd4739, %fd4730, %fd4738;
	mul.f64 	%fd4740, %fd4739, 0d3FD1111111111111;
	sub.f64 	%fd4741, %fd4723, %fd4740;
	mul.f64 	%fd4742, %fd4741, 0d3FD0000000000000;
	sub.f64 	%fd4743, %fd4716, %fd4742;
	sub.f64 	%fd4744, %fd4708, %fd4707;
	div.rn.f64 	%fd4745, %fd4743, 0d4008000000000000;
	sub.f64 	%fd4746, %fd4744, %fd4745;
	div.rn.f64 	%fd4747, %fd4741, 0d4018000000000000;
	sub.f64 	%fd4748, %fd4746, %fd4747;
	sub.f64 	%fd4749, %fd4741, %fd4743;
	div.rn.f64 	%fd4750, %fd4749, 0d4018000000000000;
	mul.f64 	%fd4751, %fd4503, %fd4750;
	fma.rn.f64 	%fd4752, %fd4743, 0d3FE0000000000000, %fd4751;
	fma.rn.f64 	%fd4753, %fd4503, %fd4752, %fd4748;
	fma.rn.f64 	%fd4754, %fd4503, %fd4753, %fd4707;
	add.f64 	%fd4755, %fd4558, %fd4558;
	sub.f64 	%fd4756, %fd4607, %fd4755;
	add.f64 	%fd4757, %fd4509, %fd4756;
	mul.f64 	%fd4758, %fd4757, 0d4008000000000000;
	mul.f64 	%fd4759, %fd4758, 0d3FE0000000000000;
	add.f64 	%fd4760, %fd4607, %fd4607;
	sub.f64 	%fd4761, %fd4656, %fd4760;
	add.f64 	%fd4762, %fd4558, %fd4761;
	mul.f64 	%fd4763, %fd4762, 0d4008000000000000;
	mul.f64 	%fd4764, %fd4759, 0d3FE0000000000000;
	sub.f64 	%fd4765, %fd4763, %fd4764;
	div.rn.f64 	%fd4766, %fd4765, 0d3FFE000000000000;
	add.f64 	%fd4767, %fd4656, %fd4656;
	sub.f64 	%fd4768, %fd4705, %fd4767;
	add.f64 	%fd4769, %fd4607, %fd4768;
	mul.f64 	%fd4770, %fd4769, 0d4008000000000000;
	mul.f64 	%fd4771, %fd4766, 0d3FE0000000000000;
	sub.f64 	%fd4772, %fd4770, %fd4771;
	div.rn.f64 	%fd4773, %fd4772, 0d3FFDDDDDDDDDDDDE;
	add.f64 	%fd4774, %fd4705, %fd4705;
	sub.f64 	%fd4775, %fd4754, %fd4774;
	add.f64 	%fd4776, %fd4656, %fd4775;
	mul.f64 	%fd4777, %fd4776, 0d4008000000000000;
	mul.f64 	%fd4778, %fd4773, 0d3FE0000000000000;
	sub.f64 	%fd4779, %fd4777, %fd4778;
	div.rn.f64 	%fd4780, %fd4779, 0d3FFDDB6DB6DB6DB7;
	mul.f64 	%fd4781, %fd4780, 0d3FD1249249249249;
	sub.f64 	%fd4782, %fd4773, %fd4781;
	mul.f64 	%fd4783, %fd4782, 0d3FD1111111111111;
	sub.f64 	%fd4784, %fd4766, %fd4783;
	mul.f64 	%fd4785, %fd4784, 0d3FD0000000000000;
	sub.f64 	%fd4786, %fd4759, %fd4785;
	sub.f64 	%fd4787, %fd4607, %fd4558;
	div.rn.f64 	%fd4788, %fd4786, 0d4008000000000000;
	sub.f64 	%fd4789, %fd4787, %fd4788;
	div.rn.f64 	%fd4790, %fd4784, 0d4018000000000000;
	sub.f64 	%fd4791, %fd4789, %fd4790;
	cvt.rn.f64.u32 	%fd4792, %r1595;
	sub.f64 	%fd4793, %fd734, %fd4792;
	add.f64 	%fd4794, %fd4793, 0dC000000000000000;
	sub.f64 	%fd4795, %fd4784, %fd4786;
	div.rn.f64 	%fd4796, %fd4795, 0d4018000000000000;
	mul.f64 	%fd4797, %fd4794, %fd4796;
	fma.rn.f64 	%fd4798, %fd4786, 0d3FE0000000000000, %fd4797;
	fma.rn.f64 	%fd4799, %fd4794, %fd4798, %fd4791;
	fma.rn.f64 	%fd5053, %fd4794, %fd4799, %fd4558;
$L__BB0_534:
	and.b32  	%r218, %r72, 2146435072;
	sub.f64 	%fd765, %fd5053, %fd5052;
	{
	.reg .b32 %temp; 
	mov.b64 	{%temp, %r219}, %fd757;
	}
	abs.f64 	%fd766, %fd757;
	setp.neu.f64 	%p1037, %fd757, 0d0000000000000000;
	@%p1037 bra 	$L__BB0_536;
	setp.eq.s32 	%p1039, %r218, 1073741824;
	selp.b32 	%r1631, %r219, 0, %p1039;
	setp.lt.s32 	%p1040, %r72, 0;
	or.b32  	%r1632, %r1631, 2146435072;
	selp.b32 	%r1633, %r1632, %r1631, %p1040;
	mov.b32 	%r1634, 0;
	mov.b64 	%fd5055, {%r1634, %r1633};
	bra.uni 	$L__BB0_537;
$L__BB0_536:
	setp.lt.s32 	%p1038, %r219, 0;
	{ // callseq 82, 0
	.param .b64 param0;
	st.param.f64 	[param0], %fd766;
	.param .b64 param1;
	st.param.f64 	[param1], 0d3FF8000000000000;
	.param .b64 retval0;
	call.uni (retval0), 
	__internal_accurate_pow, 
	(
	param0, 
	param1
	);
	ld.param.f64 	%fd4800, [retval0];
	} // callseq 82
	selp.f64 	%fd5055, 0dFFF8000000000000, %fd4800, %p1038;
$L__BB0_537:
	add.f64 	%fd4802, %fd757, 0d3FF8000000000000;
	{
	.reg .b32 %temp; 
	mov.b64 	{%temp, %r1635}, %fd4802;
	}
	and.b32  	%r1636, %r1635, 2146435072;
	setp.ne.s32 	%p1041, %r1636, 2146435072;
	@%p1041 bra 	$L__BB0_542;
	setp.num.f64 	%p1042, %fd757, %fd757;
	@%p1042 bra 	$L__BB0_540;
	mov.f64 	%fd4803, 0d3FF8000000000000;
	add.rn.f64 	%fd5055, %fd757, %fd4803;
	bra.uni 	$L__BB0_542;
$L__BB0_540:
	setp.neu.f64 	%p1043, %fd766, 0d7FF0000000000000;
	@%p1043 bra 	$L__BB0_542;
	setp.lt.s32 	%p1044, %r219, 0;
	setp.eq.s32 	%p1045, %r218, 1073741824;
	setp.lt.s32 	%p1046, %r72, 0;
	selp.b32 	%r1638, 0, 2146435072, %p1046;
	and.b32  	%r1639, %r72, 2147483647;
	setp.ne.s32 	%p1047, %r1639, 1071644672;
	or.b32  	%r1640, %r1638, -2147483648;
	selp.b32 	%r1641, %r1640, %r1638, %p1047;
	selp.b32 	%r1642, %r1641, %r1638, %p1045;
	selp.b32 	%r1643, %r1642, %r1638, %p1044;
	mov.b32 	%r1644, 0;
	mov.b64 	%fd5055, {%r1644, %r1643};
$L__BB0_542:
	setp.eq.s32 	%p1048, %r173, 1062207488;
	setp.eq.f64 	%p1049, %fd757, 0d3FF0000000000000;
	selp.f64 	%fd4804, 0d3FF0000000000000, %fd5055, %p1049;
	mov.f64 	%fd4807, 0d3FF0000000000000;
	sub.f64 	%fd4808, %fd4807, %fd624;
	mul.f64 	%fd4809, %fd4108, %fd4808;
	div.rn.f64 	%fd4810, %fd4809, %fd4804;
	add.f64 	%fd4811, %fd4810, %fd4810;
	mul.f64 	%fd4812, %fd731, %fd4811;
	mul.f64 	%fd4813, %fd765, 0d404CA5DC1A63C1F8;
	div.rn.f64 	%fd773, %fd4813, %fd4812;
	div.rn.f64 	%fd4814, %fd703, %fd708;
	div.rn.f64 	%fd4815, %fd704, %fd708;
	div.rn.f64 	%fd4816, %fd705, %fd708;
	mul.f64 	%fd4817, %fd773, %fd4815;
	fma.rn.f64 	%fd4818, %fd758, %fd4814, %fd4817;
	sub.f64 	%fd774, %fd4818, %fd4816;
	{
	.reg .b32 %temp; 
	mov.b64 	{%temp, %r220}, %fd758;
	}
	abs.f64 	%fd775, %fd758;
	{ // callseq 83, 0
	.param .b64 param0;
	st.param.f64 	[param0], %fd775;
	.param .b64 param1;
	st.param.f64 	[param1], 0d4000000000000000;
	.param .b64 retval0;
	call.uni (retval0), 
	__internal_accurate_pow, 
	(
	param0, 
	param1
	);
	ld.param.f64 	%fd4819, [retval0];
	} // callseq 83
	setp.lt.s32 	%p1050, %r220, 0;
	neg.f64 	%fd4821, %fd4819;
	selp.f64 	%fd4822, %fd4821, %fd4819, %p1048;
	selp.f64 	%fd5057, %fd4822, %fd4819, %p1050;
	setp.neu.f64 	%p1051, %fd758, 0d0000000000000000;
	@%p1051 bra 	$L__BB0_544;
	setp.eq.s32 	%p1052, %r173, 1062207488;
	selp.b32 	%r1646, %r220, 0, %p1052;
	setp.lt.s32 	%p1053, %r393, 0;
	or.b32  	%r1647, %r1646, 2146435072;
	selp.b32 	%r1648, %r1647, %r1646, %p1053;
	mov.b32 	%r1649, 0;
	mov.b64 	%fd5057, {%r1649, %r1648};
$L__BB0_544:
	add.f64 	%fd4823, %fd758, 0d4000000000000000;
	{
	.reg .b32 %temp; 
	mov.b64 	{%temp, %r1650}, %fd4823;
	}
	and.b32  	%r1651, %r1650, 2146435072;
	setp.ne.s32 	%p1054, %r1651, 2146435072;
	@%p1054 bra 	$L__BB0_549;
	setp.num.f64 	%p1055, %fd758, %fd758;
	@%p1055 bra 	$L__BB0_547;
	mov.f64 	%fd4824, 0d4000000000000000;
	add.rn.f64 	%fd5057, %fd758, %fd4824;
	bra.uni 	$L__BB0_549;
$L__BB0_547:
	setp.neu.f64 	%p1056, %fd775, 0d7FF0000000000000;
	@%p1056 bra 	$L__BB0_549;
	setp.lt.s32 	%p1057, %r220, 0;
	setp.eq.s32 	%p1058, %r173, 1062207488;
	setp.lt.s32 	%p1059, %r393, 0;
	selp.b32 	%r1653, 0, 2146435072, %p1059;
	and.b32  	%r1654, %r393, 2147483647;
	setp.ne.s32 	%p1060, %r1654, 1071644672;
	or.b32  	%r1655, %r1653, -2147483648;
	selp.b32 	%r1656, %r1655, %r1653, %p1060;
	selp.b32 	%r1657, %r1656, %r1653, %p1058;
	selp.b32 	%r1658, %r1657, %r1653, %p1057;
	mov.b32 	%r1659, 0;
	mov.b64 	%fd5057, {%r1659, %r1658};
$L__BB0_549:
	setp.eq.s32 	%p1061, %r173, 1062207488;
	setp.eq.f64 	%p1062, %fd758, 0d3FF0000000000000;
	add.f64 	%fd4825, %fd5057, 0d3FF0000000000000;
	selp.f64 	%fd782, 0d4000000000000000, %fd4825, %p1062;
	{
	.reg .b32 %temp; 
	mov.b64 	{%temp, %r221}, %fd773;
	}
	abs.f64 	%fd783, %fd773;
	{ // callseq 84, 0
	.param .b64 param0;
	st.param.f64 	[param0], %fd783;
	.param .b64 param1;
	st.param.f64 	[param1], 0d4000000000000000;
	.param .b64 retval0;
	call.uni (retval0), 
	__internal_accurate_pow, 
	(
	param0, 
	param1
	);
	ld.param.f64 	%fd4826, [retval0];
	} // callseq 84
	setp.lt.s32 	%p1063, %r221, 0;
	neg.f64 	%fd4828, %fd4826;
	selp.f64 	%fd4829, %fd4828, %fd4826, %p1061;
	selp.f64 	%fd5059, %fd4829, %fd4826, %p1063;
	setp.neu.f64 	%p1064, %fd773, 0d0000000000000000;
	@%p1064 bra 	$L__BB0_551;
	setp.eq.s32 	%p1065, %r173, 1062207488;
	selp.b32 	%r1661, %r221, 0, %p1065;
	setp.lt.s32 	%p1066, %r393, 0;
	or.b32  	%r1662, %r1661, 2146435072;
	selp.b32 	%r1663, %r1662, %r1661, %p1066;
	mov.b32 	%r1664, 0;
	mov.b64 	%fd5059, {%r1664, %r1663};
$L__BB0_551:
	add.f64 	%fd4830, %fd773, 0d4000000000000000;
	{
	.reg .b32 %temp; 
	mov.b64 	{%temp, %r1665}, %fd4830;
	}
	and.b32  	%r1666, %r1665, 2146435072;
	setp.ne.s32 	%p1067, %r1666, 2146435072;
	@%p1067 bra 	$L__BB0_556;
	setp.num.f64 	%p1068, %fd773, %fd773;
	@%p1068 bra 	$L__BB0_554;
	mov.f64 	%fd4831, 0d4000000000000000;
	add.rn.f64 	%fd5059, %fd773, %fd4831;
	bra.uni 	$L__BB0_556;
$L__BB0_554:
	setp.neu.f64 	%p1069, %fd783, 0d7FF0000000000000;
	@%p1069 bra 	$L__BB0_556;
	setp.lt.s32 	%p1070, %r221, 0;
	setp.eq.s32 	%p1071, %r173, 1062207488;
	setp.lt.s32 	%p1072, %r393, 0;
	selp.b32 	%r1668, 0, 2146435072, %p1072;
	and.b32  	%r1669, %r393, 2147483647;
	setp.ne.s32 	%p1073, %r1669, 1071644672;
	or.b32  	%r1670, %r1668, -2147483648;
	selp.b32 	%r1671, %r1670, %r1668, %p1073;
	selp.b32 	%r1672, %r1671, %r1668, %p1071;
	selp.b32 	%r1673, %r1672, %r1668, %p1070;
	mov.b32 	%r1674, 0;
	mov.b64 	%fd5059, {%r1674, %r1673};
$L__BB0_556:
	setp.eq.f64 	%p1074, %fd773, 0d3FF0000000000000;
	selp.f64 	%fd4832, 0d3FF0000000000000, %fd5059, %p1074;
	add.f64 	%fd4833, %fd782, %fd4832;
	sqrt.rn.f64 	%fd4834, %fd4833;
	div.rn.f64 	%fd790, %fd774, %fd4834;
	{
	.reg .b32 %temp; 
	mov.b64 	{%temp, %r222}, %fd790;
	}
	abs.f64 	%fd791, %fd790;
	{
	.reg .b32 %temp; 
	mov.b64 	{%temp, %r1675}, %fd791;
	}
	setp.gt.s32 	%p1075, %r1675, 1071801957;
	@%p1075 bra 	$L__BB0_560;
	mul.f64 	%fd4875, %fd790, %fd790;
	fma.rn.f64 	%fd4876, %fd4875, 0d3FB0066BDC1895E9, 0dBFB3823B180754AF;
	fma.rn.f64 	%fd4877, %fd4876, %fd4875, 0d3FB11E52CC2F79AE;
	fma.rn.f64 	%fd4878, %fd4877, %fd4875, 0dBF924EAF3526861B;
	fma.rn.f64 	%fd4879, %fd4878, %fd4875, 0d3F91DF02A31E6CB7;
	fma.rn.f64 	%fd4880, %fd4879, %fd4875, 0d3F847D18B0EEC6CC;
	fma.rn.f64 	%fd4881, %fd4880, %fd4875, 0d3F8D0AF961BA53B0;
	fma.rn.f64 	%fd4882, %fd4881, %fd4875, 0d3F91BF7734CF1C48;
	fma.rn.f64 	%fd4883, %fd4882, %fd4875, 0d3F96E91483144EF7;
	fma.rn.f64 	%fd4884, %fd4883, %fd4875, 0d3F9F1C6E0A4F9F81;
	fma.rn.f64 	%fd4885, %fd4884, %fd4875, 0d3FA6DB6DC27FA92B;
	fma.rn.f64 	%fd4886, %fd4885, %fd4875, 0d3FB333333320F91B;
	fma.rn.f64 	%fd4887, %fd4886, %fd4875, 0d3FC5555555555F4D;
	mul.f64 	%fd4888, %fd4875, %fd4887;
	fma.rn.f64 	%fd792, %fd4888, %fd791, %fd791;
	setp.gt.s32 	%p1079, %r222, -1;
	@%p1079 bra 	$L__BB0_559;
	mov.f64 	%fd4893, 0d3C91A62633145C07;
	add.rn.f64 	%fd4894, %fd792, %fd4893;
	mov.f64 	%fd4895, 0d3FF921FB54442D18;
	add.rn.f64 	%fd5060, %fd4895, %fd4894;
	bra.uni 	$L__BB0_561;
$L__BB0_559:
	mov.f64 	%fd4889, 0dBC91A62633145C07;
	add.rn.f64 	%fd4890, %fd792, %fd4889;
	neg.f64 	%fd4891, %fd4890;
	mov.f64 	%fd4892, 0d3FF921FB54442D18;
	add.rn.f64 	%fd5060, %fd4892, %fd4891;
	bra.uni 	$L__BB0_561;
$L__BB0_560:
	mov.f64 	%fd4835, 0d3FF0000000000000;
	sub.f64 	%fd4836, %fd4835, %fd791;
	{
	.reg .b32 %temp; 
	mov.b64 	{%r1676, %temp}, %fd4836;
	}
	{
	.reg .b32 %temp; 
	mov.b64 	{%temp, %r1677}, %fd4836;
	}
	add.s32 	%r1678, %r1677, -1048576;
	mov.b64 	%fd4837, {%r1676, %r1678};
	rsqrt.approx.ftz.f64 	%fd4838, %fd4837;
	{
	.reg .b32 %temp; 
	mov.b64 	{%r1679, %temp}, %fd4838;
	}
	{
	.reg .b32 %temp; 
	mov.b64 	{%temp, %r1680}, %fd4838;
	}
	add.s32 	%r1681, %r1680, -1048576;
	mov.b64 	%fd4839, {%r1679, %r1681};
	mul.f64 	%fd4840, %fd4837, %fd4838;
	neg.f64 	%fd4841, %fd4840;
	fma.rn.f64 	%fd4842, %fd4840, %fd4841, %fd4837;
	fma.rn.f64 	%fd4843, %fd4842, %fd4839, %fd4840;
	neg.f64 	%fd4844, %fd4843;
	fma.rn.f64 	%fd4845, %fd4838, %fd4844, 0d3FF0000000000000;
	fma.rn.f64 	%fd4846, %fd4845, %fd4839, %fd4839;
	fma.rn.f64 	%fd4847, %fd4843, %fd4844, %fd4837;
	fma.rn.f64 	%fd4848, %fd4847, %fd4846, %fd4843;
	{
	.reg .b32 %temp; 
	mov.b64 	{%r1682, %temp}, %fd4848;
	}
	{
	.reg .b32 %temp; 
	mov.b64 	{%temp, %r1683}, %fd4848;
	}
	add.s32 	%r1684, %r1683, 1048576;
	mov.b64 	%fd4849, {%r1682, %r1684};
	fma.rn.f64 	%fd4850, %fd4836, 0d3EC715B371155F70, 0dBEBAC2FE66FAAC4B;
	fma.rn.f64 	%fd4851, %fd4850, %fd4836, 0d3ED9A9B88EFCD9B8;
	fma.rn.f64 	%fd4852, %fd4851, %fd4836, 0d3EDD0F40A8A0C4C3;
	fma.rn.f64 	%fd4853, %fd4852, %fd4836, 0d3EF46D4CFA9E0E1F;
	fma.rn.f64 	%fd4854, %fd4853, %fd4836, 0d3F079C168D1E2422;
	fma.rn.f64 	%fd4855, %fd4854, %fd4836, 0d3F1C9A88C3BCA540;
	fma.rn.f64 	%fd4856, %fd4855, %fd4836, 0d3F31C4E64BD476DF;
	fma.rn.f64 	%fd4857, %fd4856, %fd4836, 0d3F46E8BA60009C8F;
	fma.rn.f64 	%fd4858, %fd4857, %fd4836, 0d3F5F1C71C62B05A2;
	fma.rn.f64 	%fd4859, %fd4858, %fd4836, 0d3F76DB6DB6DC9F2C;
	fma.rn.f64 	%fd4860, %fd4859, %fd4836, 0d3F9333333333329C;
	fma.rn.f64 	%fd4861, %fd4860, %fd4836, 0d3FB5555555555555;
	setp.lt.s32 	%p1076, %r1677, 1;
	mov.f64 	%fd4862, 0d0000000000000000;
	mul.rn.f64 	%fd4863, %fd791, %fd4862;
	mul.f64 	%fd4864, %fd4836, %fd4861;
	fma.rn.f64 	%fd4865, %fd4864, %fd4849, %fd4849;
	selp.f64 	%fd4866, %fd4863, %fd4865, %p1076;
	setp.lt.s32 	%p1077, %r1677, 0;
	mov.f64 	%fd4867, 0d7FF0000000000000;
	mul.rn.f64 	%fd4868, %fd4866, %fd4867;
	selp.f64 	%fd4869, %fd4868, %fd4866, %p1077;
	setp.lt.s32 	%p1078, %r222, 0;
	mov.f64 	%fd4870, 0dBCA1A62633145C07;
	add.rn.f64 	%fd4871, %fd4869, %fd4870;
	neg.f64 	%fd4872, %fd4871;
	mov.f64 	%fd4873, 0d400921FB54442D18;
	add.rn.f64 	%fd4874, %fd4873, %fd4872;
	selp.f64 	%fd5060, %fd4874, %fd4869, %p1078;
$L__BB0_561:
	mul.f64 	%fd4896, %fd5060, 0d404CA5DC1A63C1F8;
	cvta.to.global.u64 	%rd722, %rd14;
	mov.u32 	%r1685, %ntid.x;
	mov.u32 	%r1686, %ctaid.x;
	mov.u32 	%r1687, %tid.x;
	mad.lo.s32 	%r1688, %r1685, %r1686, %r1687;
	mul.wide.u32 	%rd723, %r1688, 8;
	add.s64 	%rd724, %rd722, %rd723;
	st.global.f64 	[%rd724], %fd678;
	cvta.to.global.u64 	%rd725, %rd15;
	add.s64 	%rd726, %rd725, %rd723;
	st.global.f64 	[%rd726], %fd679;
	cvta.to.global.u64 	%rd727, %rd16;
	add.s64 	%rd728, %rd727, %rd723;
	st.global.f64 	[%rd728], %fd677;
	mul.wide.u32 	%rd729, %r1688, 16;
	cvta.to.global.u64 	%rd730, %rd17;
	add.s64 	%rd731, %rd730, %rd729;
	mul.f64 	%fd4897, %fd5042, 0d404CA5DC1A63C1F8;
	st.global.f64 	[%rd731], %fd4897;
	mul.f64 	%fd4898, %fd725, 0d404CA5DC1A63C1F8;
	st.global.f64 	[%rd731+8], %fd4898;
	cvta.to.global.u64 	%rd732, %rd18;
	add.s64 	%rd733, %rd732, %rd729;
	mul.f64 	%fd4899, %fd5045, 0d404CA5DC1A63C1F8;
	st.global.f64 	[%rd733], %fd4899;
	st.global.f64 	[%rd733+8], %fd4896;
$L__BB0_562:
	ret;

}
.func  (.param .align 16 .b8 func_retval0[16]) __internal_trig_reduction_slowpathd(
	.param .b64 __internal_trig_reduction_slowpathd_param_0
)
{
	.local .align 8 .b8 	__local_depot1[40];
	.reg .b64 	%SP;
	.reg .b64 	%SPL;
	.reg .pred 	%p<10>;
	.reg .b32 	%r<47>;
	.reg .b64 	%rd<74>;
	.reg .b64 	%fd<5>;

	mov.u64 	%SPL, __local_depot1;
	ld.param.f64 	%fd4, [__internal_trig_reduction_slowpathd_param_0];
	add.u64 	%rd1, %SPL, 0;
	{
	.reg .b32 %temp; 
	mov.b64 	{%temp, %r1}, %fd4;
	}
	shr.u32 	%r2, %r1, 20;
	and.b32  	%r3, %r2, 2047;
	setp.eq.s32 	%p1, %r3, 2047;
	mov.b32 	%r46, 0;
	@%p1 bra 	$L__BB1_9;
	add.s32 	%r20, %r3, -1024;
	mov.b64 	%rd20, %fd4;
	shl.b64 	%rd2, %rd20, 11;
	shr.u32 	%r4, %r20, 6;
	sub.s32 	%r45, 15, %r4;
	sub.s32 	%r21, 19, %r4;
	setp.lt.u32 	%p2, %r20, 128;
	selp.b32 	%r6, 18, %r21, %p2;
	setp.ge.s32 	%p3, %r45, %r6;
	mov.b64 	%rd70, 0;
	@%p3 bra 	$L__BB1_4;
	add.s32 	%r23, %r6, %r4;
	neg.s32 	%r43, %r23;
	or.b64  	%rd3, %rd2, -9223372036854775808;
	mov.b64 	%rd70, 0;
	mov.b32 	%r42, 0;
	mov.u64 	%rd25, __cudart_i2opi_d;
	mov.u32 	%r44, %r45;
$L__BB1_3:
	.pragma "nounroll";
	mul.wide.s32 	%rd22, %r42, 8;
	add.s64 	%rd23, %rd1, %rd22;
	mul.wide.s32 	%rd24, %r44, 8;
	add.s64 	%rd26, %rd25, %rd24;
	ld.global.nc.u64 	%rd27, [%rd26];
	{
	.reg .u32 %r0, %r1, %r2, %r3, %alo, %ahi, %blo, %bhi, %clo, %chi;
	mov.b64 	{%alo,%ahi}, %rd27;
	mov.b64 	{%blo,%bhi}, %rd3;
	mov.b64 	{%clo,%chi}, %rd70;
	mad.lo.cc.u32 	%r0, %alo, %blo, %clo;
	madc.hi.cc.u32 	%r1, %alo, %blo, %chi;
	madc.hi.u32 	%r2, %alo, %bhi, 0;
	mad.lo.cc.u32 	%r1, %alo, %bhi, %r1;
	madc.hi.cc.u32 	%r2, %ahi, %blo, %r2;
	madc.hi.u32 	%r3, %ahi, %bhi, 0;
	mad.lo.cc.u32 	%r1, %ahi, %blo, %r1;
	madc.lo.cc.u32 	%r2, %ahi, %bhi, %r2;
	addc.u32 	%r3, %r3, 0;
	mov.b64 	%rd28, {%r0,%r1};
	mov.b64 	%rd70, {%r2,%r3};
	}
	st.local.u64 	[%rd23], %rd28;
	add.s32 	%r44, %r44, 1;
	add.s32 	%r43, %r43, 1;
	add.s32 	%r42, %r42, 1;
	setp.ne.s32 	%p4, %r43, -15;
	mov.u32 	%r45, %r6;
	@%p4 bra 	$L__BB1_3;
$L__BB1_4:
	cvt.s64.s32 	%rd29, %r45;
	cvt.u64.u32 	%rd30, %r4;
	add.s64 	%rd31, %rd30, %rd29;
	shl.b64 	%rd32, %rd31, 3;
	add.s64 	%rd33, %rd1, %rd32;
	st.local.u64 	[%rd33+-120], %rd70;
	and.b32  	%r15, %r2, 63;
	ld.local.u64 	%rd72, [%rd1+16];
	ld.local.u64 	%rd71, [%rd1+24];
	setp.eq.s32 	%p5, %r15, 0;
	@%p5 bra 	$L__BB1_6;
	shl.b64 	%rd34, %rd71, %r15;
	shr.u64 	%rd35, %rd72, 1;
	xor.b32  	%r24, %r15, 63;
	shr.u64 	%rd36, %rd35, %r24;
	or.b64  	%rd71, %rd34, %rd36;
	ld.local.u64 	%rd37, [%rd1+8];
	shl.b64 	%rd38, %rd72, %r15;
	shr.u64 	%rd39, %rd37, 1;
	shr.u64 	%rd40, %rd39, %r24;
	or.b64  	%rd72, %rd38, %rd40;
$L__BB1_6:
	and.b32  	%r25, %r1, -2147483648;
	shr.u64 	%rd41, %rd71, 62;
	cvt.u32.u64 	%r26, %rd41;
	mov.b64 	{%r27, %r28}, %rd71;
	mov.b64 	{%r29, %r30}, %rd72;
	shf.l.wrap.b32 	%r31, %r30, %r27, 2;
	shf.l.wrap.b32 	%r32, %r27, %r28, 2;
	mov.b64 	%rd42, {%r31, %r32};
	shl.b64 	%rd43, %rd72, 2;
	shr.u64 	%rd44, %rd42, 63;
	cvt.u32.u64 	%r33, %rd44;
	add.s32 	%r34, %r33, %r26;
	setp.eq.s32 	%p6, %r25, 0;
	neg.s32 	%r35, %r34;
	selp.b32 	%r46, %r34, %r35, %p6;
	setp.gt.s64 	%p7, %rd42, -1;
	mov.b64 	%rd45, 0;
	{
	.reg .u32 %r0, %r1, %r2, %r3, %a0, %a1, %a2, %a3, %b0, %b1, %b2, %b3;
	mov.b64 	{%a0,%a1}, %rd45;
	mov.b64 	{%a2,%a3}, %rd45;
	mov.b64 	{%b0,%b1}, %rd43;
	mov.b64 	{%b2,%b3}, %rd42;
	sub.cc.u32 	%r0, %a0, %b0;
	subc.cc.u32 	%r1, %a1, %b1;
	subc.cc.u32 	%r2, %a2, %b2;
	subc.u32 	%r3, %a3, %b3;
	mov.b64 	%rd46, {%r0,%r1};
	mov.b64 	%rd47, {%r2,%r3};
	}
	xor.b32  	%r36, %r25, -2147483648;
	selp.b64 	%rd73, %rd42, %rd47, %p7;
	selp.b64 	%rd14, %rd43, %rd46, %p7;
	selp.b32 	%r17, %r25, %r36, %p7;
	clz.b64 	%r37, %rd73;
	cvt.u64.u32 	%rd15, %r37;
	setp.eq.s32 	%p8, %r37, 0;
	@%p8 bra 	$L__BB1_8;
	cvt.u32.u64 	%r38, %rd15;
	and.b32  	%r39, %r38, 63;
	shl.b64 	%rd48, %rd73, %r39;
	shr.u64 	%rd49, %rd14, 1;
	not.b32 	%r40, %r38;
	and.b32  	%r41, %r40, 63;
	shr.u64 	%rd50, %rd49, %r41;
	or.b64  	%rd73, %rd48, %rd50;
$L__BB1_8:
	mov.b64 	%rd51, -3958705157555305931;
	{
	.reg .u32 %r0, %r1, %r2, %r3, %alo, %ahi, %blo, %bhi;
	mov.b64 	{%alo,%ahi}, %rd73;
	mov.b64 	{%blo,%bhi}, %rd51;
	mul.lo.u32 	%r0, %alo, %blo;
	mul.hi.u32 	%r1, %alo, %blo;
	mad.lo.cc.u32 	%r1, %alo, %bhi, %r1;
	madc.hi.u32 	%r2, %alo, %bhi, 0;
	mad.lo.cc.u32 	%r1, %ahi, %blo, %r1;
	madc.hi.cc.u32 	%r2, %ahi, %blo, %r2;
	madc.hi.u32 	%r3, %ahi, %bhi, 0;
	mad.lo.cc.u32 	%r2, %ahi, %bhi, %r2;
	addc.u32 	%r3, %r3, 0;
	mov.b64 	%rd52, {%r0,%r1};
	mov.b64 	%rd53, {%r2,%r3};
	}
	setp.gt.s64 	%p9, %rd53, 0;
	{
	.reg .u32 %r0, %r1, %r2, %r3, %a0, %a1, %a2, %a3, %b0, %b1, %b2, %b3;
	mov.b64 	{%a0,%a1}, %rd52;
	mov.b64 	{%a2,%a3}, %rd53;
	mov.b64 	{%b0,%b1}, %rd52;
	mov.b64 	{%b2,%b3}, %rd53;
	add.cc.u32 	%r0, %a0, %b0;
	addc.cc.u32 	%r1, %a1, %b1;
	addc.cc.u32 	%r2, %a2, %b2;
	addc.u32 	%r3, %a3, %b3;
	mov.b64 	%rd54, {%r0,%r1};
	mov.b64 	%rd55, {%r2,%r3};
	}
	selp.b64 	%rd56, %rd55, %rd53, %p9;
	selp.s64 	%rd57, -1, 0, %p9;
	sub.s64 	%rd58, %rd57, %rd15;
	cvt.u64.u32 	%rd59, %r17;
	shl.b64 	%rd60, %rd59, 32;
	add.s64 	%rd61, %rd56, 1;
	shr.u64 	%rd62, %rd61, 10;
	add.s64 	%rd63, %rd62, 1;
	shr.u64 	%rd64, %rd63, 1;
	shl.b64 	%rd65, %rd58, 52;
	add.s64 	%rd66, %rd65, %rd64;
	add.s64 	%rd67, %rd66, 4602678819172646912;
	or.b64  	%rd68, %rd67, %rd60;
	mov.b64 	%fd4, %rd68;
$L__BB1_9:
	st.param.f64 	[func_retval0], %fd4;
	st.param.b32 	[func_retval0+8], %r46;
	ret;

}
.func  (.param .b64 func_retval0) __internal_accurate_pow(
	.param .b64 __internal_accurate_pow_param_0,
	.param .b64 __internal_accurate_pow_param_1
)
{
	.reg .pred 	%p<8>;
	.reg .b32 	%r<49>;
	.reg .b32 	%f<3>;
	.reg .b64 	%fd<109>;

	ld.param.f64 	%fd10, [__internal_accurate_pow_param_0];
	ld.param.f64 	%fd11, [__internal_accurate_pow_param_1];
	{
	.reg .b32 %temp; 
	mov.b64 	{%temp, %r46}, %fd10;
	}
	{
	.reg .b32 %temp; 
	mov.b64 	{%r45, %temp}, %fd10;
	}
	shr.u32 	%r47, %r46, 20;
	setp.gt.u32 	%p1, %r46, 1048575;
	@%p1 bra 	$L__BB2_2;
	mul.f64 	%fd12, %fd10, 0d4350000000000000;
	{
	.reg .b32 %temp; 
	mov.b64 	{%temp, %r46}, %fd12;
	}
	{
	.reg .b32 %temp; 
	mov.b64 	{%r45, %temp}, %fd12;
	}
	shr.u32 	%r16, %r46, 20;
	add.s32 	%r47, %r16, -54;
$L__BB2_2:
	add.s32 	%r48, %r47, -1023;
	and.b32  	%r17, %r46, -2146435073;
	or.b32  	%r18, %r17, 1072693248;
	mov.b64 	%fd107, {%r45, %r18};
	setp.lt.u32 	%p2, %r18, 1073127583;
	@%p2 bra 	$L__BB2_4;
	{
	.reg .b32 %temp; 
	mov.b64 	{%r19, %temp}, %fd107;
	}
	{
	.reg .b32 %temp; 
	mov.b64 	{%temp, %r20}, %fd107;
	}
	add.s32 	%r21, %r20, -1048576;
	mov.b64 	%fd107, {%r19, %r21};
	add.s32 	%r48, %r47, -1022;
$L__BB2_4:
	add.f64 	%fd13, %fd107, 0dBFF0000000000000;
	add.f64 	%fd14, %fd107, 0d3FF0000000000000;
	rcp.approx.ftz.f64 	%fd15, %fd14;
	neg.f64 	%fd16, %fd14;
	fma.rn.f64 	%fd17, %fd16, %fd15, 0d3FF0000000000000;
	fma.rn.f64 	%fd18, %fd17, %fd17, %fd17;
	fma.rn.f64 	%fd19, %fd18, %fd15, %fd15;
	mul.f64 	%fd20, %fd13, %fd19;
	fma.rn.f64 	%fd21, %fd13, %fd19, %fd20;
	mul.f64 	%fd22, %fd21, %fd21;
	fma.rn.f64 	%fd23, %fd22, 0d3EB0F5FF7D2CAFE2, 0d3ED0F5D241AD3B5A;
	fma.rn.f64 	%fd24, %fd23, %fd22, 0d3EF3B20A75488A3F;
	fma.rn.f64 	%fd25, %fd24, %fd22, 0d3F1745CDE4FAECD5;
	fma.rn.f64 	%fd26, %fd25, %fd22, 0d3F3C71C7258A578B;
	fma.rn.f64 	%fd27, %fd26, %fd22, 0d3F6249249242B910;
	fma.rn.f64 	%fd28, %fd27, %fd22, 0d3F89999999999DFB;
	sub.f64 	%fd29, %fd13, %fd21;
	add.f64 	%fd30, %fd29, %fd29;
	neg.f64 	%fd31, %fd21;
	fma.rn.f64 	%fd32, %fd31, %fd13, %fd30;
	mul.f64 	%fd33, %fd19, %fd32;
	fma.rn.f64 	%fd34, %fd22, %fd28, 0d3FB5555555555555;
	mov.f64 	%fd35, 0d3FB5555555555555;
	sub.f64 	%fd36, %fd35, %fd34;
	fma.rn.f64 	%fd37, %fd22, %fd28, %fd36;
	add.f64 	%fd38, %fd37, 0dBC46A4CB00B9E7B0;
	add.f64 	%fd39, %fd34, %fd38;
	sub.f64 	%fd40, %fd34, %fd39;
	add.f64 	%fd41, %fd38, %fd40;
	mul.rn.f64 	%fd42, %fd21, %fd21;
	neg.f64 	%fd43, %fd42;
	fma.rn.f64 	%fd44, %fd21, %fd21, %fd43;
	{
	.reg .b32 %temp; 
	mov.b64 	{%r22, %temp}, %fd33;
	}
	{
	.reg .b32 %temp; 
	mov.b64 	{%temp, %r23}, %fd33;
	}
	add.s32 	%r24, %r23, 1048576;
	mov.b64 	%fd45, {%r22, %r24};
	fma.rn.f64 	%fd46, %fd21, %fd45, %fd44;
	mul.rn.f64 	%fd47, %fd42, %fd21;
	neg.f64 	%fd48, %fd47;
	fma.rn.f64 	%fd49, %fd42, %fd21, %fd48;
	fma.rn.f64 	%fd50, %fd42, %fd33, %fd49;
	fma.rn.f64 	%fd51, %fd46, %fd21, %fd50;
	mul.rn.f64 	%fd52, %fd39, %fd47;
	neg.f64 	%fd53, %fd52;
	fma.rn.f64 	%fd54, %fd39, %fd47, %fd53;
	fma.rn.f64 	%fd55, %fd39, %fd51, %fd54;
	fma.rn.f64 	%fd56, %fd41, %fd47, %fd55;
	add.f64 	%fd57, %fd52, %fd56;
	sub.f64 	%fd58, %fd52, %fd57;
	add.f64 	%fd59, %fd56, %fd58;
	add.f64 	%fd60, %fd21, %fd57;
	sub.f64 	%fd61, %fd21, %fd60;
	add.f64 	%fd62, %fd57, %fd61;
	add.f64 	%fd63, %fd59, %fd62;
	add.f64 	%fd64, %fd33, %fd63;
	add.f64 	%fd65, %fd60, %fd64;
	sub.f64 	%fd66, %fd60, %fd65;
	add.f64 	%fd67, %fd64, %fd66;
	xor.b32  	%r25, %r48, -2147483648;
	mov.b32 	%r26, 1127219200;
	mov.b64 	%fd68, {%r25, %r26};
	mov.b32 	%r27, -2147483648;
	mov.b64 	%fd69, {%r27, %r26};
	sub.f64 	%fd70, %fd68, %fd69;
	fma.rn.f64 	%fd71, %fd70, 0d3FE62E42FEFA39EF, %fd65;
	fma.rn.f64 	%fd72, %fd70, 0dBFE62E42FEFA39EF, %fd71;
	sub.f64 	%fd73, %fd72, %fd65;
	sub.f64 	%fd74, %fd67, %fd73;
	fma.rn.f64 	%fd75, %fd70, 0d3C7ABC9E3B39803F, %fd74;
	add.f64 	%fd76, %fd71, %fd75;
	sub.f64 	%fd77, %fd71, %fd76;
	add.f64 	%fd78, %fd75, %fd77;
	{
	.reg .b32 %temp; 
	mov.b64 	{%temp, %r28}, %fd11;
	}
	{
	.reg .b32 %temp; 
	mov.b64 	{%r29, %temp}, %fd11;
	}
	shl.b32 	%r30, %r28, 1;
	setp.gt.u32 	%p3, %r30, -33554433;
	and.b32  	%r31, %r28, -15728641;
	selp.b32 	%r32, %r31, %r28, %p3;
	mov.b64 	%fd79, {%r29, %r32};
	mul.rn.f64 	%fd80, %fd76, %fd79;
	neg.f64 	%fd81, %fd80;
	fma.rn.f64 	%fd82, %fd76, %fd79, %fd81;
	fma.rn.f64 	%fd83, %fd78, %fd79, %fd82;
	add.f64 	%fd4, %fd80, %fd83;
	sub.f64 	%fd84, %fd80, %fd4;
	add.f64 	%fd5, %fd83, %fd84;
	fma.rn.f64 	%fd85, %fd4, 0d3FF71547652B82FE, 0d4338000000000000;
	{
	.reg .b32 %temp; 
	mov.b64 	{%r13, %temp}, %fd85;
	}
	mov.f64 	%fd86, 0dC338000000000000;
	add.rn.f64 	%fd87, %fd85, %fd86;
	fma.rn.f64 	%fd88, %fd87, 0dBFE62E42FEFA39EF, %fd4;
	fma.rn.f64 	%fd89, %fd87, 0dBC7ABC9E3B39803F, %fd88;
	fma.rn.f64 	%fd90, %fd89, 0d3E5ADE1569CE2BDF, 0d3E928AF3FCA213EA;
	fma.rn.f64 	%fd91, %fd90, %fd89, 0d3EC71DEE62401315;
	fma.rn.f64 	%fd92, %fd91, %fd89, 0d3EFA01997C89EB71;
	fma.rn.f64 	%fd93, %fd92, %fd89, 0d3F2A01A014761F65;
	fma.rn.f64 	%fd94, %fd93, %fd89, 0d3F56C16C1852B7AF;
	fma.rn.f64 	%fd95, %fd94, %fd89, 0d3F81111111122322;
	fma.rn.f64 	%fd96, %fd95, %fd89, 0d3FA55555555502A1;
	fma.rn.f64 	%fd97, %fd96, %fd89, 0d3FC5555555555511;
	fma.rn.f64 	%fd98, %fd97, %fd89, 0d3FE000000000000B;
	fma.rn.f64 	%fd99, %fd98, %fd89, 0d3FF0000000000000;
	fma.rn.f64 	%fd100, %fd99, %fd89, 0d3FF0000000000000;
	{
	.reg .b32 %temp; 
	mov.b64 	{%r14, %temp}, %fd100;
	}
	{
	.reg .b32 %temp; 
	mov.b64 	{%temp, %r15}, %fd100;
	}
	shl.b32 	%r33, %r13, 20;
	add.s32 	%r34, %r33, %r15;
	mov.b64 	%fd108, {%r14, %r34};
	{
	.reg .b32 %temp; 
	mov.b64 	{%temp, %r35}, %fd4;
	}
	mov.b32 	%f2, %r35;
	abs.f32 	%f1, %f2;
	setp.lt.f32 	%p4, %f1, 0f4086232B;
	@%p4 bra 	$L__BB2_7;
	setp.lt.f64 	%p5, %fd4, 0d0000000000000000;
	add.f64 	%fd101, %fd4, 0d7FF0000000000000;
	selp.f64 	%fd108, 0d0000000000000000, %fd101, %p5;
	setp.geu.f32 	%p6, %f1, 0f40874800;
	@%p6 bra 	$L__BB2_7;
	shr.u32 	%r36, %r13, 31;
	add.s32 	%r37, %r13, %r36;
	shr.s32 	%r38, %r37, 1;
	shl.b32 	%r39, %r38, 20;
	add.s32 	%r40, %r15, %r39;
	mov.b64 	%fd102, {%r14, %r40};
	sub.s32 	%r41, %r13, %r38;
	shl.b32 	%r42, %r41, 20;
	add.s32 	%r43, %r42, 1072693248;
	mov.b32 	%r44, 0;
	mov.b64 	%fd103, {%r44, %r43};
	mul.f64 	%fd108, %fd103, %fd102;
$L__BB2_7:
	abs.f64 	%fd104, %fd108;
	setp.eq.f64 	%p7, %fd104, 0d7FF0000000000000;
	fma.rn.f64 	%fd105, %fd108, %fd5, %fd108;
	selp.f64 	%fd106, %fd108, %fd105, %p7;
	st.param.f64 	[func_retval0], %fd106;
	ret;

}


// ===== COMPILED SASS (sm_100) =====

	.target	sm_100

	.elftype	@"ET_EXEC"


//--------------------- .note.nv.tkinfo           --------------------------
	.section	.note.nv.tkinfo,"",@"SHT_NOTE"
	.sectionflags	@"SHF_NOTE_NV_TKINFO"
	.tkinfo
        /*0018*/ 	.word	0x00000002
        /*0030*/ 	.string	""
        /*0030*/ 	.string	"ptxas"
        /*0030*/ 	.string	"Cuda compilation tools, release 13.0, V13.0.88"
        /*0030*/ 	.string	"Build cuda_13.0.r13.0/compiler.36424714_0"
        /*0030*/ 	.string	"-arch sm_100 -m 64 "



//--------------------- .note.nv.cuinfo           --------------------------
	.section	.note.nv.cuinfo,"",@"SHT_NOTE"
	.sectionflags	@"SHF_NOTE_NV_CUINFO"
        /*0018*/ 	.short	0x0002
        /*001a*/ 	.short	0x0064
        /*001c*/ 	.short	0x0082
	.zero		2


//--------------------- .nv.info                  --------------------------
	.section	.nv.info,"",@"SHT_CUDA_INFO"
	.align	4


	//----- nvinfo : EIATTR_REGCOUNT
	.align		4
        /*0000*/ 	.byte	0x04, 0x2f
        /*0002*/ 	.short	(.L_6 - .L_5)
	.align		4
.L_5:
        /*0004*/ 	.word	index@(_Z7runTopo5Orbit13OutputImgArrs12InputImgArrsll)
        /*0008*/ 	.word	0x00000096


	//----- nvinfo : EIATTR_FRAME_SIZE
	.align		4
.L_6:
        /*000c*/ 	.byte	0x04, 0x11
        /*000e*/ 	.short	(.L_8 - .L_7)
	.align		4
.L_7:
        /*0010*/ 	.word	index@($_Z7runTopo5Orbit13OutputImgArrs12InputImgArrsll$__internal_trig_reduction_slowpathd)
        /*0014*/ 	.word	0x00000028


	//----- nvinfo : EIATTR_FRAME_SIZE
	.align		4
.L_8:
        /*0018*/ 	.byte	0x04, 0x11
        /*001a*/ 	.short	(.L_10 - .L_9)
	.align		4
.L_9:
        /*001c*/ 	.word	index@($_Z7runTopo5Orbit13OutputImgArrs12InputImgArrsll$__internal_accurate_pow)
        /*0020*/ 	.word	0x00000028


	//----- nvinfo : EIATTR_FRAME_SIZE
	.align		4
.L_10:
        /*0024*/ 	.byte	0x04, 0x11
        /*0026*/ 	.short	(.L_12 - .L_11)
	.align		4
.L_11:
        /*0028*/ 	.word	index@($__internal_3_$__cuda_sm20_dsqrt_rn_f64_mediumpath_v1)
        /*002c*/ 	.word	0x00000028


	//----- nvinfo : EIATTR_FRAME_SIZE
	.align		4
.L_12:
        /*0030*/ 	.byte	0x04, 0x11
        /*0032*/ 	.short	(.L_14 - .L_13)
	.align		4
.L_13:
        /*0034*/ 	.word	index@($__internal_2_$__cuda_sm20_div_s64)
        /*0038*/ 	.word	0x00000028


	//----- nvinfo : EIATTR_FRAME_SIZE
	.align		4
.L_14:
        /*003c*/ 	.byte	0x04, 0x11
        /*003e*/ 	.short	(.L_16 - .L_15)
	.align		4
.L_15:
        /*0040*/ 	.word	index@($__internal_1_$__cuda_sm20_div_rn_f64_full)
        /*0044*/ 	.word	0x00000028


	//----- nvinfo : EIATTR_FRAME_SIZE
	.align		4
.L_16:
        /*0048*/ 	.byte	0x04, 0x11
        /*004a*/ 	.short	(.L_18 - .L_17)
	.align		4
.L_17:
        /*004c*/ 	.word	index@($__internal_0_$__cuda_sm20_dblrcp_rn_slowpath_v3)
        /*0050*/ 	.word	0x00000028


	//----- nvinfo : EIATTR_FRAME_SIZE
	.align		4
.L_18:
        /*0054*/ 	.byte	0x04, 0x11
        /*0056*/ 	.short	(.L_20 - .L_19)
	.align		4
.L_19:
        /*0058*/ 	.word	index@(_Z7runTopo5Orbit13OutputImgArrs12InputImgArrsll)
        /*005c*/ 	.word	0x00000028


	//----- nvinfo : EIATTR_MIN_STACK_SIZE
	.align		4
.L_20:
        /*0060*/ 	.byte	0x04, 0x12
        /*0062*/ 	.short	(.L_22 - .L_21)
	.align		4
.L_21:
        /*0064*/ 	.word	index@(_Z7runTopo5Orbit13OutputImgArrs12InputImgArrsll)
        /*0068*/ 	.word	0x00000028
.L_22:


//--------------------- .nv.compat                --------------------------
	.section	.nv.compat,"",@"SHT_CUDA_COMPAT_INFO"
	.align	4
        /*0000*/ 	.byte	0x02, 0x09, 0x00, 0x00, 0x02, 0x02, 0x01, 0x00, 0x02, 0x05, 0x05, 0x00, 0x03, 0x07, 0x01, 0x01
        /*0010*/ 	.byte	0x02, 0x03, 0x00, 0x00, 0x02, 0x06, 0x01, 0x00, 0x04, 0x0b, 0x08, 0x00, 0x01, 0x00, 0x00, 0x00
        /*0020*/ 	.byte	0x00, 0x00, 0x00, 0x00


//--------------------- .nv.info._Z7runTopo5Orbit13OutputImgArrs12InputImgArrsll --------------------------
	.section	.nv.info._Z7runTopo5Orbit13OutputImgArrs12InputImgArrsll,"",@"SHT_CUDA_INFO"
	.sectionflags	@""
	.align	4


	//----- nvinfo : EIATTR_CUDA_API_VERSION
	.align		4
        /*0000*/ 	.byte	0x04, 0x37
        /*0002*/ 	.short	(.L_24 - .L_23)
.L_23:
        /*0004*/ 	.word	0x00000082


	//----- nvinfo : EIATTR_KPARAM_INFO
	.align		4
.L_24:
        /*0008*/ 	.byte	0x04, 0x17
        /*000a*/ 	.short	(.L_26 - .L_25)
.L_25:
        /*000c*/ 	.word	0x00000000
        /*0010*/ 	.short	0x0004
        /*0012*/ 	.short	0x0058
        /*0014*/ 	.byte	0x00, 0xf0, 0x21, 0x00


	//----- nvinfo : EIATTR_KPARAM_INFO
	.align		4
.L_26:
        /*0018*/ 	.byte	0x04, 0x17
        /*001a*/ 	.short	(.L_28 - .L_27)
.L_27:
        /*001c*/ 	.word	0x00000000
        /*0020*/ 	.short	0x0003
        /*0022*/ 	.short	0x0050
        /*0024*/ 	.byte	0x00, 0xf0, 0x21, 0x00


	//----- nvinfo : EIATTR_KPARAM_INFO
	.align		4
.L_28:
        /*0028*/ 	.byte	0x04, 0x17
        /*002a*/ 	.short	(.L_30 - .L_29)
.L_29:
        /*002c*/ 	.word	0x00000000
        /*0030*/ 	.short	0x0002
        /*0032*/ 	.short	0x0038
        /*0034*/ 	.byte	0x00, 0xf0, 0x61, 0x00


	//----- nvinfo : EIATTR_KPARAM_INFO
	.align		4
.L_30:
        /*0038*/ 	.byte	0x04, 0x17
        /*003a*/ 	.short	(.L_32 - .L_31)
.L_31:
        /*003c*/ 	.word	0x00000000
        /*0040*/ 	.short	0x0001
        /*0042*/ 	.short	0x0010
        /*0044*/ 	.byte	0x00, 0xf0, 0xa1, 0x00


	//----- nvinfo : EIATTR_KPARAM_INFO
	.align		4
.L_32:
        /*0048*/ 	.byte	0x04, 0x17
        /*004a*/ 	.short	(.L_34 - .L_33)
.L_33:
        /*004c*/ 	.word	0x00000000
        /*0050*/ 	.short	0x0000
        /*0052*/ 	.short	0x0000
        /*0054*/ 	.byte	0x00, 0xf0, 0x41, 0x00


	//----- nvinfo : EIATTR_SPARSE_MMA_MASK
	.align		4
.L_34:
        /*0058*/ 	.byte	0x03, 0x50
        /*005a*/ 	.short	0x0000


	//----- nvinfo : EIATTR_MAXREG_COUNT
	.align		4
        /*005c*/ 	.byte	0x03, 0x1b
        /*005e*/ 	.short	0x00ff


	//----- nvinfo : EIATTR_EXTERNS
	.align		4
        /*0060*/ 	.byte	0x04, 0x0f
        /*0062*/ 	.short	(.L_36 - .L_35)


	//   ....[0]....
	.align		4
.L_35:
        /*0064*/ 	.word	index@(vprintf)


	//----- nvinfo : EIATTR_MERCURY_ISA_VERSION
	.align		4
.L_36:
        /*0068*/ 	.byte	0x03, 0x5f
        /*006a*/ 	.short	0x0101


	//----- nvinfo : EIATTR_VRC_CTA_INIT_COUNT
	.align		4
        /*006c*/ 	.byte	0x02, 0x4a
	.zero		1
	.zero		1


	//----- nvinfo : EIATTR_SYSCALL_OFFSETS
	.align		4
        /*0070*/ 	.byte	0x04, 0x46
        /*0072*/ 	.short	(.L_38 - .L_37)


	//   ....[0]....
.L_37:
        /*0074*/ 	.word	0x00003e90


	//----- nvinfo : EIATTR_EXIT_INSTR_OFFSETS
	.align		4
.L_38:
        /*0078*/ 	.byte	0x04, 0x1c
        /*007a*/ 	.short	(.L_40 - .L_39)


	//   ....[0]....
.L_39:
        /*007c*/ 	.word	0x00000090


	//   ....[1]....
        /*0080*/ 	.word	0x00042330


	//----- nvinfo : EIATTR_CRS_STACK_SIZE
	.align		4
.L_40:
        /*0084*/ 	.byte	0x04, 0x1e
        /*0086*/ 	.short	(.L_42 - .L_41)
.L_41:
        /*0088*/ 	.word	0x00000000


	//----- nvinfo : EIATTR_CBANK_PARAM_SIZE
	.align		4
.L_42:
        /*008c*/ 	.byte	0x03, 0x19
        /*008e*/ 	.short	0x0060


	//----- nvinfo : EIATTR_PARAM_CBANK
	.align		4
        /*0090*/ 	.byte	0x04, 0x0a
        /*0092*/ 	.short	(.L_44 - .L_43)
	.align		4
.L_43:
        /*0094*/ 	.word	index@(.nv.constant0._Z7runTopo5Orbit13OutputImgArrs12InputImgArrsll)
        /*0098*/ 	.short	0x0380
        /*009a*/ 	.short	0x0060


	//----- nvinfo : EIATTR_SW_WAR
	.align		4
.L_44:
        /*009c*/ 	.byte	0x04, 0x36
        /*009e*/ 	.short	(.L_46 - .L_45)
.L_45:
        /*00a0*/ 	.word	0x00000008
.L_46:


//--------------------- .nv.callgraph             --------------------------
	.section	.nv.callgraph,"",@"SHT_CUDA_CALLGRAPH"
	.align	4
	.sectionentsize	8
	.align		4
        /*0000*/ 	.word	0x00000000
	.align		4
        /*0004*/ 	.word	0xffffffff
	.align		4
        /*0008*/ 	.word	index@(_Z7runTopo5Orbit13OutputImgArrs12InputImgArrsll)
	.align		4
        /*000c*/ 	.word	index@(vprintf)
	.align		4
        /*0010*/ 	.word	0x00000000
	.align		4
        /*0014*/ 	.word	0xfffffffe
	.align		4
        /*0018*/ 	.word	0x00000000
	.align		4
        /*001c*/ 	.word	0xfffffffd
	.align		4
        /*0020*/ 	.word	0x00000000
	.align		4
        /*0024*/ 	.word	0xfffffffc


//--------------------- .nv.constant4             --------------------------
	.section	.nv.constant4,"a",@progbits
	.align	8
	.align		8
.nv.constant4:
        /*0000*/ 	.dword	vprintf
	.align		8
        /*0008*/ 	.dword	$str
	.align		8
        /*0010*/ 	.dword	__cudart_i2opi_d
	.align		8
        /*0018*/ 	.dword	__cudart_sin_cos_coeffs


//--------------------- .nv.constant3             --------------------------
	.section	.nv.constant3,"a",@progbits
	.align	8
.nv.constant3:
	.type		d_inpts_dbl,@object
	.size		d_inpts_dbl,(d_inpts_int - d_inpts_dbl)
d_inpts_dbl:
	.zero		112
	.type		d_inpts_int,@object
	.size		d_inpts_int,(.L_1 - d_inpts_int)
d_inpts_int:
	.zero		28
.L_1:


//--------------------- .text._Z7runTopo5Orbit13OutputImgArrs12InputImgArrsll --------------------------
	.section	.text._Z7runTopo5Orbit13OutputImgArrs12InputImgArrsll,"ax",@progbits
	.align	128
        .global         _Z7runTopo5Orbit13OutputImgArrs12InputImgArrsll
        .type           _Z7runTopo5Orbit13OutputImgArrs12InputImgArrsll,@function
        .size           _Z7runTopo5Orbit13OutputImgArrs12InputImgArrsll,(.L_x_1057 - _Z7runTopo5Orbit13OutputImgArrs12InputImgArrsll)
        .other          _Z7runTopo5Orbit13OutputImgArrs12InputImgArrsll,@"STO_CUDA_ENTRY STV_DEFAULT"
_Z7runTopo5Orbit13OutputImgArrs12InputImgArrsll:
.text._Z7runTopo5Orbit13OutputImgArrs12InputImgArrsll:
[----:B------:R-:W0:Y:S01]  /*0000*/  LDC R1, c[0x0][0x37c] ;  /* 0x0000df00ff017b82 */ /* 0x000e220000000800 */
[----:B------:R-:W1:Y:S01]  /*0010*/  S2R R66, SR_CTAID.X ;  /* 0x0000000000427919 */ /* 0x000e620000002500 */
[----:B------:R-:W1:Y:S01]  /*0020*/  LDCU UR4, c[0x0][0x360] ;  /* 0x00006c00ff0477ac */ /* 0x000e620008000800 */
[----:B0-----:R-:W-:Y:S01]  /*0030*/  VIADD R1, R1, 0xffffffd8 ;  /* 0xffffffd801017836 */ /* 0x001fe20000000000 */
[----:B------:R-:W1:Y:S01]  /*0040*/  S2R R3, SR_TID.X ;  /* 0x0000000000037919 */ /* 0x000e620000002100 */
[----:B------:R-:W0:Y:S01]  /*0050*/  LDCU.64 UR6, c[0x0][0x3d0] ;  /* 0x00007a00ff0677ac */ /* 0x000e220008000a00 */
[----:B-1----:R-:W-:-:S05]  /*0060*/  IMAD R66, R66, UR4, R3 ;  /* 0x0000000442427c24 */ /* 0x002fca000f8e0203 */
[----:B0-----:R-:W-:-:S04]  /*0070*/  ISETP.GE.U32.AND P0, PT, R66, UR6, PT ;  /* 0x0000000642007c0c */ /* 0x001fc8000bf06070 */
[----:B------:R-:W-:-:S13]  /*0080*/  ISETP.GE.AND.EX P0, PT, RZ, UR7, PT, P0 ;  /* 0x00000007ff007c0c */ /* 0x000fda000bf06300 */
[----:B------:R-:W-:Y:S05]  /*0090*/  @P0 EXIT ;  /* 0x000000000000094d */ /* 0x000fea0003800000 */
[----:B------:R-:W0:Y:S01]  /*00a0*/  LDCU.64 UR4, c[0x0][0x3d8] ;  /* 0x00007b00ff0477ac */ /* 0x000e220008000a00 */
[----:B------:R-:W-:Y:S01]  /*00b0*/  BSSY.RECONVERGENT B0, `(.L_x_0) ;  /* 0x0000020000007945 */ /* 0x000fe20003800200 */
[----:B------:R-:W1:Y:S01]  /*00c0*/  LDCU UR7, c[0x3][0x74] ;  /* 0x00c00e80ff0777ac */ /* 0x000e620008000800 */
[----:B0-----:R-:W-:Y:S01]  /*00d0*/  IADD3 R8, P0, PT, R66, UR4, RZ ;  /* 0x0000000442087c10 */ /* 0x001fe2000ff1e0ff */
[----:B-1----:R-:W-:-:S04]  /*00e0*/  USHF.R.S32.HI UR6, URZ, 0x1f, UR7 ;  /* 0x0000001fff067899 */ /* 0x002fc80008011407 */
[----:B------:R-:W-:-:S05]  /*00f0*/  IMAD.X R9, RZ, RZ, UR5, P0 ;  /* 0x00000005ff097e24 */ /* 0x000fca00080e06ff */
[----:B------:R-:W-:-:S04]  /*0100*/  LOP3.LUT R0, R9, UR6, RZ, 0xfc, !PT ;  /* 0x0000000609007c12 */ /* 0x000fc8000f8efcff */
[----:B------:R-:W-:-:S13]  /*0110*/  ISETP.NE.U32.AND P0, PT, R0, RZ, PT ;  /* 0x000000ff0000720c */ /* 0x000fda0003f05070 */
[----:B------:R-:W-:Y:S05]  /*0120*/  @P0 BRA `(.L_x_1) ;  /* 0x0000000000500947 */ /* 0x000fea0003800000 */
[----:B------:R-:W0:Y:S01]  /*0130*/  I2F.U32.RP R0, UR7 ;  /* 0x0000000700007d06 */ /* 0x000e220008209000 */
[----:B------:R-:W-:-:S07]  /*0140*/  ISETP.NE.U32.AND P2, PT, RZ, UR7, PT ;  /* 0x00000007ff007c0c */ /* 0x000fce000bf45070 */
[----:B0-----:R-:W0:Y:S02]  /*0150*/  MUFU.RCP R0, R0 ;  /* 0x0000000000007308 */ /* 0x001e240000001000 */
[----:B0-----:R-:W-:-:S06]  /*0160*/  VIADD R2, R0, 0xffffffe ;  /* 0x0ffffffe00027836 */ /* 0x001fcc0000000000 */
[----:B------:R0:W1:Y:S02]  /*0170*/  F2I.FTZ.U32.TRUNC.NTZ R3, R2 ;  /* 0x0000000200037305 */ /* 0x000064000021f000 */
[----:B0-----:R-:W-:Y:S02]  /*0180*/  IMAD.MOV.U32 R2, RZ, RZ, RZ ;  /* 0x000000ffff027224 */ /* 0x001fe400078e00ff */
[----:B-1----:R-:W-:-:S04]  /*0190*/  IMAD.MOV R5, RZ, RZ, -R3 ;  /* 0x000000ffff057224 */ /* 0x002fc800078e0a03 */
[----:B------:R-:W-:-:S04]  /*01a0*/  IMAD R5, R5, UR7, RZ ;  /* 0x0000000705057c24 */ /* 0x000fc8000f8e02ff */
[----:B------:R-:W-:-:S06]  /*01b0*/  IMAD.HI.U32 R3, R3, R5, R2 ;  /* 0x0000000503037227 */ /* 0x000fcc00078e0002 */
[----:B------:R-:W-:-:S04]  /*01c0*/  IMAD.HI.U32 R2, R3, R8, RZ ;  /* 0x0000000803027227 */ /* 0x000fc800078e00ff */
[----:B------:R-:W-:-:S04]  /*01d0*/  IMAD.MOV R3, RZ, RZ, -R2 ;  /* 0x000000ffff037224 */ /* 0x000fc800078e0a02 */
[----:B------:R-:W-:-:S05]  /*01e0*/  IMAD R3, R3, UR7, R8 ;  /* 0x0000000703037c24 */ /* 0x000fca000f8e0208 */
[----:B------:R-:W-:-:S13]  /*01f0*/  ISETP.GE.U32.AND P0, PT, R3, UR7, PT ;  /* 0x0000000703007c0c */ /* 0x000fda000bf06070 */
[----:B------:R-:W-:Y:S02]  /*0200*/  @P0 VIADD R3, R3, -UR7 ;  /* 0x8000000703030c36 */ /* 0x000fe40008000000 */
[----:B------:R-:W-:-:S03]  /*0210*/  @P0 VIADD R2, R2, 0x1 ;  /* 0x0000000102020836 */ /* 0x000fc60000000000 */
[----:B------:R-:W-:Y:S01]  /*0220*/  ISETP.GE.U32.AND P1, PT, R3, UR7, PT ;  /* 0x0000000703007c0c */ /* 0x000fe2000bf26070 */
[----:B------:R-:W-:-:S12]  /*0230*/  IMAD.MOV.U32 R3, RZ, RZ, RZ ;  /* 0x000000ffff037224 */ /* 0x000fd800078e00ff */
[----:B------:R-:W-:Y:S02]  /*0240*/  @P1 IADD3 R2, PT, PT, R2, 0x1, RZ ;  /* 0x0000000102021810 */ /* 0x000fe40007ffe0ff */
[----:B------:R-:W-:Y:S01]  /*0250*/  @!P2 LOP3.LUT R2, RZ, UR7, RZ, 0x33, !PT ;  /* 0x00000007ff02ac12 */ /* 0x000fe2000f8e33ff */
[----:B------:R-:W-:Y:S06]  /*0260*/  BRA `(.L_x_2) ;  /* 0x0000000000107947 */ /* 0x000fec0003800000 */
.L_x_1:
[----:B------:R-:W-:-:S07]  /*0270*/  MOV R6, 0x290 ;  /* 0x0000029000067802 */ /* 0x000fce0000000f00 */
[----:B------:R-:W-:Y:S05]  /*0280*/  CALL.REL.NOINC `($__internal_2_$__cuda_sm20_div_s64) ;  /* 0x00000428004c7944 */ /* 0x000fea0003c00000 */
[----:B------:R-:W-:Y:S02]  /*0290*/  IMAD.MOV.U32 R2, RZ, RZ, R0 ;  /* 0x000000ffff027224 */ /* 0x000fe400078e0000 */
[----:B------:R-:W-:-:S07]  /*02a0*/  IMAD.MOV.U32 R3, RZ, RZ, R5 ;  /* 0x000000ffff037224 */ /* 0x000fce00078e0005 */
.L_x_2:
[----:B------:R-:W-:Y:S05]  /*02b0*/  BSYNC.RECONVERGENT B0 ;  /* 0x0000000000007941 */ /* 0x000fea0003800200 */
.L_x_0:
[----:B------:R-:W0:Y:S01]  /*02c0*/  LDCU UR5, c[0x3][0xc] ;  /* 0x00c00180ff0577ac */ /* 0x000e220008000800 */
[----:B------:R-:W1:Y:S01]  /*02d0*/  LDC.64 R8, c[0x3][0x8] ;  /* 0x00c00200ff087b82 */ /* 0x000e620000000a00 */
[----:B------:R-:W-:Y:S01]  /*02e0*/  IMAD.MOV.U32 R4, RZ, RZ, 0x1 ;  /* 0x00000001ff047424 */ /* 0x000fe200078e00ff */
[----:B------:R-:W2:Y:S01]  /*02f0*/  I2F.F64.S64 R92, R2 ;  /* 0x00000002005c7312 */ /* 0x000ea20000301c00 */
[----:B------:R-:W3:Y:S01]  /*0300*/  LDCU UR4, c[0x3][0x70] ;  /* 0x00c00e00ff0477ac */ /* 0x000ee20008000800 */
[----:B------:R-:W-:Y:S01]  /*0310*/  BSSY.RECONVERGENT B1, `(.L_x_3) ;  /* 0x0000015000017945 */ /* 0x000fe20003800200 */
[----:B------:R-:W4:Y:S05]  /*0320*/  LDCU.64 UR36, c[0x0][0x358] ;  /* 0x00006b00ff2477ac */ /* 0x000f2a0008000a00 */
[----:B0-----:R-:W1:Y:S01]  /*0330*/  MUFU.RCP64H R5, UR5 ;  /* 0x0000000500057d08 */ /* 0x001e620008001800 */
[----:B--2---:R-:W-:Y:S01]  /*0340*/  FSETP.GEU.AND P1, PT, |R93|, 6.5827683646048100446e-37, PT ;  /* 0x036000005d00780b */ /* 0x004fe20003f2e200 */
[----:B-1----:R-:W-:-:S08]  /*0350*/  DFMA R6, R4, -R8, 1 ;  /* 0x3ff000000406742b */ /* 0x002fd00000000808 */
[----:B------:R-:W-:-:S08]  /*0360*/  DFMA R6, R6, R6, R6 ;  /* 0x000000060606722b */ /* 0x000fd00000000006 */
[----:B------:R-:W-:-:S08]  /*0370*/  DFMA R6, R4, R6, R4 ;  /* 0x000000060406722b */ /* 0x000fd00000000004 */
[----:B------:R-:W-:-:S08]  /*0380*/  DFMA R4, R6, -R8, 1 ;  /* 0x3ff000000604742b */ /* 0x000fd00000000808 */
[----:B------:R-:W-:-:S08]  /*0390*/  DFMA R4, R6, R4, R6 ;  /* 0x000000040604722b */ /* 0x000fd00000000006 */
[----:B------:R-:W-:-:S08]  /*03a0*/  DMUL R100, R92, R4 ;  /* 0x000000045c647228 */ /* 0x000fd00000000000 */
[----:B------:R-:W-:-:S08]  /*03b0*/  DFMA R6, R100, -R8, R92 ;  /* 0x800000086406722b */ /* 0x000fd0000000005c */
[----:B------:R-:W-:Y:S01]  /*03c0*/  DFMA R100, R4, R6, R100 ;  /* 0x000000060464722b */ /* 0x000fe20000000064 */
[----:B---3--:R-:W0:Y:S09]  /*03d0*/  I2F.F64 R4, UR4 ;  /* 0x0000000400047d12 */ /* 0x008e320008201c00 */
[----:B------:R-:W-:-:S05]  /*03e0*/  FFMA R0, RZ, UR5, R101 ;  /* 0x00000005ff007c23 */ /* 0x000fca0008000065 */
[----:B------:R-:W-:-:S13]  /*03f0*/  FSETP.GT.AND P0, PT, |R0|, 1.469367938527859385e-39, PT ;  /* 0x001000000000780b */ /* 0x000fda0003f04200 */
[----:B0---4-:R-:W-:Y:S05]  /*0400*/  @P0 BRA P1, `(.L_x_4) ;  /* 0x0000000000140947 */ /* 0x011fea0000800000 */
[----:B------:R-:W0:Y:S01]  /*0410*/  LDCU.64 UR4, c[0x3][0x8] ;  /* 0x00c00100ff0477ac */ /* 0x000e220008000a00 */
[----:B------:R-:W-:Y:S01]  /*0420*/  MOV R0, 0x460 ;  /* 0x0000046000007802 */ /* 0x000fe20000000f00 */
[----:B0-----:R-:W-:Y:S02]  /*0430*/  IMAD.U32 R86, RZ, RZ, UR4 ;  /* 0x00000004ff567e24 */ /* 0x001fe4000f8e00ff */
[----:B------:R-:W-:-:S07]  /*0440*/  IMAD.U32 R87, RZ, RZ, UR5 ;  /* 0x00000005ff577e24 */ /* 0x000fce000f8e00ff */
[----:B------:R-:W-:Y:S05]  /*0450*/  CALL.REL.NOINC `($__internal_1_$__cuda_sm20_div_rn_f64_full) ;  /* 0x0000042000587944 */ /* 0x000fea0003c00000 */
.L_x_4:
[----:B------:R-:W-:Y:S05]  /*0460*/  BSYNC.RECONVERGENT B1 ;  /* 0x0000000000017941 */ /* 0x000fea0003800200 */
.L_x_3:
[----:B------:R-:W0:Y:S01]  /*0470*/  LDC.64 R2, c[0x0][0x388] ;  /* 0x0000e200ff027b82 */ /* 0x000e220000000a00 */
[----:B------:R-:W1:Y:S01]  /*0480*/  LDCU.64 UR4, c[0x3][URZ] ;  /* 0x00c00000ff0477ac */ /* 0x000e620008000a00 */
[----:B0-----:R-:W2:Y:S01]  /*0490*/  LDG.E.64 R2, desc[UR36][R2.64] ;  /* 0x0000002402027981 */ /* 0x001ea2000c1e1b00 */
[----:B-1----:R-:W-:Y:S01]  /*04a0*/  DFMA R100, R4, R100, UR4 ;  /* 0x0000000404647e2b */ /* 0x002fe20008000064 */
[----:B------:R-:W-:Y:S04]  /*04b0*/  BSSY.RECONVERGENT B7, `(.L_x_5) ;  /* 0x000039f000077945 */ /* 0x000fe80003800200 */
[----:B------:R-:W-:Y:S03]  /*04c0*/  BSSY.RELIABLE B6, `(.L_x_6) ;  /* 0x0000395000067945 */ /* 0x000fe60003800100 */
[----:B--2---:R-:W-:-:S14]  /*04d0*/  DSETP.GEU.AND P0, PT, R100, R2, PT ;  /* 0x000000026400722a */ /* 0x004fdc0003f0e000 */
[----:B------:R-:W-:Y:S05]  /*04e0*/  @!P0 BRA `(.L_x_7) ;  /* 0x0000003800488947 */ /* 0x000fea0003800000 */
[----:B------:R-:W0:Y:S08]  /*04f0*/  LDC R47, c[0x0][0x380] ;  /* 0x0000e000ff2f7b82 */ /* 0x000e300000000800 */
[----:B------:R-:W0:Y:S02]  /*0500*/  LDC.64 R36, c[0x0][0x388] ;  /* 0x0000e200ff247b82 */ /* 0x000e240000000a00 */
[----:B0-----:R-:W-:-:S06]  /*0510*/  IMAD.WIDE R2, R47, 0x38, R36 ;  /* 0x000000382f027825 */ /* 0x001fcc00078e0224 */
[----:B------:R-:W2:Y:S02]  /*0520*/  LDG.E.64 R2, desc[UR36][R2.64+-0x38] ;  /* 0xffffc82402027981 */ /* 0x000ea4000c1e1b00 */
[----:B--2---:R-:W-:-:S14]  /*0530*/  DSETP.GT.AND P0, PT, R100, R2, PT ;  /* 0x000000026400722a */ /* 0x004fdc0003f04000 */
[----:B------:R-:W-:Y:S05]  /*0540*/  @!P0 BREAK.RELIABLE B6 ;  /* 0x0000000000068942 */ /* 0x000fea0003800100 */
[----:B------:R-:W-:Y:S05]  /*0550*/  @P0 BRA `(.L_x_7) ;  /* 0x00000038002c0947 */ /* 0x000fea0003800000 */
[----:B------:R-:W-:Y:S01]  /*0560*/  ISETP.GE.AND P0, PT, R47, 0x1, PT ;  /* 0x000000012f00780c */ /* 0x000fe20003f06270 */
[----:B------:R-:W-:-:S12]  /*0570*/  IMAD.MOV.U32 R39, RZ, RZ, -0x1 ;  /* 0xffffffffff277424 */ /* 0x000fd800078e00ff */
[----:B------:R-:W-:Y:S05]  /*0580*/  @!P0 BRA `(.L_x_8) ;  /* 0x0000000c00208947 */ /* 0x000fea0003800000 */
[C---:B------:R-:W-:Y:S01]  /*0590*/  ISETP.GE.U32.AND P1, PT, R47.reuse, 0x10, PT ;  /* 0x000000102f00780c */ /* 0x040fe20003f26070 */
[C---:B------:R-:W-:Y:S01]  /*05a0*/  VIADD R0, R47.reuse, 0xfffffffc ;  /* 0xfffffffc2f007836 */ /* 0x040fe20000000000 */
[----:B------:R-:W-:Y:S01]  /*05b0*/  LOP3.LUT R38, R47, 0xf, RZ, 0xc0, !PT ;  /* 0x0000000f2f267812 */ /* 0x000fe200078ec0ff */
[----:B------:R-:W-:Y:S01]  /*05c0*/  IMAD.MOV.U32 R41, RZ, RZ, RZ ;  /* 0x000000ffff297224 */ /* 0x000fe200078e00ff */
[----:B------:R-:W-:Y:S02]  /*05d0*/  MOV R39, 0xffffffff ;  /* 0xffffffff00277802 */ /* 0x000fe40000000f00 */
[----:B------:R-:W-:-:S07]  /*05e0*/  ISETP.NE.AND P0, PT, R38, RZ, PT ;  /* 0x000000ff2600720c */ /* 0x000fce0003f05270 */
[----:B------:R-:W-:Y:S06]  /*05f0*/  @!P1 BRA `(.L_x_9) ;  /* 0x0000000400709947 */ /* 0x000fec0003800000 */
[----:B------:R-:W-:Y:S01]  /*0600*/  LOP3.LUT R41, R47, 0x7ffffff0, RZ, 0xc0, !PT ;  /* 0x7ffffff02f297812 */ /* 0x000fe200078ec0ff */
[----:B------:R-:W-:Y:S02]  /*0610*/  IMAD.MOV.U32 R39, RZ, RZ, -0x1 ;  /* 0xffffffffff277424 */ /* 0x000fe400078e00ff */
[----:B------:R-:W-:-:S07]  /*0620*/  IMAD.MOV.U32 R43, RZ, RZ, RZ ;  /* 0x000000ffff2b7224 */ /* 0x000fce00078e00ff */
.L_x_10:
[----:B------:R-:W-:-:S05]  /*0630*/  IMAD.WIDE.U32 R2, R43, 0x38, R36 ;  /* 0x000000382b027825 */ /* 0x000fca00078e0024 */
[----:B------:R-:W2:Y:S04]  /*0640*/  LDG.E.64 R4, desc[UR36][R2.64] ;  /* 0x0000002402047981 */ /* 0x000ea8000c1e1b00 */
[----:B------:R-:W3:Y:S04]  /*0650*/  LDG.E.64 R6, desc[UR36][R2.64+0x38] ;  /* 0x0000382402067981 */ /* 0x000ee8000c1e1b00 */
[----:B------:R-:W4:Y:S04]  /*0660*/  LDG.E.64 R8, desc[UR36][R2.64+0x70] ;  /* 0x0000702402087981 */ /* 0x000f28000c1e1b00 */
[----:B------:R-:W5:Y:S04]  /*0670*/  LDG.E.64 R10, desc[UR36][R2.64+0xa8] ;  /* 0x0000a824020a7981 */ /* 0x000f68000c1e1b00 */
        /* <DEDUP_REMOVED lines=11> */
[----:B------:R0:W5:Y:S01]  /*0730*/  LDG.E.64 R34, desc[UR36][R2.64+0x348] ;  /* 0x0003482402227981 */ /* 0x000162000c1e1b00 */
[----:B------:R-:W-:-:S05]  /*0740*/  IMAD.MOV.U32 R45, RZ, RZ, R39 ;  /* 0x000000ffff2d7224 */ /* 0x000fca00078e0027 */
[----:B------:R-:W-:Y:S02]  /*0750*/  ISETP.NE.AND P3, PT, R45, -0x1, PT ;  /* 0xffffffff2d00780c */ /* 0x000fe40003f65270 */
[----:B0-----:R-:W-:Y:S01]  /*0760*/  VIMNMX R2, PT, PT, R0, R43, PT ;  /* 0x0000002b00027248 */ /* 0x001fe20003fe0100 */
[--C-:B--2---:R-:W-:Y:S01]  /*0770*/  DSETP.GE.AND P1, PT, R4, R100.reuse, PT ;  /* 0x000000640400722a */ /* 0x104fe20003f26000 */
[C---:B------:R-:W-:Y:S01]  /*0780*/  VIMNMX R5, PT, PT, R43.reuse, 0x2, !PT ;  /* 0x000000022b057848 */ /* 0x040fe20007fe0100 */
[----:B---3--:R-:W-:Y:S01]  /*0790*/  DSETP.GE.AND P2, PT, R6, R100, PT ;  /* 0x000000640600722a */ /* 0x008fe20003f46000 */
[----:B------:R-:W-:Y:S02]  /*07a0*/  VIADD R7, R43, 0x1 ;  /* 0x000000012b077836 */ /* 0x000fe40000000000 */
[----:B------:R-:W-:-:S03]  /*07b0*/  VIADDMNMX.U32 R5, R5, 0xfffffffe, R0, PT ;  /* 0xfffffffe05057846 */ /* 0x000fc60003800000 */
[----:B------:R-:W-:Y:S02]  /*07c0*/  VIMNMX R39, PT, PT, R7, 0x2, !PT ;  /* 0x0000000207277848 */ /* 0x000fe40007fe0100 */
[----:B------:R-:W-:-:S04]  /*07d0*/  VIMNMX R7, PT, PT, R0, R7, PT ;  /* 0x0000000700077248 */ /* 0x000fc80003fe0100 */
[----:B------:R-:W-:Y:S01]  /*07e0*/  @P1 SEL R45, R5, R45, !P3 ;  /* 0x0000002d052d1207 */ /* 0x000fe20005800000 */
[----:B----4-:R-:W-:Y:S01]  /*07f0*/  DSETP.GE.AND P1, PT, R8, R100, PT ;  /* 0x000000640800722a */ /* 0x010fe20003f26000 */
[----:B------:R-:W-:Y:S02]  /*0800*/  VIADDMNMX.U32 R39, R39, 0xfffffffe, R0, PT ;  /* 0xfffffffe27277846 */ /* 0x000fe40003800000 */
[----:B------:R-:W-:-:S04]  /*0810*/  ISETP.NE.AND P3, PT, R45, -0x1, PT ;  /* 0xffffffff2d00780c */ /* 0x000fc80003f65270 */
[----:B------:R-:W-:Y:S01]  /*0820*/  @P2 SEL R45, R39, R45, !P3 ;  /* 0x0000002d272d2207 */ /* 0x000fe20005800000 */
[----:B-----5:R-:W-:-:S03]  /*0830*/  DSETP.GE.AND P2, PT, R10, R100, PT ;  /* 0x000000640a00722a */ /* 0x020fc60003f46000 */
[----:B------:R-:W-:-:S04]  /*0840*/  ISETP.NE.AND P3, PT, R45, -0x1, PT ;  /* 0xffffffff2d00780c */ /* 0x000fc80003f65270 */
[----:B------:R-:W-:Y:S01]  /*0850*/  @P1 SEL R45, R2, R45, !P3 ;  /* 0x0000002d022d1207 */ /* 0x000fe20005800000 */
[----:B------:R-:W-:Y:S01]  /*0860*/  DSETP.GE.AND P1, PT, R12, R100, PT ;  /* 0x000000640c00722a */ /* 0x000fe20003f26000 */
[----:B------:R-:W-:Y:S02]  /*0870*/  VIADDMNMX R2, R43, 0x2, R0, PT ;  /* 0x000000022b027846 */ /* 0x000fe40003800100 */
[----:B------:R-:W-:-:S04]  /*0880*/  ISETP.NE.AND P3, PT, R45, -0x1, PT ;  /* 0xffffffff2d00780c */ /* 0x000fc80003f65270 */
[----:B------:R-:W-:Y:S01]  /*0890*/  @P2 SEL R45, R7, R45, !P3 ;  /* 0x0000002d072d2207 */ /* 0x000fe20005800000 */
[----:B------:R-:W-:-:S03]  /*08a0*/  DSETP.GE.AND P2, PT, R14, R100, PT ;  /* 0x000000640e00722a */ /* 0x000fc60003f46000 */
[----:B------:R-:W-:-:S04]  /*08b0*/  ISETP.NE.AND P3, PT, R45, -0x1, PT ;  /* 0xffffffff2d00780c */ /* 0x000fc80003f65270 */
[----:B------:R-:W-:Y:S01]  /*08c0*/  @P1 SEL R45, R2, R45, !P3 ;  /* 0x0000002d022d1207 */ /* 0x000fe20005800000 */
[----:B------:R-:W-:Y:S01]  /*08d0*/  DSETP.GE.AND P1, PT, R16, R100, PT ;  /* 0x000000641000722a */ /* 0x000fe20003f26000 */
[----:B------:R-:W-:Y:S02]  /*08e0*/  VIADDMNMX R2, R43, 0x3, R0, PT ;  /* 0x000000032b027846 */ /* 0x000fe40003800100 */
        /* <DEDUP_REMOVED lines=37> */
[----:B------:R-:W-:Y:S02]  /*0b40*/  @P1 SEL R45, R2, R45, !P3 ;  /* 0x0000002d022d1207 */ /* 0x000fe40005800000 */
[C---:B------:R-:W-:Y:S01]  /*0b50*/  VIADDMNMX R2, R43.reuse, 0xd, R0, PT ;  /* 0x0000000d2b027846 */ /* 0x040fe20003800100 */
[----:B------:R-:W-:Y:S01]  /*0b60*/  VIADD R43, R43, 0x10 ;  /* 0x000000102b2b7836 */ /* 0x000fe20000000000 */
[----:B------:R-:W-:-:S04]  /*0b70*/  ISETP.NE.AND P1, PT, R45, -0x1, PT ;  /* 0xffffffff2d00780c */ /* 0x000fc80003f25270 */
[----:B------:R-:W-:Y:S02]  /*0b80*/  ISETP.NE.AND P3, PT, R43, R41, PT ;  /* 0x000000292b00720c */ /* 0x000fe40003f65270 */
[----:B------:R-:W-:-:S05]  /*0b90*/  @P2 SEL R45, R2, R45, !P1 ;  /* 0x0000002d022d2207 */ /* 0x000fca0004800000 */
[----:B------:R-:W-:-:S06]  /*0ba0*/  IMAD.MOV.U32 R39, RZ, RZ, R45 ;  /* 0x000000ffff277224 */ /* 0x000fcc00078e002d */
[----:B------:R-:W-:Y:S05]  /*0bb0*/  @P3 BRA `(.L_x_10) ;  /* 0xfffffff8009c3947 */ /* 0x000fea000383ffff */
.L_x_9:
[----:B------:R-:W-:Y:S05]  /*0bc0*/  @!P0 BRA `(.L_x_8) ;  /* 0x0000000400908947 */ /* 0x000fea0003800000 */
[----:B------:R-:W-:Y:S02]  /*0bd0*/  ISETP.GE.U32.AND P1, PT, R38, 0x8, PT ;  /* 0x000000082600780c */ /* 0x000fe40003f26070 */
[----:B------:R-:W-:-:S04]  /*0be0*/  LOP3.LUT R20, R47, 0x7, RZ, 0xc0, !PT ;  /* 0x000000072f147812 */ /* 0x000fc800078ec0ff */
[----:B------:R-:W-:-:S07]  /*0bf0*/  ISETP.NE.AND P0, PT, R20, RZ, PT ;  /* 0x000000ff1400720c */ /* 0x000fce0003f05270 */
[----:B------:R-:W-:Y:S06]  /*0c00*/  @!P1 BRA `(.L_x_11) ;  /* 0x0000000000b89947 */ /* 0x000fec0003800000 */
        /* <DEDUP_REMOVED lines=8> */
[----:B------:R0:W5:Y:S01]  /*0c90*/  LDG.E.64 R18, desc[UR36][R2.64+0x188] ;  /* 0x0001882402127981 */ /* 0x000162000c1e1b00 */
[----:B------:R-:W-:-:S02]  /*0ca0*/  ISETP.NE.AND P3, PT, R39, -0x1, PT ;  /* 0xffffffff2700780c */ /* 0x000fc40003f65270 */
[----:B0-----:R-:W-:Y:S01]  /*0cb0*/  VIMNMX R2, PT, PT, R0, R41, PT ;  /* 0x0000002900027248 */ /* 0x001fe20003fe0100 */
[--C-:B--2---:R-:W-:Y:S01]  /*0cc0*/  DSETP.GE.AND P1, PT, R4, R100.reuse, PT ;  /* 0x000000640400722a */ /* 0x104fe20003f26000 */
[----:B------:R-:W-:Y:S01]  /*0cd0*/  VIMNMX R5, PT, PT, R41, 0x2, !PT ;  /* 0x0000000229057848 */ /* 0x000fe20007fe0100 */
[----:B---3--:R-:W-:-:S03]  /*0ce0*/  DSETP.GE.AND P2, PT, R6, R100, PT ;  /* 0x000000640600722a */ /* 0x008fc60003f46000 */
[----:B------:R-:W-:Y:S02]  /*0cf0*/  VIADDMNMX R4, R5, 0xfffffffe, R0, PT ;  /* 0xfffffffe05047846 */ /* 0x000fe40003800100 */
[----:B------:R-:W-:-:S07]  /*0d00*/  VIMNMX R5, PT, PT, R41, 0x1, !PT ;  /* 0x0000000129057848 */ /* 0x000fce0007fe0100 */
[----:B------:R-:W-:Y:S01]  /*0d10*/  @P1 SEL R39, R4, R39, !P3 ;  /* 0x0000002704271207 */ /* 0x000fe20005800000 */
[----:B----4-:R-:W-:Y:S01]  /*0d20*/  DSETP.GE.AND P1, PT, R8, R100, PT ;  /* 0x000000640800722a */ /* 0x010fe20003f26000 */
[----:B------:R-:W-:Y:S02]  /*0d30*/  VIADDMNMX R4, R5, 0xffffffff, R0, PT ;  /* 0xffffffff05047846 */ /* 0x000fe40003800100 */
[----:B------:R-:W-:-:S04]  /*0d40*/  ISETP.NE.AND P3, PT, R39, -0x1, PT ;  /* 0xffffffff2700780c */ /* 0x000fc80003f65270 */
[----:B------:R-:W-:Y:S01]  /*0d50*/  @P2 SEL R39, R4, R39, !P3 ;  /* 0x0000002704272207 */ /* 0x000fe20005800000 */
[----:B-----5:R-:W-:Y:S01]  /*0d60*/  DSETP.GE.AND P2, PT, R10, R100, PT ;  /* 0x000000640a00722a */ /* 0x020fe20003f46000 */
[----:B------:R-:W-:Y:S02]  /*0d70*/  IMAD.MOV.U32 R4, RZ, RZ, 0x3 ;  /* 0x00000003ff047424 */ /* 0x000fe400078e00ff */
[----:B------:R-:W-:-:S03]  /*0d80*/  ISETP.NE.AND P3, PT, R39, -0x1, PT ;  /* 0xffffffff2700780c */ /* 0x000fc60003f65270 */
[----:B------:R-:W-:Y:S02]  /*0d90*/  VIADDMNMX R3, R41, R4, 0x2, !PT ;  /* 0x0000000229037446 */ /* 0x000fe40007800104 */
[----:B------:R-:W-:Y:S01]  /*0da0*/  @P1 SEL R39, R2, R39, !P3 ;  /* 0x0000002702271207 */ /* 0x000fe20005800000 */
[--C-:B------:R-:W-:Y:S01]  /*0db0*/  DSETP.GE.AND P1, PT, R12, R100.reuse, PT ;  /* 0x000000640c00722a */ /* 0x100fe20003f26000 */
[--C-:B------:R-:W-:Y:S02]  /*0dc0*/  VIADDMNMX R2, R3, 0xfffffffe, R0.reuse, PT ;  /* 0xfffffffe03027846 */ /* 0x100fe40003800100 */
[----:B------:R-:W-:Y:S02]  /*0dd0*/  ISETP.NE.AND P3, PT, R39, -0x1, PT ;  /* 0xffffffff2700780c */ /* 0x000fe40003f65270 */
[----:B------:R-:W-:Y:S02]  /*0de0*/  IADD3 R41, PT, PT, R41, 0x8, RZ ;  /* 0x0000000829297810 */ /* 0x000fe40007ffe0ff */
[----:B------:R-:W-:Y:S01]  /*0df0*/  @P2 SEL R39, R2, R39, !P3 ;  /* 0x0000002702272207 */ /* 0x000fe20005800000 */
[----:B------:R-:W-:Y:S01]  /*0e00*/  DSETP.GE.AND P2, PT, R14, R100, PT ;  /* 0x000000640e00722a */ /* 0x000fe20003f46000 */
[----:B------:R-:W-:-:S02]  /*0e10*/  VIADDMNMX R2, R3, 0xffffffff, R0, PT ;  /* 0xffffffff03027846 */ /* 0x000fc40003800100 */
[----:B------:R-:W-:-:S04]  /*0e20*/  ISETP.NE.AND P3, PT, R39, -0x1, PT ;  /* 0xffffffff2700780c */ /* 0x000fc80003f65270 */
[----:B------:R-:W-:Y:S01]  /*0e30*/  @P1 SEL R39, R2, R39, !P3 ;  /* 0x0000002702271207 */ /* 0x000fe20005800000 */
[----:B------:R-:W-:Y:S01]  /*0e40*/  DSETP.GE.AND P1, PT, R16, R100, PT ;  /* 0x000000641000722a */ /* 0x000fe20003f26000 */
[----:B------:R-:W-:Y:S02]  /*0e50*/  VIMNMX R2, PT, PT, R0, R3, PT ;  /* 0x0000000300027248 */ /* 0x000fe40003fe0100 */
[----:B------:R-:W-:-:S04]  /*0e60*/  ISETP.NE.AND P3, PT, R39, -0x1, PT ;  /* 0xffffffff2700780c */ /* 0x000fc80003f65270 */
[----:B------:R-:W-:Y:S01]  /*0e70*/  @P2 SEL R39, R2, R39, !P3 ;  /* 0x0000002702272207 */ /* 0x000fe20005800000 */
[----:B------:R-:W-:Y:S01]  /*0e80*/  DSETP.GE.AND P2, PT, R18, R100, PT ;  /* 0x000000641200722a */ /* 0x000fe20003f46000 */
[----:B------:R-:W-:Y:S02]  /*0e90*/  VIADDMNMX R2, R3, 0x1, R0, PT ;  /* 0x0000000103027846 */ /* 0x000fe40003800100 */
[----:B------:R-:W-:-:S04]  /*0ea0*/  ISETP.NE.AND P3, PT, R39, -0x1, PT ;  /* 0xffffffff2700780c */ /* 0x000fc80003f65270 */
[----:B------:R-:W-:Y:S02]  /*0eb0*/  @P1 SEL R39, R2, R39, !P3 ;  /* 0x0000002702271207 */ /* 0x000fe40005800000 */
[----:B------:R-:W-:Y:S02]  /*0ec0*/  VIADDMNMX R2, R3, 0x2, R0, PT ;  /* 0x0000000203027846 */ /* 0x000fe40003800100 */
[----:B------:R-:W-:-:S04]  /*0ed0*/  ISETP.NE.AND P1, PT, R39, -0x1, PT ;  /* 0xffffffff2700780c */ /* 0x000fc80003f25270 */
[----:B------:R-:W-:-:S09]  /*0ee0*/  @P2 SEL R39, R2, R39, !P1 ;  /* 0x0000002702272207 */ /* 0x000fd20004800000 */
.L_x_11:
        /* <DEDUP_REMOVED lines=9> */
[----:B------:R0:W5:Y:S01]  /*0f80*/  LDG.E.64 R10, desc[UR36][R2.64+0xa8] ;  /* 0x0000a824020a7981 */ /* 0x000162000c1e1b00 */
[----:B------:R-:W-:Y:S01]  /*0f90*/  ISETP.NE.AND P2, PT, R39, -0x1, PT ;  /* 0xffffffff2700780c */ /* 0x000fe20003f45270 */
[--C-:B--2---:R-:W-:Y:S01]  /*0fa0*/  DSETP.GE.AND P1, PT, R4, R100.reuse, PT ;  /* 0x000000640400722a */ /* 0x104fe20003f26000 */
[----:B------:R-:W-:Y:S01]  /*0fb0*/  VIMNMX R5, PT, PT, R41, 0x2, !PT ;  /* 0x0000000229057848 */ /* 0x000fe20007fe0100 */
[----:B---3--:R-:W-:-:S03]  /*0fc0*/  DSETP.GE.AND P3, PT, R6, R100, PT ;  /* 0x000000640600722a */ /* 0x008fc60003f66000 */
[----:B------:R-:W-:Y:S02]  /*0fd0*/  VIADDMNMX R4, R5, 0xfffffffe, R0, PT ;  /* 0xfffffffe05047846 */ /* 0x000fe40003800100 */
[----:B------:R-:W-:-:S04]  /*0fe0*/  VIMNMX R5, PT, PT, R41, 0x1, !PT ;  /* 0x0000000129057848 */ /* 0x000fc80007fe0100 */
[----:B------:R-:W-:-:S03]  /*0ff0*/  VIADDMNMX R6, R5, 0xffffffff, R0, PT ;  /* 0xffffffff05067846 */ /* 0x000fc60003800100 */
[----:B------:R-:W-:Y:S01]  /*1000*/  @P1 SEL R39, R4, R39, !P2 ;  /* 0x0000002704271207 */ /* 0x000fe20005000000 */
[----:B----4-:R-:W-:Y:S01]  /*1010*/  DSETP.GE.AND P2, PT, R8, R100, PT ;  /* 0x000000640800722a */ /* 0x010fe20003f46000 */
[----:B------:R-:W-:Y:S02]  /*1020*/  IMAD.MOV.U32 R4, RZ, RZ, 0x2 ;  /* 0x00000002ff047424 */ /* 0x000fe400078e00ff */
[----:B------:R-:W-:-:S03]  /*1030*/  ISETP.NE.AND P1, PT, R39, -0x1, PT ;  /* 0xffffffff2700780c */ /* 0x000fc60003f25270 */
[C---:B0-----:R-:W-:Y:S01]  /*1040*/  VIADDMNMX R3, R41.reuse, R4, 0x2, !PT ;  /* 0x0000000229037446 */ /* 0x041fe20007800104 */
[----:B------:R-:W-:Y:S01]  /*1050*/  VIADD R41, R41, 0x4 ;  /* 0x0000000429297836 */ /* 0x000fe20000000000 */
[----:B------:R-:W-:Y:S01]  /*1060*/  @P3 SEL R39, R6, R39, !P1 ;  /* 0x0000002706273207 */ /* 0x000fe20004800000 */
[----:B-----5:R-:W-:Y:S01]  /*1070*/  DSETP.GE.AND P3, PT, R10, R100, PT ;  /* 0x000000640a00722a */ /* 0x020fe20003f66000 */
[----:B------:R-:W-:Y:S02]  /*1080*/  VIADDMNMX R2, R3, 0xfffffffe, R0, PT ;  /* 0xfffffffe03027846 */ /* 0x000fe40003800100 */
[----:B------:R-:W-:-:S04]  /*1090*/  ISETP.NE.AND P1, PT, R39, -0x1, PT ;  /* 0xffffffff2700780c */ /* 0x000fc80003f25270 */
[----:B------:R-:W-:Y:S02]  /*10a0*/  @P2 SEL R39, R2, R39, !P1 ;  /* 0x0000002702272207 */ /* 0x000fe40004800000 */
[----:B------:R-:W-:Y:S02]  /*10b0*/  VIADDMNMX R2, R3, 0xffffffff, R0, PT ;  /* 0xffffffff03027846 */ /* 0x000fe40003800100 */
[----:B------:R-:W-:-:S04]  /*10c0*/  ISETP.NE.AND P1, PT, R39, -0x1, PT ;  /* 0xffffffff2700780c */ /* 0x000fc80003f25270 */
[----:B------:R-:W-:-:S09]  /*10d0*/  @P3 SEL R39, R2, R39, !P1 ;  /* 0x0000002702273207 */ /* 0x000fd20004800000 */
.L_x_12:
[----:B------:R-:W-:Y:S05]  /*10e0*/  @!P0 BRA `(.L_x_8) ;  /* 0x0000000000488947 */ /* 0x000fea0003800000 */
[----:B------:R-:W-:-:S04]  /*10f0*/  IMAD.WIDE.U32 R2, R41, 0x38, R36 ;  /* 0x0000003829027825 */ /* 0x000fc800078e0024 */
[----:B------:R-:W-:Y:S02]  /*1100*/  IMAD.MOV R12, RZ, RZ, -R12 ;  /* 0x000000ffff0c7224 */ /* 0x000fe400078e0a0c */
[----:B------:R-:W-:Y:S02]  /*1110*/  IMAD.MOV.U32 R6, RZ, RZ, R2 ;  /* 0x000000ffff067224 */ /* 0x000fe400078e0002 */
[----:B------:R-:W-:-:S07]  /*1120*/  IMAD.MOV.U32 R7, RZ, RZ, R3 ;  /* 0x000000ffff077224 */ /* 0x000fce00078e0003 */
.L_x_13:
[----:B------:R-:W-:Y:S02]  /*1130*/  IMAD.MOV.U32 R2, RZ, RZ, R6 ;  /* 0x000000ffff027224 */ /* 0x000fe400078e0006 */
[----:B------:R-:W-:-:S06]  /*1140*/  IMAD.MOV.U32 R3, RZ, RZ, R7 ;  /* 0x000000ffff037224 */ /* 0x000fcc00078e0007 */
[----:B------:R-:W2:Y:S01]  /*1150*/  LDG.E.64 R2, desc[UR36][R2.64] ;  /* 0x0000002402027981 */ /* 0x000ea2000c1e1b00 */
[----:B------:R-:W-:Y:S01]  /*1160*/  VIADD R12, R12, 0x1 ;  /* 0x000000010c0c7836 */ /* 0x000fe20000000000 */
[----:B------:R-:W-:Y:S02]  /*1170*/  VIMNMX R5, PT, PT, R41, 0x2, !PT ;  /* 0x0000000229057848 */ /* 0x000fe40007fe0100 */
[----:B------:R-:W-:Y:S02]  /*1180*/  IADD3 R6, P2, PT, R6, 0x38, RZ ;  /* 0x0000003806067810 */ /* 0x000fe40007f5e0ff */
[----:B------:R-:W-:Y:S02]  /*1190*/  ISETP.NE.AND P1, PT, R12, RZ, PT ;  /* 0x000000ff0c00720c */ /* 0x000fe40003f25270 */
[----:B------:R-:W-:Y:S01]  /*11a0*/  ISETP.NE.AND P3, PT, R39, -0x1, PT ;  /* 0xffffffff2700780c */ /* 0x000fe20003f65270 */
[----:B------:R-:W-:Y:S01]  /*11b0*/  IMAD.X R7, RZ, RZ, R7, P2 ;  /* 0x000000ffff077224 */ /* 0x000fe200010e0607 */
[----:B------:R-:W-:-:S02]  /*11c0*/  VIADDMNMX R4, R5, 0xfffffffe, R0, PT ;  /* 0xfffffffe05047846 */ /* 0x000fc40003800100 */
[----:B------:R-:W-:Y:S01]  /*11d0*/  IADD3 R41, PT, PT, R41, 0x1, RZ ;  /* 0x0000000129297810 */ /* 0x000fe20007ffe0ff */
[----:B--2---:R-:W-:-:S14]  /*11e0*/  DSETP.GE.AND P0, PT, R2, R100, PT ;  /* 0x000000640200722a */ /* 0x004fdc0003f06000 */
[----:B------:R-:W-:Y:S01]  /*11f0*/  @P0 SEL R39, R4, R39, !P3 ;  /* 0x0000002704270207 */ /* 0x000fe20005800000 */
[----:B------:R-:W-:Y:S06]  /*1200*/  @P1 BRA `(.L_x_13) ;  /* 0xfffffffc00c81947 */ /* 0x000fec000383ffff */
.L_x_8:
[----:B------:R-:W-:-:S05]  /*1210*/  IMAD.WIDE R24, R39, 0x38, R36 ;  /* 0x0000003827187825 */ /* 0x000fca00078e0224 */
[----:B------:R-:W2:Y:S04]  /*1220*/  LDG.E.64 R68, desc[UR36][R24.64] ;  /* 0x0000002418447981 */ /* 0x000ea8000c1e1b00 */
[----:B------:R-:W3:Y:S04]  /*1230*/  LDG.E.64 R82, desc[UR36][R24.64+0x38] ;  /* 0x0000382418527981 */ /* 0x000ee8000c1e1b00 */
[----:B------:R-:W4:Y:S04]  /*1240*/  LDG.E.64 R78, desc[UR36][R24.64+0x70] ;  /* 0x00007024184e7981 */ /* 0x000f28000c1e1b00 */
[----:B------:R-:W5:Y:S01]  /*1250*/  LDG.E.64 R2, desc[UR36][R24.64+0xa8] ;  /* 0x0000a82418027981 */ /* 0x000f62000c1e1b00 */
[----:B------:R-:W-:Y:S01]  /*1260*/  BSSY.RECONVERGENT B1, `(.L_x_14) ;  /* 0x0000017000017945 */ /* 0x000fe20003800200 */
[----:B--2---:R-:W-:-:S02]  /*1270*/  DADD R28, R100, -R68 ;  /* 0x00000000641c7229 */ /* 0x004fc40000000844 */
[--C-:B---3--:R-:W-:Y:S02]  /*1280*/  DADD R4, R68, -R82.reuse ;  /* 0x0000000044047229 */ /* 0x108fe40000000852 */
[C---:B------:R-:W-:Y:S02]  /*1290*/  DADD R30, R100.reuse, -R82 ;  /* 0x00000000641e7229 */ /* 0x040fe40000000852 */
[C---:B----4-:R-:W-:Y:S02]  /*12a0*/  DADD R32, R100.reuse, -R78 ;  /* 0x0000000064207229 */ /* 0x050fe4000000084e */
[----:B------:R-:W0:Y:S01]  /*12b0*/  MUFU.RCP64H R7, R5 ;  /* 0x0000000500077308 */ /* 0x000e220000001800 */
[----:B-----5:R-:W-:-:S03]  /*12c0*/  DADD R34, R100, -R2 ;  /* 0x0000000064227229 */ /* 0x020fc60000000802 */
[----:B------:R-:W-:-:S05]  /*12d0*/  VIADD R6, R5, 0x300402 ;  /* 0x0030040205067836 */ /* 0x000fca0000000000 */
[----:B------:R-:W-:Y:S01]  /*12e0*/  FSETP.GEU.AND P0, PT, |R6|, 5.8789094863358348022e-39, PT ;  /* 0x004004020600780b */ /* 0x000fe20003f0e200 */
[----:B0-----:R-:W-:-:S08]  /*12f0*/  DFMA R8, -R4, R6, 1 ;  /* 0x3ff000000408742b */ /* 0x001fd00000000106 */
[----:B------:R-:W-:-:S08]  /*1300*/  DFMA R8, R8, R8, R8 ;  /* 0x000000080808722b */ /* 0x000fd00000000008 */
[----:B------:R-:W-:-:S08]  /*1310*/  DFMA R8, R6, R8, R6 ;  /* 0x000000080608722b */ /* 0x000fd00000000006 */
[----:B------:R-:W-:-:S08]  /*1320*/  DFMA R26, -R4, R8, 1 ;  /* 0x3ff00000041a742b */ /* 0x000fd00000000108 */
[----:B------:R-:W-:Y:S01]  /*1330*/  DFMA R26, R8, R26, R8 ;  /* 0x0000001a081a722b */ /* 0x000fe20000000008 */
[----:B------:R-:W-:Y:S10]  /*1340*/  @P0 BRA `(.L_x_15) ;  /* 0x0000000000200947 */ /* 0x000ff40003800000 */
[----:B------:R-:W-:Y:S01]  /*1350*/  LOP3.LUT R86, R5, 0x7fffffff, RZ, 0xc0, !PT ;  /* 0x7fffffff05567812 */ /* 0x000fe200078ec0ff */
[----:B------:R-:W-:Y:S01]  /*1360*/  IMAD.MOV.U32 R76, RZ, RZ, R4 ;  /* 0x000000ffff4c7224 */ /* 0x000fe200078e0004 */
[----:B------:R-:W-:Y:S01]  /*1370*/  MOV R0, 0x13b0 ;  /* 0x000013b000007802 */ /* 0x000fe20000000f00 */
[----:B------:R-:W-:Y:S02]  /*1380*/  IMAD.MOV.U32 R77, RZ, RZ, R5 ;  /* 0x000000ffff4d7224 */ /* 0x000fe400078e0005 */
[----:B------:R-:W-:-:S07]  /*1390*/  VIADD R86, R86, 0xfff00000 ;  /* 0xfff0000056567836 */ /* 0x000fce0000000000 */
[----:B------:R-:W-:Y:S05]  /*13a0*/  CALL.REL.NOINC `($__internal_0_$__cuda_sm20_dblrcp_rn_slowpath_v3) ;  /* 0x0000040c00e47944 */ /* 0x000fea0003c00000 */
[----:B------:R-:W-:Y:S02]  /*13b0*/  IMAD.MOV.U32 R26, RZ, RZ, R80 ;  /* 0x000000ffff1a7224 */ /* 0x000fe400078e0050 */
[----:B------:R-:W-:-:S07]  /*13c0*/  IMAD.MOV.U32 R27, RZ, RZ, R81 ;  /* 0x000000ffff1b7224 */ /* 0x000fce00078e0051 */
.L_x_15:
[----:B------:R-:W-:Y:S05]  /*13d0*/  BSYNC.RECONVERGENT B1 ;  /* 0x0000000000017941 */ /* 0x000fea0003800200 */
.L_x_14:
[----:B------:R-:W-:Y:S01]  /*13e0*/  DADD R6, R68, -R78 ;  /* 0x0000000044067229 */ /* 0x000fe2000000084e */
[----:B------:R-:W-:Y:S05]  /*13f0*/  BSSY.RECONVERGENT B1, `(.L_x_16) ;  /* 0x0000012000017945 */ /* 0x000fea0003800200 */
[----:B------:R-:W0:Y:S04]  /*1400*/  MUFU.RCP64H R9, R7 ;  /* 0x0000000700097308 */ /* 0x000e280000001800 */
        /* <DEDUP_REMOVED lines=10> */
[----:B------:R-:W-:Y:S02]  /*14b0*/  MOV R76, R6 ;  /* 0x00000006004c7202 */ /* 0x000fe40000000f00 */
[----:B------:R-:W-:Y:S01]  /*14c0*/  MOV R0, 0x14f0 ;  /* 0x000014f000007802 */ /* 0x000fe20000000f00 */
[----:B------:R-:W-:-:S07]  /*14d0*/  VIADD R86, R86, 0xfff00000 ;  /* 0xfff0000056567836 */ /* 0x000fce0000000000 */
[----:B------:R-:W-:Y:S05]  /*14e0*/  CALL.REL.NOINC `($__internal_0_$__cuda_sm20_dblrcp_rn_slowpath_v3) ;  /* 0x0000040c00947944 */ /* 0x000fea0003c00000 */
[----:B------:R-:W-:Y:S02]  /*14f0*/  IMAD.MOV.U32 R36, RZ, RZ, R80 ;  /* 0x000000ffff247224 */ /* 0x000fe400078e0050 */
[----:B------:R-:W-:-:S07]  /*1500*/  IMAD.MOV.U32 R37, RZ, RZ, R81 ;  /* 0x000000ffff257224 */ /* 0x000fce00078e0051 */
.L_x_17:
[----:B------:R-:W-:Y:S05]  /*1510*/  BSYNC.RECONVERGENT B1 ;  /* 0x0000000000017941 */ /* 0x000fea0003800200 */
.L_x_16:
[----:B------:R-:W-:Y:S01]  /*1520*/  DADD R8, R68, -R2 ;  /* 0x0000000044087229 */ /* 0x000fe20000000802 */
[----:B------:R-:W-:Y:S01]  /*1530*/  BSSY.RECONVERGENT B1, `(.L_x_18) ;  /* 0x0000013000017945 */ /* 0x000fe20003800200 */
[----:B------:R-:W-:-:S04]  /*1540*/  DADD R40, R36, R26 ;  /* 0x0000000024287229 */ /* 0x000fc8000000001a */
        /* <DEDUP_REMOVED lines=15> */
[----:B------:R-:W-:Y:S01]  /*1640*/  MOV R38, R80 ;  /* 0x0000005000267202 */ /* 0x000fe20000000f00 */
[----:B------:R-:W-:-:S07]  /*1650*/  IMAD.MOV.U32 R39, RZ, RZ, R81 ;  /* 0x000000ffff277224 */ /* 0x000fce00078e0051 */
.L_x_19:
[----:B------:R-:W-:Y:S05]  /*1660*/  BSYNC.RECONVERGENT B1 ;  /* 0x0000000000017941 */ /* 0x000fea0003800200 */
.L_x_18:
[----:B------:R-:W-:Y:S01]  /*1670*/  DADD R10, -R68, R82 ;  /* 0x00000000440a7229 */ /* 0x000fe20000000152 */
[----:B------:R-:W-:Y:S01]  /*1680*/  BSSY.RECONVERGENT B1, `(.L_x_20) ;  /* 0x0000015000017945 */ /* 0x000fe20003800200 */
[----:B------:R-:W-:Y:S02]  /*1690*/  DADD R40, R40, R38 ;  /* 0x0000000028287229 */ /* 0x000fe40000000026 */
[----:B------:R-:W-:Y:S02]  /*16a0*/  DADD R42, R28, R28 ;  /* 0x000000001c2a7229 */ /* 0x000fe4000000001c */
[----:B------:R-:W0:Y:S04]  /*16b0*/  MUFU.RCP64H R13, R11 ;  /* 0x0000000b000d7308 */ /* 0x000e280000001800 */
[----:B------:R-:W-:-:S02]  /*16c0*/  VIADD R12, R11, 0x300402 ;  /* 0x003004020b0c7836 */ /* 0x000fc40000000000 */
[----:B------:R-:W-:-:S03]  /*16d0*/  DFMA R44, R40, -R42, 1 ;  /* 0x3ff00000282c742b */ /* 0x000fc6000000082a */
        /* <DEDUP_REMOVED lines=15> */
.L_x_21:
[----:B------:R-:W-:Y:S05]  /*17d0*/  BSYNC.RECONVERGENT B1 ;  /* 0x0000000000017941 */ /* 0x000fea0003800200 */
.L_x_20:
        /* <DEDUP_REMOVED lines=19> */
.L_x_23:
[----:B------:R-:W-:Y:S05]  /*1910*/  BSYNC.RECONVERGENT B1 ;  /* 0x0000000000017941 */ /* 0x000fea0003800200 */
.L_x_22:
        /* <DEDUP_REMOVED lines=20> */
.L_x_25:
[----:B------:R-:W-:Y:S05]  /*1a60*/  BSYNC.RECONVERGENT B1 ;  /* 0x0000000000017941 */ /* 0x000fea0003800200 */
.L_x_24:
        /* <DEDUP_REMOVED lines=22> */
.L_x_27:
[----:B------:R-:W-:Y:S05]  /*1bd0*/  BSYNC.RECONVERGENT B1 ;  /* 0x0000000000017941 */ /* 0x000fea0003800200 */
.L_x_26:
[----:B------:R-:W-:Y:S01]  /*1be0*/  DADD R18, -R82, R78 ;  /* 0x0000000052127229 */ /* 0x000fe2000000014e */
        /* <DEDUP_REMOVED lines=18> */
.L_x_29:
[----:B------:R-:W-:Y:S05]  /*1d10*/  BSYNC.RECONVERGENT B1 ;  /* 0x0000000000017941 */ /* 0x000fea0003800200 */
.L_x_28:
        /* <DEDUP_REMOVED lines=20> */
.L_x_31:
[----:B------:R-:W-:Y:S05]  /*1e60*/  BSYNC.RECONVERGENT B1 ;  /* 0x0000000000017941 */ /* 0x000fea0003800200 */
.L_x_30:
[----:B------:R-:W-:Y:S01]  /*1e70*/  DADD R22, -R68, R2 ;  /* 0x0000000044167229 */ /* 0x000fe20000000102 */
[----:B------:R-:W-:Y:S01]  /*1e80*/  BSSY.RECONVERGENT B1, `(.L_x_32) ;  /* 0x0000015000017945 */ /* 0x000fe20003800200 */
[----:B------:R-:W-:-:S04]  /*1e90*/  DADD R68, R32, R32 ;  /* 0x0000000020447229 */ /* 0x000fc80000000020 */
[----:B------:R-:W0:Y:S04]  /*1ea0*/  MUFU.RCP64H R73, R23 ;  /* 0x0000001700497308 */ /* 0x000e280000001800 */
[----:B------:R-:W-:-:S05]  /*1eb0*/  VIADD R72, R23, 0x300402 ;  /* 0x0030040217487836 */ /* 0x000fca0000000000 */
[----:B------:R-:W-:Y:S01]  /*1ec0*/  FSETP.GEU.AND P0, PT, |R72|, 5.8789094863358348022e-39, PT ;  /* 0x004004024800780b */ /* 0x000fe20003f0e200 */
[----:B0-----:R-:W-:-:S08]  /*1ed0*/  DFMA R64, -R22, R72, 1 ;  /* 0x3ff000001640742b */ /* 0x001fd00000000148 */
[----:B------:R-:W-:-:S08]  /*1ee0*/  DFMA R64, R64, R64, R64 ;  /* 0x000000404040722b */ /* 0x000fd00000000040 */
[----:B------:R-:W-:Y:S02]  /*1ef0*/  DFMA R74, R72, R64, R72 ;  /* 0x00000040484a722b */ /* 0x000fe40000000048 */
[----:B------:R-:W-:-:S06]  /*1f00*/  DADD R64, R70, R62 ;  /* 0x0000000046407229 */ /* 0x000fcc000000003e */
[----:B------:R-:W-:Y:S02]  /*1f10*/  DFMA R76, -R22, R74, 1 ;  /* 0x3ff00000164c742b */ /* 0x000fe4000000014a */
[----:B------:R-:W-:-:S06]  /*1f20*/  DFMA R70, R64, -R68, 1 ;  /* 0x3ff000004046742b */ /* 0x000fcc0000000844 */
        /* <DEDUP_REMOVED lines=10> */
.L_x_33:
[----:B------:R-:W-:Y:S05]  /*1fd0*/  BSYNC.RECONVERGENT B1 ;  /* 0x0000000000017941 */ /* 0x000fea0003800200 */
.L_x_32:
        /* <DEDUP_REMOVED lines=19> */
.L_x_35:
[----:B------:R-:W-:Y:S05]  /*2110*/  BSYNC.RECONVERGENT B1 ;  /* 0x0000000000017941 */ /* 0x000fea0003800200 */
.L_x_34:
        /* <DEDUP_REMOVED lines=20> */
.L_x_37:
[----:B------:R-:W-:Y:S05]  /*2260*/  BSYNC.RECONVERGENT B1 ;  /* 0x0000000000017941 */ /* 0x000fea0003800200 */
.L_x_36:
[----:B------:R-:W0:Y:S01]  /*2270*/  MUFU.RCP64H R3, R5 ;  /* 0x0000000500037308 */ /* 0x000e220000001800 */
[----:B------:R-:W-:Y:S01]  /*2280*/  IMAD.MOV.U32 R2, RZ, RZ, 0x1 ;  /* 0x00000001ff027424 */ /* 0x000fe200078e00ff */
[----:B------:R-:W-:Y:S01]  /*2290*/  FSETP.GEU.AND P1, PT, |R31|, 6.5827683646048100446e-37, PT ;  /* 0x036000001f00780b */ /* 0x000fe20003f2e200 */
[----:B------:R-:W-:Y:S01]  /*22a0*/  DADD R88, R88, R94 ;  /* 0x0000000058587229 */ /* 0x000fe2000000005e */
[----:B------:R-:W-:Y:S01]  /*22b0*/  BSSY.RECONVERGENT B1, `(.L_x_38) ;  /* 0x0000016000017945 */ /* 0x000fe20003800200 */
[----:B------:R-:W-:-:S08]  /*22c0*/  DADD R90, R34, R34 ;  /* 0x00000000225a7229 */ /* 0x000fd00000000022 */
[----:B------:R-:W-:Y:S02]  /*22d0*/  DFMA R84, R88, -R90, 1 ;  /* 0x3ff000005854742b */ /* 0x000fe4000000085a */
[----:B0-----:R-:W-:-:S08]  /*22e0*/  DFMA R76, -R4, R2, 1 ;  /* 0x3ff00000044c742b */ /* 0x001fd00000000102 */
[----:B------:R-:W-:-:S08]  /*22f0*/  DFMA R76, R76, R76, R76 ;  /* 0x0000004c4c4c722b */ /* 0x000fd0000000004c */
[----:B------:R-:W-:-:S08]  /*2300*/  DFMA R76, R2, R76, R2 ;  /* 0x0000004c024c722b */ /* 0x000fd00000000002 */
[----:B------:R-:W-:-:S08]  /*2310*/  DFMA R2, -R4, R76, 1 ;  /* 0x3ff000000402742b */ /* 0x000fd0000000014c */
[----:B------:R-:W-:-:S08]  /*2320*/  DFMA R2, R76, R2, R76 ;  /* 0x000000024c02722b */ /* 0x000fd0000000004c */
[----:B------:R-:W-:-:S08]  /*2330*/  DMUL R76, R30, R2 ;  /* 0x000000021e4c7228 */ /* 0x000fd00000000000 */
[----:B------:R-:W-:-:S08]  /*2340*/  DFMA R80, -R4, R76, R30 ;  /* 0x0000004c0450722b */ /* 0x000fd0000000011e */
[----:B------:R-:W-:-:S10]  /*2350*/  DFMA R2, R2, R80, R76 ;  /* 0x000000500202722b */ /* 0x000fd4000000004c */
[----:B------:R-:W-:-:S05]  /*2360*/  FFMA R0, RZ, R5, R3 ;  /* 0x00000005ff007223 */ /* 0x000fca0000000003 */
[----:B------:R-:W-:-:S13]  /*2370*/  FSETP.GT.AND P0, PT, |R0|, 1.469367938527859385e-39, PT ;  /* 0x001000000000780b */ /* 0x000fda0003f04200 */
[----:B------:R-:W-:Y:S05]  /*2380*/  @P0 BRA P1, `(.L_x_39) ;  /* 0x0000000000200947 */ /* 0x000fea0000800000 */
[----:B------:R-:W-:Y:S01]  /*2390*/  IMAD.MOV.U32 R86, RZ, RZ, R4 ;  /* 0x000000ffff567224 */ /* 0x000fe200078e0004 */
[----:B------:R-:W-:Y:S01]  /*23a0*/  MOV R0, 0x23f0 ;  /* 0x000023f000007802 */ /* 0x000fe20000000f00 */
[----:B------:R-:W-:Y:S02]  /*23b0*/  IMAD.MOV.U32 R87, RZ, RZ, R5 ;  /* 0x000000ffff577224 */ /* 0x000fe400078e0005 */
[----:B------:R-:W-:Y:S02]  /*23c0*/  IMAD.MOV.U32 R92, RZ, RZ, R30 ;  /* 0x000000ffff5c7224 */ /* 0x000fe400078e001e */
[----:B------:R-:W-:-:S07]  /*23d0*/  IMAD.MOV.U32 R93, RZ, RZ, R31 ;  /* 0x000000ffff5d7224 */ /* 0x000fce00078e001f */
[----:B------:R-:W-:Y:S05]  /*23e0*/  CALL.REL.NOINC `($__internal_1_$__cuda_sm20_div_rn_f64_full) ;  /* 0x0000040000747944 */ /* 0x000fea0003c00000 */
[----:B------:R-:W-:Y:S02]  /*23f0*/  IMAD.MOV.U32 R2, RZ, RZ, R100 ;  /* 0x000000ffff027224 */ /* 0x000fe400078e0064 */
[----:B------:R-:W-:-:S07]  /*2400*/  IMAD.MOV.U32 R3, RZ, RZ, R101 ;  /* 0x000000ffff037224 */ /* 0x000fce00078e0065 */
.L_x_39:
[----:B------:R-:W-:Y:S05]  /*2410*/  BSYNC.RECONVERGENT B1 ;  /* 0x0000000000017941 */ /* 0x000fea0003800200 */
.L_x_38:
[----:B------:R-:W0:Y:S01]  /*2420*/  MUFU.RCP64H R5, R7 ;  /* 0x0000000700057308 */ /* 0x000e220000001800 */
[----:B------:R-:W-:Y:S01]  /*2430*/  MOV R4, 0x1 ;  /* 0x0000000100047802 */ /* 0x000fe20000000f00 */
[----:B------:R-:W-:Y:S01]  /*2440*/  BSSY.RECONVERGENT B1, `(.L_x_40) ;  /* 0x0000015000017945 */ /* 0x000fe20003800200 */
[----:B------:R-:W-:-:S04]  /*2450*/  FSETP.GEU.AND P1, PT, |R33|, 6.5827683646048100446e-37, PT ;  /* 0x036000002100780b */ /* 0x000fc80003f2e200 */
        /* <DEDUP_REMOVED lines=19> */
.L_x_41:
[----:B------:R-:W-:Y:S05]  /*2590*/  BSYNC.RECONVERGENT B1 ;  /* 0x0000000000017941 */ /* 0x000fea0003800200 */
.L_x_40:
[----:B------:R-:W0:Y:S01]  /*25a0*/  MUFU.RCP64H R7, R9 ;  /* 0x0000000900077308 */ /* 0x000e220000001800 */
[----:B------:R-:W-:Y:S01]  /*25b0*/  IMAD.MOV.U32 R6, RZ, RZ, 0x1 ;  /* 0x00000001ff067424 */ /* 0x000fe200078e00ff */
[----:B------:R-:W-:Y:S01]  /*25c0*/  FSETP.GEU.AND P1, PT, |R35|, 6.5827683646048100446e-37, PT ;  /* 0x036000002300780b */ /* 0x000fe20003f2e200 */
[----:B------:R-:W-:Y:S01]  /*25d0*/  BSSY.RECONVERGENT B1, `(.L_x_42) ;  /* 0x0000015000017945 */ /* 0x000fe20003800200 */
[----:B------:R-:W-:-:S03]  /*25e0*/  DMUL R96, R4, R2 ;  /* 0x0000000204607228 */ /* 0x000fc60000000000 */
        /* <DEDUP_REMOVED lines=12> */
[----:B------:R-:W-:Y:S01]  /*26b0*/  MOV R87, R9 ;  /* 0x0000000900577202 */ /* 0x000fe20000000f00 */
[----:B------:R-:W-:Y:S01]  /*26c0*/  IMAD.MOV.U32 R92, RZ, RZ, R34 ;  /* 0x000000ffff5c7224 */ /* 0x000fe200078e0022 */
[----:B------:R-:W-:Y:S01]  /*26d0*/  MOV R0, 0x2700 ;  /* 0x0000270000007802 */ /* 0x000fe20000000f00 */
[----:B------:R-:W-:-:S07]  /*26e0*/  IMAD.MOV.U32 R93, RZ, RZ, R35 ;  /* 0x000000ffff5d7224 */ /* 0x000fce00078e0023 */
[----:B------:R-:W-:Y:S05]  /*26f0*/  CALL.REL.NOINC `($__internal_1_$__cuda_sm20_div_rn_f64_full) ;  /* 0x000003fc00b07944 */ /* 0x000fea0003c00000 */
[----:B------:R-:W-:Y:S02]  /*2700*/  IMAD.MOV.U32 R6, RZ, RZ, R100 ;  /* 0x000000ffff067224 */ /* 0x000fe400078e0064 */
[----:B------:R-:W-:-:S07]  /*2710*/  IMAD.MOV.U32 R7, RZ, RZ, R101 ;  /* 0x000000ffff077224 */ /* 0x000fce00078e0065 */
.L_x_43:
[----:B------:R-:W-:Y:S05]  /*2720*/  BSYNC.RECONVERGENT B1 ;  /* 0x0000000000017941 */ /* 0x000fea0003800200 */
.L_x_42:
        /* <DEDUP_REMOVED lines=24> */
.L_x_45:
[----:B------:R-:W-:Y:S05]  /*28b0*/  BSYNC.RECONVERGENT B1 ;  /* 0x0000000000017941 */ /* 0x000fea0003800200 */
.L_x_44:
[----:B------:R-:W0:Y:S01]  /*28c0*/  MUFU.RCP64H R11, R13 ;  /* 0x0000000d000b7308 */ /* 0x000e220000001800 */
[----:B------:R-:W-:Y:S01]  /*28d0*/  IMAD.MOV.U32 R10, RZ, RZ, 0x1 ;  /* 0x00000001ff0a7424 */ /* 0x000fe200078e00ff */
[----:B------:R-:W-:Y:S01]  /*28e0*/  FSETP.GEU.AND P1, PT, |R33|, 6.5827683646048100446e-37, PT ;  /* 0x036000002100780b */ /* 0x000fe20003f2e200 */
[----:B------:R-:W-:Y:S04]  /*28f0*/  BSSY.RECONVERGENT B1, `(.L_x_46) ;  /* 0x0000014000017945 */ /* 0x000fe80003800200 */
        /* <DEDUP_REMOVED lines=17> */
[----:B------:R-:W-:Y:S01]  /*2a10*/  IMAD.MOV.U32 R10, RZ, RZ, R100 ;  /* 0x000000ffff0a7224 */ /* 0x000fe200078e0064 */
[----:B------:R-:W-:-:S07]  /*2a20*/  MOV R11, R101 ;  /* 0x00000065000b7202 */ /* 0x000fce0000000f00 */
.L_x_47:
[----:B------:R-:W-:Y:S05]  /*2a30*/  BSYNC.RECONVERGENT B1 ;  /* 0x0000000000017941 */ /* 0x000fea0003800200 */
.L_x_46:
        /* <DEDUP_REMOVED lines=24> */
.L_x_49:
[----:B------:R-:W-:Y:S05]  /*2bc0*/  BSYNC.RECONVERGENT B1 ;  /* 0x0000000000017941 */ /* 0x000fea0003800200 */
.L_x_48:
        /* <DEDUP_REMOVED lines=16> */
[----:B------:R-:W-:Y:S01]  /*2cd0*/  MOV R86, R16 ;  /* 0x0000001000567202 */ /* 0x000fe20000000f00 */
[----:B------:R-:W-:Y:S01]  /*2ce0*/  IMAD.MOV.U32 R87, RZ, RZ, R17 ;  /* 0x000000ffff577224 */ /* 0x000fe200078e0011 */
[----:B------:R-:W-:Y:S01]  /*2cf0*/  MOV R0, 0x2d30 ;  /* 0x00002d3000007802 */ /* 0x000fe20000000f00 */
[----:B------:R-:W-:Y:S02]  /*2d00*/  IMAD.MOV.U32 R92, RZ, RZ, R28 ;  /* 0x000000ffff5c7224 */ /* 0x000fe400078e001c */
[----:B------:R-:W-:-:S07]  /*2d10*/  IMAD.MOV.U32 R93, RZ, RZ, R29 ;  /* 0x000000ffff5d7224 */ /* 0x000fce00078e001d */
[----:B------:R-:W-:Y:S05]  /*2d20*/  CALL.REL.NOINC `($__internal_1_$__cuda_sm20_div_rn_f64_full) ;  /* 0x000003f800247944 */ /* 0x000fea0003c00000 */
[----:B------:R-:W-:Y:S02]  /*2d30*/  IMAD.MOV.U32 R14, RZ, RZ, R100 ;  /* 0x000000ffff0e7224 */ /* 0x000fe400078e0064 */
[----:B------:R-:W-:-:S07]  /*2d40*/  IMAD.MOV.U32 R15, RZ, RZ, R101 ;  /* 0x000000ffff0f7224 */ /* 0x000fce00078e0065 */
.L_x_51:
[----:B------:R-:W-:Y:S05]  /*2d50*/  BSYNC.RECONVERGENT B1 ;  /* 0x0000000000017941 */ /* 0x000fea0003800200 */
.L_x_50:
        /* <DEDUP_REMOVED lines=23> */
.L_x_53:
[----:B------:R-:W-:Y:S05]  /*2ed0*/  BSYNC.RECONVERGENT B1 ;  /* 0x0000000000017941 */ /* 0x000fea0003800200 */
.L_x_52:
        /* <DEDUP_REMOVED lines=22> */
[----:B------:R-:W-:Y:S01]  /*3040*/  MOV R18, R100 ;  /* 0x0000006400127202 */ /* 0x000fe20000000f00 */
[----:B------:R-:W-:-:S07]  /*3050*/  IMAD.MOV.U32 R19, RZ, RZ, R101 ;  /* 0x000000ffff137224 */ /* 0x000fce00078e0065 */
.L_x_55:
[----:B------:R-:W-:Y:S05]  /*3060*/  BSYNC.RECONVERGENT B1 ;  /* 0x0000000000017941 */ /* 0x000fea0003800200 */
.L_x_54:
        /* <DEDUP_REMOVED lines=24> */
.L_x_57:
[----:B------:R-:W-:Y:S05]  /*31f0*/  BSYNC.RECONVERGENT B1 ;  /* 0x0000000000017941 */ /* 0x000fea0003800200 */
.L_x_56:
        /* <DEDUP_REMOVED lines=23> */
.L_x_59:
[----:B------:R-:W-:Y:S05]  /*3370*/  BSYNC.RECONVERGENT B1 ;  /* 0x0000000000017941 */ /* 0x000fea0003800200 */
.L_x_58:
        /* <DEDUP_REMOVED lines=22> */
.L_x_61:
[----:B------:R-:W-:Y:S05]  /*34e0*/  BSYNC.RECONVERGENT B1 ;  /* 0x0000000000017941 */ /* 0x000fea0003800200 */
.L_x_60:
        /* <DEDUP_REMOVED lines=23> */
[----:B------:R-:W5:Y:S01]  /*3660*/  LDG.E.64 R86, desc[UR36][R24.64+0xc0] ;  /* 0x0000c02418567981 */ /* 0x000f62000c1e1b00 */
[----:B------:R-:W-:-:S02]  /*3670*/  DMUL R8, R12, R8 ;  /* 0x000000080c087228 */ /* 0x000fc40000000000 */
[----:B------:R-:W-:Y:S02]  /*3680*/  DMUL R2, R6, R2 ;  /* 0x0000000206027228 */ /* 0x000fe40000000000 */
[----:B------:R-:W-:-:S04]  /*3690*/  DMUL R10, R12, R10 ;  /* 0x0000000a0c0a7228 */ /* 0x000fc80000000000 */
[----:B------:R-:W-:Y:S02]  /*36a0*/  DMUL R8, R8, R48 ;  /* 0x0000003008087228 */ /* 0x000fe40000000000 */
[----:B------:R-:W-:Y:S02]  /*36b0*/  DMUL R14, R18, R14 ;  /* 0x0000000e120e7228 */ /* 0x000fe40000000000 */
[----:B------:R-:W-:Y:S02]  /*36c0*/  DMUL R4, R6, R4 ;  /* 0x0000000406047228 */ /* 0x000fe40000000000 */
[----:B------:R-:W-:Y:S02]  /*36d0*/  DMUL R2, R2, R36 ;  /* 0x0000002402027228 */ /* 0x000fe40000000000 */
[----:B------:R-:W-:Y:S02]  /*36e0*/  DFMA R8, R10, R46, R8 ;  /* 0x0000002e0a08722b */ /* 0x000fe40000000008 */
[----:B------:R-:W-:-:S02]  /*36f0*/  DMUL R16, R18, R16 ;  /* 0x0000001012107228 */ /* 0x000fc40000000000 */
[----:B------:R-:W-:Y:S02]  /*3700*/  DMUL R14, R14, R60 ;  /* 0x0000003c0e0e7228 */ /* 0x000fe40000000000 */
[----:B------:R-:W-:Y:S02]  /*3710*/  DFMA R2, R4, R26, R2 ;  /* 0x0000001a0402722b */ /* 0x000fe40000000002 */
[----:B------:R-:W-:Y:S02]  /*3720*/  DFMA R8, R114, R50, R8 ;  /* 0x000000327208722b */ /* 0x000fe40000000008 */
[----:B------:R-:W-:Y:S02]  /*3730*/  DMUL R52, R52, R112 ;  /* 0x0000007034347228 */ /* 0x000fe40000000000 */
[----:B------:R-:W-:Y:S02]  /*3740*/  DFMA R14, R16, R58, R14 ;  /* 0x0000003a100e722b */ /* 0x000fe4000000000e */
[----:B------:R-:W-:-:S02]  /*3750*/  DFMA R2, R96, R38, R2 ;  /* 0x000000266002722b */ /* 0x000fc40000000002 */
[----:B------:R-:W-:Y:S02]  /*3760*/  DMUL R40, R40, R108 ;  /* 0x0000006c28287228 */ /* 0x000fe40000000000 */
[-C--:B------:R-:W-:Y:S02]  /*3770*/  DFMA R52, R56, R8.reuse, -R52 ;  /* 0x000000083834722b */ /* 0x080fe40000000834 */
[----:B------:R-:W-:-:S04]  /*3780*/  DFMA R8, R54, R8, R112 ;  /* 0x000000083608722b */ /* 0x000fc80000000070 */
[-C--:B------:R-:W-:Y:S02]  /*3790*/  DFMA R40, R44, R2.reuse, -R40 ;  /* 0x000000022c28722b */ /* 0x080fe40000000828 */
[----:B------:R-:W-:Y:S02]  /*37a0*/  DFMA R2, R42, R2, R108 ;  /* 0x000000022a02722b */ /* 0x000fe4000000006c */
[----:B------:R-:W-:-:S04]  /*37b0*/  DADD R52, R52, R52 ;  /* 0x0000000034347229 */ /* 0x000fc80000000034 */
[----:B------:R-:W-:Y:S02]  /*37c0*/  DADD R40, R40, R40 ;  /* 0x0000000028287229 */ /* 0x000fe40000000028 */
[C---:B------:R-:W-:Y:S02]  /*37d0*/  DMUL R20, R100.reuse, R20 ;  /* 0x0000001464147228 */ /* 0x040fe40000000000 */
[----:B------:R-:W-:-:S06]  /*37e0*/  DMUL R22, R100, R22 ;  /* 0x0000001664167228 */ /* 0x000fcc0000000000 */
[----:B------:R-:W-:Y:S02]  /*37f0*/  DMUL R20, R20, R74 ;  /* 0x0000004a14147228 */ /* 0x000fe40000000000 */
[----:B------:R-:W-:Y:S02]  /*3800*/  DFMA R14, R116, R62, R14 ;  /* 0x0000003e740e722b */ /* 0x000fe4000000000e */
[----:B------:R-:W-:Y:S02]  /*3810*/  DMUL R4, R82, R100 ;  /* 0x0000006452047228 */ /* 0x000fe40000000000 */
[----:B------:R-:W-:Y:S02]  /*3820*/  DMUL R64, R64, R118 ;  /* 0x0000007640407228 */ /* 0x000fe40000000000 */
[----:B------:R-:W-:Y:S02]  /*3830*/  DFMA R20, R22, R72, R20 ;  /* 0x000000481614722b */ /* 0x000fe40000000014 */
[----:B------:R-:W-:-:S02]  /*3840*/  DFMA R68, R68, R14, R118 ;  /* 0x0000000e4444722b */ /* 0x000fc40000000076 */
[----:B------:R-:W-:Y:S02]  /*3850*/  DMUL R88, R88, R4 ;  /* 0x0000000458587228 */ /* 0x000fe40000000000 */
[----:B------:R-:W-:Y:S02]  /*3860*/  DFMA R64, R70, R14, -R64 ;  /* 0x0000000e4640722b */ /* 0x000fe40000000840 */
[----:B------:R-:W-:-:S06]  /*3870*/  DFMA R20, R82, R94, R20 ;  /* 0x0000005e5214722b */ /* 0x000fcc0000000014 */
[----:B------:R-:W-:Y:S02]  /*3880*/  DADD R64, R64, R64 ;  /* 0x0000000040407229 */ /* 0x000fe40000000040 */
[-C--:B------:R-:W-:Y:S02]  /*3890*/  DFMA R90, R90, R20.reuse, R4 ;  /* 0x000000145a5a722b */ /* 0x080fe40000000004 */
[----:B------:R-:W-:-:S08]  /*38a0*/  DFMA R88, R84, R20, -R88 ;  /* 0x000000145458722b */ /* 0x000fd00000000858 */
[----:B------:R-:W-:Y:S02]  /*38b0*/  DADD R88, R88, R88 ;  /* 0x0000000058587229 */ /* 0x000fe40000000058 */
[C---:B--2---:R-:W-:Y:S02]  /*38c0*/  DMUL R10, R30.reuse, R134 ;  /* 0x000000861e0a7228 */ /* 0x044fe40000000000 */
[C---:B---3--:R-:W-:Y:S02]  /*38d0*/  DMUL R16, R30.reuse, R142 ;  /* 0x0000008e1e107228 */ /* 0x048fe40000000000 */
[----:B----4-:R-:W-:Y:S02]  /*38e0*/  DMUL R30, R30, R146 ;  /* 0x000000921e1e7228 */ /* 0x010fe40000000000 */
[----:B------:R-:W-:Y:S02]  /*38f0*/  DMUL R134, R8, R134 ;  /* 0x0000008608867228 */ /* 0x000fe40000000000 */
[----:B-----5:R-:W-:-:S02]  /*3900*/  DMUL R6, R28, R130 ;  /* 0x000000821c067228 */ /* 0x020fc40000000000 */
[----:B------:R-:W-:Y:S02]  /*3910*/  DMUL R142, R8, R142 ;  /* 0x0000008e088e7228 */ /* 0x000fe40000000000 */
[----:B------:R-:W-:Y:S02]  /*3920*/  DMUL R12, R28, R138 ;  /* 0x0000008a1c0c7228 */ /* 0x000fe40000000000 */
[----:B------:R-:W-:Y:S02]  /*3930*/  DMUL R8, R8, R146 ;  /* 0x0000009208087228 */ /* 0x000fe40000000000 */
[C---:B------:R-:W-:Y:S02]  /*3940*/  DFMA R10, R56.reuse, R132, R10 ;  /* 0x00000084380a722b */ /* 0x040fe4000000000a */
[C---:B------:R-:W-:Y:S02]  /*3950*/  DFMA R16, R56.reuse, R140, R16 ;  /* 0x0000008c3810722b */ /* 0x040fe40000000010 */
[----:B------:R-:W-:-:S02]  /*3960*/  DFMA R30, R56, R126, R30 ;  /* 0x0000007e381e722b */ /* 0x000fc4000000001e */
[----:B------:R-:W-:Y:S02]  /*3970*/  DMUL R28, R28, R144 ;  /* 0x000000901c1c7228 */ /* 0x000fe40000000000 */
[----:B------:R-:W-:Y:S02]  /*3980*/  DMUL R130, R2, R130 ;  /* 0x0000008202827228 */ /* 0x000fe40000000000 */
[----:B------:R-:W-:Y:S02]  /*3990*/  DFMA R6, R44, R128, R6 ;  /* 0x000000802c06722b */ /* 0x000fe40000000006 */
[----:B------:R-:W-:Y:S02]  /*39a0*/  DMUL R138, R2, R138 ;  /* 0x0000008a028a7228 */ /* 0x000fe40000000000 */
[----:B------:R-:W-:Y:S02]  /*39b0*/  DFMA R134, R52, R132, R134 ;  /* 0x000000843486722b */ /* 0x000fe40000000086 */
[----:B------:R-:W-:-:S02]  /*39c0*/  DFMA R12, R44, R136, R12 ;  /* 0x000000882c0c722b */ /* 0x000fc4000000000c */
[----:B------:R-:W-:Y:S02]  /*39d0*/  DFMA R142, R52, R140, R142 ;  /* 0x0000008c348e722b */ /* 0x000fe4000000008e */
[C---:B------:R-:W-:Y:S02]  /*39e0*/  DMUL R10, R112.reuse, R10 ;  /* 0x0000000a700a7228 */ /* 0x040fe40000000000 */
[C---:B------:R-:W-:Y:S02]  /*39f0*/  DMUL R16, R112.reuse, R16 ;  /* 0x0000001070107228 */ /* 0x040fe40000000000 */
[----:B------:R-:W-:Y:S02]  /*3a00*/  DMUL R30, R112, R30 ;  /* 0x0000001e701e7228 */ /* 0x000fe40000000000 */
[----:B------:R-:W-:Y:S02]  /*3a10*/  DFMA R28, R44, R124, R28 ;  /* 0x0000007c2c1c722b */ /* 0x000fe4000000001c */
[----:B------:R-:W-:-:S02]  /*3a20*/  DMUL R2, R2, R144 ;  /* 0x0000009002027228 */ /* 0x000fc40000000000 */
[----:B------:R-:W-:Y:S02]  /*3a30*/  DFMA R8, R52, R126, R8 ;  /* 0x0000007e3408722b */ /* 0x000fe40000000008 */
[C---:B------:R-:W-:Y:S02]  /*3a40*/  DFMA R130, R40.reuse, R128, R130 ;  /* 0x000000802882722b */ /* 0x040fe40000000082 */
[----:B------:R-:W-:Y:S02]  /*3a50*/  DFMA R138, R40, R136, R138 ;  /* 0x00000088288a722b */ /* 0x000fe4000000008a */
[C---:B------:R-:W-:Y:S02]  /*3a60*/  DMUL R10, R112.reuse, R10 ;  /* 0x0000000a700a7228 */ /* 0x040fe40000000000 */
[C---:B------:R-:W-:Y:S02]  /*3a70*/  DMUL R16, R112.reuse, R16 ;  /* 0x0000001070107228 */ /* 0x040fe40000000000 */
[----:B------:R-:W-:-:S02]  /*3a80*/  DMUL R30, R112, R30 ;  /* 0x0000001e701e7228 */ /* 0x000fc40000000000 */
[C---:B------:R-:W-:Y:S02]  /*3a90*/  DMUL R134, R112.reuse, R134 ;  /* 0x0000008670867228 */ /* 0x040fe40000000000 */
[----:B------:R-:W-:Y:S02]  /*3aa0*/  DMUL R142, R112, R142 ;  /* 0x0000008e708e7228 */ /* 0x000fe40000000000 */
[C---:B------:R-:W-:Y:S02]  /*3ab0*/  DMUL R6, R108.reuse, R6 ;  /* 0x000000066c067228 */ /* 0x040fe40000000000 */
[C---:B------:R-:W-:Y:S02]  /*3ac0*/  DMUL R12, R108.reuse, R12 ;  /* 0x0000000c6c0c7228 */ /* 0x040fe40000000000 */
[----:B------:R-:W-:Y:S02]  /*3ad0*/  DMUL R28, R108, R28 ;  /* 0x0000001c6c1c7228 */ /* 0x000fe40000000000 */
[----:B------:R-:W-:-:S02]  /*3ae0*/  DFMA R2, R40, R124, R2 ;  /* 0x0000007c2802722b */ /* 0x000fc40000000002 */
[----:B------:R-:W-:Y:S02]  /*3af0*/  DMUL R8, R112, R8 ;  /* 0x0000000870087228 */ /* 0x000fe40000000000 */
[C---:B------:R-:W-:Y:S02]  /*3b00*/  DFMA R6, R108.reuse, R6, R10 ;  /* 0x000000066c06722b */ /* 0x040fe4000000000a */
[C---:B------:R-:W-:Y:S02]  /*3b10*/  DFMA R130, R108.reuse, R130, R134 ;  /* 0x000000826c82722b */ /* 0x040fe40000000086 */
[C---:B------:R-:W-:Y:S02]  /*3b20*/  DFMA R12, R108.reuse, R12, R16 ;  /* 0x0000000c6c0c722b */ /* 0x040fe40000000010 */
[C---:B------:R-:W-:Y:S02]  /*3b30*/  DFMA R138, R108.reuse, R138, R142 ;  /* 0x0000008a6c8a722b */ /* 0x040fe4000000008e */
[----:B------:R-:W-:-:S02]  /*3b40*/  DFMA R28, R108, R28, R30 ;  /* 0x0000001c6c1c722b */ /* 0x000fc4000000001e */
[----:B------:R-:W-:Y:S02]  /*3b50*/  DFMA R108, R108, R2, R8 ;  /* 0x000000026c6c722b */ /* 0x000fe40000000008 */
[C---:B------:R-:W-:Y:S02]  /*3b60*/  DMUL R2, R32.reuse, R122 ;  /* 0x0000007a20027228 */ /* 0x040fe40000000000 */
[----:B------:R-:W-:-:S06]  /*3b70*/  DMUL R8, R32, R110 ;  /* 0x0000006e20087228 */ /* 0x000fcc0000000000 */
[C---:B------:R-:W-:Y:S02]  /*3b80*/  DFMA R2, R70.reuse, R106, R2 ;  /* 0x0000006a4602722b */ /* 0x040fe40000000002 */
[----:B------:R-:W-:Y:S02]  /*3b90*/  DFMA R8, R70, R104, R8 ;  /* 0x000000684608722b */ /* 0x000fe40000000008 */
[----:B------:R-:W-:-:S04]  /*3ba0*/  DMUL R32, R32, R120 ;  /* 0x0000007820207228 */ /* 0x000fc80000000000 */
[C---:B------:R-:W-:Y:S02]  /*3bb0*/  DMUL R2, R118.reuse, R2 ;  /* 0x0000000276027228 */ /* 0x040fe40000000000 */
[----:B------:R-:W-:Y:S02]  /*3bc0*/  DMUL R8, R118, R8 ;  /* 0x0000000876087228 */ /* 0x000fe40000000000 */
[C---:B------:R-:W-:Y:S02]  /*3bd0*/  DMUL R122, R68.reuse, R122 ;  /* 0x0000007a447a7228 */ /* 0x040fe40000000000 */
[----:B------:R-:W-:Y:S02]  /*3be0*/  DMUL R110, R68, R110 ;  /* 0x0000006e446e7228 */ /* 0x000fe40000000000 */
[C---:B------:R-:W-:Y:S02]  /*3bf0*/  DFMA R2, R118.reuse, R2, R6 ;  /* 0x000000027602722b */ /* 0x040fe40000000006 */
[----:B------:R-:W-:-:S02]  /*3c00*/  DFMA R12, R118, R8, R12 ;  /* 0x00000008760c722b */ /* 0x000fc4000000000c */
[C---:B------:R-:W-:Y:S02]  /*3c10*/  DMUL R6, R34.reuse, R98 ;  /* 0x0000006222067228 */ /* 0x040fe40000000000 */
[----:B------:R-:W-:Y:S02]  /*3c20*/  DMUL R8, R34, R78 ;  /* 0x0000004e22087228 */ /* 0x000fe40000000000 */
[----:B------:R-:W-:Y:S02]  /*3c30*/  DFMA R32, R70, R102, R32 ;  /* 0x000000664620722b */ /* 0x000fe40000000020 */
[----:B------:R-:W-:Y:S02]  /*3c40*/  DMUL R34, R34, R80 ;  /* 0x0000005022227228 */ /* 0x000fe40000000000 */
[----:B------:R-:W-:Y:S02]  /*3c50*/  DMUL R68, R68, R120 ;  /* 0x0000007844447228 */ /* 0x000fe40000000000 */
[----:B------:R-:W-:-:S02]  /*3c60*/  DFMA R6, R84, R76, R6 ;  /* 0x0000004c5406722b */ /* 0x000fc40000000006 */
[C---:B------:R-:W-:Y:S02]  /*3c70*/  DFMA R122, R64.reuse, R106, R122 ;  /* 0x0000006a407a722b */ /* 0x040fe4000000007a */
[----:B------:R-:W-:Y:S02]  /*3c80*/  DFMA R110, R64, R104, R110 ;  /* 0x00000068406e722b */ /* 0x000fe4000000006e */
[----:B------:R-:W-:Y:S02]  /*3c90*/  DMUL R32, R118, R32 ;  /* 0x0000002076207228 */ /* 0x000fe40000000000 */
[C---:B------:R-:W-:Y:S02]  /*3ca0*/  DMUL R98, R90.reuse, R98 ;  /* 0x000000625a627228 */ /* 0x040fe40000000000 */
[----:B------:R-:W-:Y:S02]  /*3cb0*/  DMUL R78, R90, R78 ;  /* 0x0000004e5a4e7228 */ /* 0x000fe40000000000 */
[----:B------:R-:W-:-:S02]  /*3cc0*/  DFMA R8, R84, R92, R8 ;  /* 0x0000005c5408722b */ /* 0x000fc40000000008 */
[----:B------:R-:W-:Y:S02]  /*3cd0*/  DFMA R34, R84, R86, R34 ;  /* 0x000000565422722b */ /* 0x000fe40000000022 */
[----:B------:R-:W-:Y:S02]  /*3ce0*/  DFMA R68, R64, R102, R68 ;  /* 0x000000664044722b */ /* 0x000fe40000000044 */
[----:B------:R-:W-:Y:S02]  /*3cf0*/  DMUL R80, R90, R80 ;  /* 0x000000505a507228 */ /* 0x000fe40000000000 */
[----:B------:R-:W-:Y:S02]  /*3d00*/  DMUL R6, R4, R6 ;  /* 0x0000000604067228 */ /* 0x000fe40000000000 */
[C---:B------:R-:W-:Y:S02]  /*3d10*/  DFMA R122, R118.reuse, R122, R130 ;  /* 0x0000007a767a722b */ /* 0x040fe40000000082 */
[----:B------:R-:W-:-:S02]  /*3d20*/  DFMA R110, R118, R110, R138 ;  /* 0x0000006e766e722b */ /* 0x000fc4000000008a */
[----:B------:R-:W-:Y:S02]  /*3d30*/  DFMA R28, R118, R32, R28 ;  /* 0x00000020761c722b */ /* 0x000fe4000000001c */
[C---:B------:R-:W-:Y:S02]  /*3d40*/  DFMA R98, R88.reuse, R76, R98 ;  /* 0x0000004c5862722b */ /* 0x040fe40000000062 */
[----:B------:R-:W-:Y:S02]  /*3d50*/  DFMA R78, R88, R92, R78 ;  /* 0x0000005c584e722b */ /* 0x000fe4000000004e */
[C---:B------:R-:W-:Y:S02]  /*3d60*/  DMUL R46, R4.reuse, R8 ;  /* 0x00000008042e7228 */ /* 0x040fe40000000000 */
[----:B------:R-:W-:Y:S02]  /*3d70*/  DMUL R34, R4, R34 ;  /* 0x0000002204227228 */ /* 0x000fe40000000000 */
[----:B------:R-:W-:-:S02]  /*3d80*/  DFMA R68, R118, R68, R108 ;  /* 0x000000447644722b */ /* 0x000fc4000000006c */
[----:B------:R-:W-:Y:S02]  /*3d90*/  DFMA R80, R88, R86, R80 ;  /* 0x000000565850722b */ /* 0x000fe40000000050 */
[C---:B------:R-:W-:Y:S02]  /*3da0*/  DFMA R48, R4.reuse, R6, R2 ;  /* 0x000000060430722b */ /* 0x040fe40000000002 */
[C---:B------:R-:W-:Y:S02]  /*3db0*/  DFMA R8, R4.reuse, R98, R122 ;  /* 0x000000620408722b */ /* 0x040fe4000000007a */
[C---:B------:R-:W-:Y:S02]  /*3dc0*/  DFMA R46, R4.reuse, R46, R12 ;  /* 0x0000002e042e722b */ /* 0x040fe4000000000c */
[C---:B------:R-:W-:Y:S02]  /*3dd0*/  DFMA R6, R4.reuse, R78, R110 ;  /* 0x0000004e0406722b */ /* 0x040fe4000000006e */
[----:B------:R-:W-:-:S02]  /*3de0*/  DFMA R44, R4, R34, R28 ;  /* 0x00000022042c722b */ /* 0x000fc4000000001c */
[----:B------:R-:W-:Y:S01]  /*3df0*/  DFMA R4, R4, R80, R68 ;  /* 0x000000500404722b */ /* 0x000fe20000000044 */
[----:B------:R-:W-:Y:S10]  /*3e00*/  BRA `(.L_x_62) ;  /* 0x0000000000247947 */ /* 0x000ff40003800000 */
.L_x_7:
[----:B------:R-:W-:Y:S05]  /*3e10*/  BSYNC.RELIABLE B6 ;  /* 0x0000000000067941 */ /* 0x000fea0003800100 */
.L_x_6:
[----:B------:R-:W-:Y:S01]  /*3e20*/  MOV R0, 0x0 ;  /* 0x0000000000007802 */ /* 0x000fe20000000f00 */
[----:B------:R-:W0:Y:S01]  /*3e30*/  LDCU.64 UR4, c[0x4][0x8] ;  /* 0x01000100ff0477ac */ /* 0x000e220008000a00 */
[----:B------:R-:W-:Y:S02]  /*3e40*/  CS2R R6, SRZ ;  /* 0x0000000000067805 */ /* 0x000fe4000001ff00 */
[----:B------:R1:W2:Y:S01]  /*3e50*/  LDC.64 R2, c[0x4][R0] ;  /* 0x0100000000027b82 */ /* 0x0002a20000000a00 */
[----:B0-----:R-:W-:Y:S02]  /*3e60*/  IMAD.U32 R4, RZ, RZ, UR4 ;  /* 0x00000004ff047e24 */ /* 0x001fe4000f8e00ff */
[----:B-1----:R-:W-:-:S07]  /*3e70*/  IMAD.U32 R5, RZ, RZ, UR5 ;  /* 0x00000005ff057e24 */ /* 0x002fce000f8e00ff */
[----:B------:R-:W-:-:S07]  /*3e80*/  LEPC R20, `(.L_x_62) ;  /* 0x000000001014794e */ /* 0x000fce0000000000 */
[----:B--2---:R-:W-:Y:S05]  /*3e90*/  CALL.ABS.NOINC R2 ;  /* 0x0000000002007343 */ /* 0x004fea0003c00000 */
.L_x_62:
[----:B------:R-:W-:Y:S05]  /*3ea0*/  BSYNC.RECONVERGENT B7 ;  /* 0x0000000000077941 */ /* 0x000fea0003800200 */
.L_x_5:
[----:B------:R-:W-:Y:S01]  /*3eb0*/  DSETP.MAX.AND P0, P1, |R8|, |R6|, PT ;  /* 0x400000060800722a */ /* 0x000fe2000390f200 */
[----:B------:R-:W-:Y:S01]  /*3ec0*/  IMAD.MOV.U32 R0, RZ, RZ, R9 ;  /* 0x000000ffff007224 */ /* 0x000fe200078e0009 */
[----:B------:R-:W-:Y:S01]  /*3ed0*/  UMOV UR4, 0xffffffff ;  /* 0xffffffff00047882 */ /* 0x000fe20000000000 */
[----:B------:R-:W-:Y:S01]  /*3ee0*/  IMAD.MOV.U32 R11, RZ, RZ, R7 ;  /* 0x000000ffff0b7224 */ /* 0x000fe200078e0007 */
[----:B------:R-:W-:Y:S01]  /*3ef0*/  UMOV UR5, 0x7fefffff ;  /* 0x7fefffff00057882 */ /* 0x000fe20000000000 */
[----:B------:R-:W-:Y:S01]  /*3f00*/  IMAD.MOV.U32 R3, RZ, RZ, R6 ;  /* 0x000000ffff037224 */ /* 0x000fe200078e0006 */
[----:B------:R-:W-:Y:S01]  /*3f10*/  UMOV UR6, UR5 ;  /* 0x0000000500067c82 */ /* 0x000fe20008000000 */
[----:B------:R-:W-:Y:S01]  /*3f20*/  IMAD.MOV.U32 R10, RZ, RZ, RZ ;  /* 0x000000ffff0a7224 */ /* 0x000fe200078e00ff */
[----:B------:R-:W-:Y:S01]  /*3f30*/  FSEL R13, |R0|, |R11|, P0 ;  /* 0x4000000b000d7208 */ /* 0x000fe20000000200 */
[----:B------:R-:W-:Y:S01]  /*3f40*/  IMAD.MOV.U32 R0, RZ, RZ, R8 ;  /* 0x000000ffff007224 */ /* 0x000fe200078e0008 */
[----:B------:R-:W-:Y:S04]  /*3f50*/  BSSY.RECONVERGENT B1, `(.L_x_63) ;  /* 0x0000052000017945 */ /* 0x000fe80003800200 */
[----:B------:R-:W-:-:S02]  /*3f60*/  @P1 LOP3.LUT R13, R11, 0x80000, RZ, 0xfc, !PT ;  /* 0x000800000b0d1812 */ /* 0x000fc400078efcff */
[----:B------:R-:W-:Y:S01]  /*3f70*/  SEL R2, R0, R3, P0 ;  /* 0x0000000300027207 */ /* 0x000fe20000000000 */
[----:B------:R-:W-:Y:S01]  /*3f80*/  IMAD.MOV.U32 R0, RZ, RZ, R5 ;  /* 0x000000ffff007224 */ /* 0x000fe200078e0005 */
[----:B------:R-:W-:-:S05]  /*3f90*/  MOV R3, R13 ;  /* 0x0000000d00037202 */ /* 0x000fca0000000f00 */
[----:B------:R-:W-:Y:S01]  /*3fa0*/  IMAD.MOV.U32 R11, RZ, RZ, R3 ;  /* 0x000000ffff0b7224 */ /* 0x000fe200078e0003 */
[----:B------:R-:W-:-:S06]  /*3fb0*/  DSETP.MAX.AND P0, P1, |R4|, R2, PT ;  /* 0x000000020400722a */ /* 0x000fcc000390f200 */
[----:B------:R-:W-:Y:S01]  /*3fc0*/  FSEL R13, |R0|, R11, P0 ;  /* 0x0000000b000d7208 */ /* 0x000fe20000000200 */
[----:B------:R-:W-:-:S05]  /*3fd0*/  IMAD.MOV.U32 R0, RZ, RZ, R4 ;  /* 0x000000ffff007224 */ /* 0x000fca00078e0004 */
[----:B------:R-:W-:Y:S02]  /*3fe0*/  SEL R2, R0, R2, P0 ;  /* 0x0000000200027207 */ /* 0x000fe40000000000 */
[----:B------:R-:W-:-:S05]  /*3ff0*/  @P1 LOP3.LUT R13, R11, 0x80000, RZ, 0xfc, !PT ;  /* 0x000800000b0d1812 */ /* 0x000fca00078efcff */
[----:B------:R-:W-:-:S05]  /*4000*/  IMAD.MOV.U32 R3, RZ, RZ, R13 ;  /* 0x000000ffff037224 */ /* 0x000fca00078e000d */
[----:B------:R-:W-:-:S04]  /*4010*/  LOP3.LUT R0, R3, 0xffc00000, RZ, 0xc0, !PT ;  /* 0xffc0000003007812 */ /* 0x000fc800078ec0ff */
[----:B------:R-:W-:-:S06]  /*4020*/  LOP3.LUT R11, R0, 0x7fd00000, RZ, 0x3c, !PT ;  /* 0x7fd00000000b7812 */ /* 0x000fcc00078e3cff */
[-C--:B------:R-:W-:Y:S02]  /*4030*/  DMUL R14, |R8|, R10.reuse ;  /* 0x0000000a080e7228 */ /* 0x080fe40000000200 */
[-C--:B------:R-:W-:Y:S02]  /*4040*/  DMUL R12, R2, R10.reuse ;  /* 0x0000000a020c7228 */ /* 0x080fe40000000000 */
[-C--:B------:R-:W-:Y:S02]  /*4050*/  DMUL R16, |R6|, R10.reuse ;  /* 0x0000000a06107228 */ /* 0x080fe40000000200 */
[----:B------:R-:W-:Y:S02]  /*4060*/  DMUL R10, |R4|, R10 ;  /* 0x0000000a040a7228 */ /* 0x000fe40000000200 */
[C---:B------:R-:W-:Y:S02]  /*4070*/  DFMA R18, R14.reuse, R14, RZ ;  /* 0x0000000e0e12722b */ /* 0x040fe400000000ff */
[----:B------:R-:W-:-:S04]  /*4080*/  DSETP.NEU.AND P0, PT, R14, R12, PT ;  /* 0x0000000c0e00722a */ /* 0x000fc80003f0d000 */
[----:B------:R-:W-:-:S04]  /*4090*/  DSETP.NEU.AND P1, PT, R10, R12, PT ;  /* 0x0000000c0a00722a */ /* 0x000fc80003f2d000 */
[----:B------:R-:W-:Y:S02]  /*40a0*/  FSEL R20, R18, RZ, P0 ;  /* 0x000000ff12147208 */ /* 0x000fe40000000000 */
[----:B------:R-:W-:Y:S01]  /*40b0*/  FSEL R21, R19, RZ, P0 ;  /* 0x000000ff13157208 */ /* 0x000fe20000000000 */
[----:B------:R-:W-:-:S05]  /*40c0*/  DSETP.NEU.OR P0, PT, R16, R12, !P0 ;  /* 0x0000000c1000722a */ /* 0x000fca000470d400 */
[----:B------:R-:W-:-:S10]  /*40d0*/  DFMA R18, R16, R16, R20 ;  /* 0x000000101012722b */ /* 0x000fd40000000014 */
[----:B------:R-:W-:Y:S01]  /*40e0*/  FSEL R18, R18, R20, P0 ;  /* 0x0000001412127208 */ /* 0x000fe20000000000 */
[----:B------:R-:W-:Y:S01]  /*40f0*/  IMAD.MOV.U32 R20, RZ, RZ, 0x0 ;  /* 0x00000000ff147424 */ /* 0x000fe200078e00ff */
[----:B------:R-:W-:Y:S01]  /*4100*/  FSEL R19, R19, R21, P0 ;  /* 0x0000001513137208 */ /* 0x000fe20000000000 */
[----:B------:R-:W-:Y:S01]  /*4110*/  DSETP.EQ.OR P0, PT, R14, R12, !P0 ;  /* 0x0000000c0e00722a */ /* 0x000fe20004702400 */
[----:B------:R-:W-:-:S04]  /*4120*/  IMAD.MOV.U32 R21, RZ, RZ, 0x3fd80000 ;  /* 0x3fd80000ff157424 */ /* 0x000fc800078e00ff */
[----:B------:R-:W-:-:S10]  /*4130*/  DFMA R16, R10, R10, R18 ;  /* 0x0000000a0a10722b */ /* 0x000fd40000000012 */
[C---:B------:R-:W-:Y:S02]  /*4140*/  FSEL R11, R16.reuse, R18, P0 ;  /* 0x00000012100b7208 */ /* 0x040fe40000000000 */
[C---:B------:R-:W-:Y:S02]  /*4150*/  FSEL R19, R17.reuse, R19, P0 ;  /* 0x0000001311137208 */ /* 0x040fe40000000000 */
[----:B------:R-:W-:Y:S01]  /*4160*/  FSEL R10, R16, R11, P1 ;  /* 0x0000000b100a7208 */ /* 0x000fe20000800000 */
[----:B------:R-:W-:Y:S01]  /*4170*/  IMAD.U32 R16, RZ, RZ, UR6 ;  /* 0x00000006ff107e24 */ /* 0x000fe2000f8e00ff */
[----:B------:R-:W-:-:S06]  /*4180*/  FSEL R11, R17, R19, P1 ;  /* 0x00000013110b7208 */ /* 0x000fcc0000800000 */
[----:B------:R-:W-:-:S08]  /*4190*/  DFMA R12, R12, R12, R10 ;  /* 0x0000000c0c0c722b */ /* 0x000fd0000000000a */
[----:B------:R-:W-:Y:S02]  /*41a0*/  DSETP.MIN.AND P0, P1, R12, UR4, PT ;  /* 0x000000040c007e2a */ /* 0x000fe4000b900000 */
[----:B------:R-:W-:-:S05]  /*41b0*/  IMAD.MOV.U32 R14, RZ, RZ, R13 ;  /* 0x000000ffff0e7224 */ /* 0x000fca00078e000d */
[----:B------:R-:W-:Y:S01]  /*41c0*/  FSEL R15, R14, UR6, P0 ;  /* 0x000000060e0f7c08 */ /* 0x000fe20008000000 */
[----:B------:R-:W-:-:S05]  /*41d0*/  IMAD.MOV.U32 R14, RZ, RZ, R12 ;  /* 0x000000ffff0e7224 */ /* 0x000fca00078e000c */
[----:B------:R-:W-:Y:S01]  /*41e0*/  SEL R14, R14, UR4, P0 ;  /* 0x000000040e0e7c07 */ /* 0x000fe20008000000 */
[----:B------:R-:W-:Y:S01]  /*41f0*/  DSETP.NEU.AND P0, PT, R10, RZ, PT ;  /* 0x000000ff0a00722a */ /* 0x000fe20003f0d000 */
[----:B------:R-:W-:Y:S01]  /*4200*/  @P1 LOP3.LUT R15, R16, 0x80000, RZ, 0xfc, !PT ;  /* 0x00080000100f1812 */ /* 0x000fe200078efcff */
[----:B------:R-:W-:Y:S01]  /*4210*/  HFMA2 R16, -RZ, RZ, 0, 0 ;  /* 0x00000000ff107431 */ /* 0x000fe200000001ff */
[----:B------:R-:W-:Y:S02]  /*4220*/  ISETP.GE.U32.AND P1, PT, R3, 0x7ff00000, PT ;  /* 0x7ff000000300780c */ /* 0x000fe40003f26070 */
[----:B------:R-:W0:Y:S03]  /*4230*/  MUFU.RSQ64H R17, R15 ;  /* 0x0000000f00117308 */ /* 0x000e260000001c00 */
[----:B0-----:R-:W-:-:S08]  /*4240*/  DMUL R18, R16, R16 ;  /* 0x0000001010127228 */ /* 0x001fd00000000000 */
[----:B------:R-:W-:-:S08]  /*4250*/  DFMA R18, R14, -R18, 1 ;  /* 0x3ff000000e12742b */ /* 0x000fd00000000812 */
[----:B------:R-:W-:Y:S02]  /*4260*/  DFMA R20, R18, R20, 0.5 ;  /* 0x3fe000001214742b */ /* 0x000fe40000000014 */
[----:B------:R-:W-:-:S08]  /*4270*/  DMUL R18, R16, R18 ;  /* 0x0000001210127228 */ /* 0x000fd00000000000 */
[----:B------:R-:W-:-:S08]  /*4280*/  DFMA R18, R20, R18, R16 ;  /* 0x000000121412722b */ /* 0x000fd00000000010 */
[----:B------:R-:W-:Y:S01]  /*4290*/  DMUL R18, R12, R18 ;  /* 0x000000120c127228 */ /* 0x000fe20000000000 */
[----:B------:R-:W-:Y:S01]  /*42a0*/  LOP3.LUT R13, R0, 0x100000, RZ, 0xfc, !PT ;  /* 0x00100000000d7812 */ /* 0x000fe200078efcff */
[----:B------:R-:W-:-:S06]  /*42b0*/  IMAD.MOV.U32 R12, RZ, RZ, RZ ;  /* 0x000000ffff0c7224 */ /* 0x000fcc00078e00ff */
[----:B------:R-:W-:-:S10]  /*42c0*/  DMUL R18, R18, R12 ;  /* 0x0000000c12127228 */ /* 0x000fd40000000000 */
[-C--:B------:R-:W-:Y:S02]  /*42d0*/  FSEL R25, R19, R3.reuse, !P1 ;  /* 0x0000000313197208 */ /* 0x080fe40004800000 */
[-C--:B------:R-:W-:Y:S02]  /*42e0*/  FSEL R19, R18, R2.reuse, !P1 ;  /* 0x0000000212137208 */ /* 0x080fe40004800000 */
[----:B------:R-:W-:Y:S02]  /*42f0*/  FSEL R25, R25, R3, P0 ;  /* 0x0000000319197208 */ /* 0x000fe40000000000 */
[----:B------:R-:W-:Y:S01]  /*4300*/  FSEL R24, R19, R2, P0 ;  /* 0x0000000213187208 */ /* 0x000fe20000000000 */
[----:B------:R-:W-:Y:S01]  /*4310*/  IMAD.MOV.U32 R2, RZ, RZ, 0x1 ;  /* 0x00000001ff027424 */ /* 0x000fe200078e00ff */
[----:B------:R-:W0:Y:S01]  /*4320*/  MUFU.RCP64H R3, R25 ;  /* 0x0000001900037308 */ /* 0x000e220000001800 */
        /* <DEDUP_REMOVED lines=20> */
.L_x_64:
[----:B------:R-:W-:Y:S05]  /*4470*/  BSYNC.RECONVERGENT B1 ;  /* 0x0000000000017941 */ /* 0x000fea0003800200 */
.L_x_63:
        /* <DEDUP_REMOVED lines=23> */
.L_x_66:
[----:B------:R-:W-:Y:S05]  /*45f0*/  BSYNC.RECONVERGENT B1 ;  /* 0x0000000000017941 */ /* 0x000fea0003800200 */
.L_x_65:
        /* <DEDUP_REMOVED lines=23> */
.L_x_68:
[----:B------:R-:W-:Y:S05]  /*4770*/  BSYNC.RECONVERGENT B1 ;  /* 0x0000000000017941 */ /* 0x000fea0003800200 */
.L_x_67:
[----:B------:R-:W-:Y:S01]  /*4780*/  DADD R76, -RZ, |R48| ;  /* 0x00000000ff4c7229 */ /* 0x000fe20000000530 */
[----:B------:R-:W-:Y:S01]  /*4790*/  BSSY.RECONVERGENT B0, `(.L_x_69) ;  /* 0x0000006000007945 */ /* 0x000fe20003800200 */
[----:B------:R-:W-:Y:S01]  /*47a0*/  IMAD.MOV.U32 R123, RZ, RZ, RZ ;  /* 0x000000ffff7b7224 */ /* 0x000fe200078e00ff */
[----:B------:R-:W-:-:S07]  /*47b0*/  MOV R0, 0x47f0 ;  /* 0x000047f000007802 */ /* 0x000fce0000000f00 */
[----:B------:R-:W-:Y:S01]  /*47c0*/  IMAD.MOV.U32 R86, RZ, RZ, R76 ;  /* 0x000000ffff567224 */ /* 0x000fe200078e004c */
[----:B------:R-:W-:-:S07]  /*47d0*/  MOV R76, 0x40000000 ;  /* 0x40000000004c7802 */ /* 0x000fce0000000f00 */
[----:B------:R-:W-:Y:S05]  /*47e0*/  CALL.REL.NOINC `($_Z7runTopo5Orbit13OutputImgArrs12InputImgArrsll$__internal_accurate_pow) ;  /* 0x000003ec00107944 */ /* 0x000fea0003c00000 */
[----:B------:R-:W-:Y:S05]  /*47f0*/  BSYNC.RECONVERGENT B0 ;  /* 0x0000000000007941 */ /* 0x000fea0003800200 */
.L_x_69:
[C---:B------:R-:W-:Y:S01]  /*4800*/  DADD R2, R48.reuse, 2 ;  /* 0x4000000030027429 */ /* 0x040fe20000000000 */
[----:B------:R-:W-:Y:S01]  /*4810*/  BSSY.RECONVERGENT B0, `(.L_x_70) ;  /* 0x0000010000007945 */ /* 0x000fe20003800200 */
[----:B------:R-:W-:Y:S02]  /*4820*/  DSETP.NEU.AND P0, PT, R48, RZ, PT ;  /* 0x000000ff3000722a */ /* 0x000fe40003f0d000 */
[----:B------:R-:W-:-:S06]  /*4830*/  DADD R10, -RZ, |R46| ;  /* 0x00000000ff0a7229 */ /* 0x000fcc000000052e */
[----:B------:R-:W-:Y:S01]  /*4840*/  LOP3.LUT R2, R3, 0x7ff00000, RZ, 0xc0, !PT ;  /* 0x7ff0000003027812 */ /* 0x000fe200078ec0ff */
[----:B------:R-:W-:-:S03]  /*4850*/  IMAD.MOV.U32 R3, RZ, RZ, R99 ;  /* 0x000000ffff037224 */ /* 0x000fc600078e0063 */
[----:B------:R-:W-:Y:S01]  /*4860*/  ISETP.NE.AND P1, PT, R2, 0x7ff00000, PT ;  /* 0x7ff000000200780c */ /* 0x000fe20003f25270 */
[----:B------:R-:W-:Y:S01]  /*4870*/  IMAD.MOV.U32 R2, RZ, RZ, R76 ;  /* 0x000000ffff027224 */ /* 0x000fe200078e004c */
[----:B------:R-:W-:Y:S01]  /*4880*/  @!P0 CS2R R2, SRZ ;  /* 0x0000000000028805 */ /* 0x000fe2000001ff00 */
[----:B------:R-:W-:-:S10]  /*4890*/  IMAD.MOV.U32 R86, RZ, RZ, R10 ;  /* 0x000000ffff567224 */ /* 0x000fd400078e000a */
[----:B------:R-:W-:Y:S05]  /*48a0*/  @P1 BRA `(.L_x_71) ;  /* 0x0000000000181947 */ /* 0x000fea0003800000 */
[----:B------:R-:W-:-:S14]  /*48b0*/  DSETP.NAN.AND P0, PT, R48, R48, PT ;  /* 0x000000303000722a */ /* 0x000fdc0003f08000 */
[----:B------:R-:W-:Y:S01]  /*48c0*/  @P0 DADD R2, R48, 2 ;  /* 0x4000000030020429 */ /* 0x000fe20000000000 */
[----:B------:R-:W-:Y:S10]  /*48d0*/  @P0 BRA `(.L_x_71) ;  /* 0x00000000000c0947 */ /* 0x000ff40003800000 */
[----:B------:R-:W-:-:S14]  /*48e0*/  DSETP.NEU.AND P0, PT, |R48|, +INF , PT ;  /* 0x7ff000003000742a */ /* 0x000fdc0003f0d200 */
[----:B------:R-:W-:Y:S02]  /*48f0*/  @!P0 IMAD.MOV.U32 R2, RZ, RZ, 0x0 ;  /* 0x00000000ff028424 */ /* 0x000fe400078e00ff */
[----:B------:R-:W-:-:S07]  /*4900*/  @!P0 IMAD.MOV.U32 R3, RZ, RZ, 0x7ff00000 ;  /* 0x7ff00000ff038424 */ /* 0x000fce00078e00ff */
.L_x_71:
[----:B------:R-:W-:Y:S05]  /*4910*/  BSYNC.RECONVERGENT B0 ;  /* 0x0000000000007941 */ /* 0x000fea0003800200 */
.L_x_70:
[----:B------:R-:W-:Y:S01]  /*4920*/  BSSY.RECONVERGENT B0, `(.L_x_72) ;  /* 0x0000005000007945 */ /* 0x000fe20003800200 */
[----:B------:R-:W-:Y:S01]  /*4930*/  IMAD.MOV.U32 R77, RZ, RZ, R11 ;  /* 0x000000ffff4d7224 */ /* 0x000fe200078e000b */
[----:B------:R-:W-:Y:S01]  /*4940*/  MOV R0, 0x4970 ;  /* 0x0000497000007802 */ /* 0x000fe20000000f00 */
[----:B------:R-:W-:-:S07]  /*4950*/  IMAD.MOV.U32 R76, RZ, RZ, 0x40000000 ;  /* 0x40000000ff4c7424 */ /* 0x000fce00078e00ff */
[----:B------:R-:W-:Y:S05]  /*4960*/  CALL.REL.NOINC `($_Z7runTopo5Orbit13OutputImgArrs12InputImgArrsll$__internal_accurate_pow) ;  /* 0x000003e800b07944 */ /* 0x000fea0003c00000 */
[----:B------:R-:W-:Y:S05]  /*4970*/  BSYNC.RECONVERGENT B0 ;  /* 0x0000000000007941 */ /* 0x000fea0003800200 */
.L_x_72:
[C---:B------:R-:W-:Y:S01]  /*4980*/  DADD R10, R46.reuse, 2 ;  /* 0x400000002e0a7429 */ /* 0x040fe20000000000 */
[----:B------:R-:W-:Y:S01]  /*4990*/  BSSY.RECONVERGENT B0, `(.L_x_73) ;  /* 0x000000d000007945 */ /* 0x000fe20003800200 */
[----:B------:R-:W-:Y:S01]  /*49a0*/  DSETP.NEU.AND P0, PT, R46, RZ, PT ;  /* 0x000000ff2e00722a */ /* 0x000fe20003f0d000 */
[----:B------:R-:W-:-:S07]  /*49b0*/  IMAD.MOV.U32 R77, RZ, RZ, R99 ;  /* 0x000000ffff4d7224 */ /* 0x000fce00078e0063 */
[----:B------:R-:W-:-:S04]  /*49c0*/  LOP3.LUT R10, R11, 0x7ff00000, RZ, 0xc0, !PT ;  /* 0x7ff000000b0a7812 */ /* 0x000fc800078ec0ff */
[----:B------:R-:W-:Y:S02]  /*49d0*/  ISETP.NE.AND P1, PT, R10, 0x7ff00000, PT ;  /* 0x7ff000000a00780c */ /* 0x000fe40003f25270 */
[----:B------:R-:W-:-:S11]  /*49e0*/  @!P0 CS2R R76, SRZ ;  /* 0x00000000004c8805 */ /* 0x000fd6000001ff00 */
[----:B------:R-:W-:Y:S05]  /*49f0*/  @P1 BRA `(.L_x_74) ;  /* 0x0000000000181947 */ /* 0x000fea0003800000 */
[----:B------:R-:W-:-:S14]  /*4a00*/  DSETP.NAN.AND P0, PT, R46, R46, PT ;  /* 0x0000002e2e00722a */ /* 0x000fdc0003f08000 */
[----:B------:R-:W-:Y:S01]  /*4a10*/  @P0 DADD R76, R46, 2 ;  /* 0x400000002e4c0429 */ /* 0x000fe20000000000 */
[----:B------:R-:W-:Y:S10]  /*4a20*/  @P0 BRA `(.L_x_74) ;  /* 0x00000000000c0947 */ /* 0x000ff40003800000 */
[----:B------:R-:W-:-:S14]  /*4a30*/  DSETP.NEU.AND P0, PT, |R46|, +INF , PT ;  /* 0x7ff000002e00742a */ /* 0x000fdc0003f0d200 */
[----:B------:R-:W-:Y:S01]  /*4a40*/  @!P0 MOV R76, 0x0 ;  /* 0x00000000004c8802 */ /* 0x000fe20000000f00 */
[----:B------:R-:W-:-:S07]  /*4a50*/  @!P0 IMAD.MOV.U32 R77, RZ, RZ, 0x7ff00000 ;  /* 0x7ff00000ff4d8424 */ /* 0x000fce00078e00ff */
.L_x_74:
[----:B------:R-:W-:Y:S05]  /*4a60*/  BSYNC.RECONVERGENT B0 ;  /* 0x0000000000007941 */ /* 0x000fea0003800200 */
.L_x_73:
[----:B------:R-:W0:Y:S01]  /*4a70*/  LDCU.64 UR4, c[0x3][0x10] ;  /* 0x00c00200ff0477ac */ /* 0x000e220008000a00 */
[----:B------:R-:W-:Y:S01]  /*4a80*/  DSETP.NEU.AND P1, PT, R48, 1, PT ;  /* 0x3ff000003000742a */ /* 0x000fe20003f2d000 */
[----:B------:R-:W-:Y:S01]  /*4a90*/  BSSY.RECONVERGENT B0, `(.L_x_75) ;  /* 0x000000c000007945 */ /* 0x000fe20003800200 */
[----:B------:R-:W-:Y:S01]  /*4aa0*/  DSETP.NEU.AND P0, PT, R46, 1, PT ;  /* 0x3ff000002e00742a */ /* 0x000fe20003f0d000 */
[----:B------:R-:W-:-:S03]  /*4ab0*/  MOV R0, 0x4b50 ;  /* 0x00004b5000007802 */ /* 0x000fc60000000f00 */
[----:B------:R-:W-:Y:S02]  /*4ac0*/  FSEL R10, R2, RZ, P1 ;  /* 0x000000ff020a7208 */ /* 0x000fe40000800000 */
[----:B------:R-:W-:Y:S02]  /*4ad0*/  FSEL R11, R3, 1.875, P1 ;  /* 0x3ff00000030b7808 */ /* 0x000fe40000800000 */
[----:B------:R-:W-:Y:S01]  /*4ae0*/  FSEL R2, R76, RZ, P0 ;  /* 0x000000ff4c027208 */ /* 0x000fe20000000000 */
[----:B------:R-:W-:Y:S01]  /*4af0*/  IMAD.MOV.U32 R76, RZ, RZ, 0x40000000 ;  /* 0x40000000ff4c7424 */ /* 0x000fe200078e00ff */
[----:B------:R-:W-:Y:S01]  /*4b00*/  FSEL R3, R77, 1.875, P0 ;  /* 0x3ff000004d037808 */ /* 0x000fe20000000000 */
[----:B0-----:R-:W-:-:S05]  /*4b10*/  DADD R86, -RZ, |UR4| ;  /* 0x40000004ff567e29 */ /* 0x001fca0008000100 */
[----:B------:R-:W-:-:S05]  /*4b20*/  DADD R10, R10, R2 ;  /* 0x000000000a0a7229 */ /* 0x000fca0000000002 */
[----:B------:R-:W-:-:S07]  /*4b30*/  IMAD.MOV.U32 R77, RZ, RZ, R87 ;  /* 0x000000ffff4d7224 */ /* 0x000fce00078e0057 */
[----:B------:R-:W-:Y:S05]  /*4b40*/  CALL.REL.NOINC `($_Z7runTopo5Orbit13OutputImgArrs12InputImgArrsll$__internal_accurate_pow) ;  /* 0x000003e800387944 */ /* 0x000fea0003c00000 */
[----:B------:R-:W-:Y:S05]  /*4b50*/  BSYNC.RECONVERGENT B0 ;  /* 0x0000000000007941 */ /* 0x000fea0003800200 */
.L_x_75:
[----:B------:R-:W0:Y:S01]  /*4b60*/  LDC.64 R12, c[0x3][0x10] ;  /* 0x00c00400ff0c7b82 */ /* 0x000e220000000a00 */
[----:B------:R-:W-:Y:S01]  /*4b70*/  DADD R86, -RZ, |R44| ;  /* 0x00000000ff567229 */ /* 0x000fe2000000052c */
[----:B------:R-:W-:-:S09]  /*4b80*/  IMAD.MOV.U32 R98, RZ, RZ, R76 ;  /* 0x000000ffff627224 */ /* 0x000fd200078e004c */
[----:B------:R-:W-:Y:S01]  /*4b90*/  IMAD.MOV.U32 R77, RZ, RZ, R87 ;  /* 0x000000ffff4d7224 */ /* 0x000fe200078e0057 */
[C---:B0-----:R-:W-:Y:S02]  /*4ba0*/  DADD R2, R12.reuse, 2 ;  /* 0x400000000c027429 */ /* 0x041fe40000000000 */
[C---:B------:R-:W-:Y:S02]  /*4bb0*/  DSETP.NEU.AND P0, PT, R12.reuse, RZ, PT ;  /* 0x000000ff0c00722a */ /* 0x040fe40003f0d000 */
[----:B------:R-:W-:-:S06]  /*4bc0*/  DSETP.NEU.AND P2, PT, R12, 1, PT ;  /* 0x3ff000000c00742a */ /* 0x000fcc0003f4d000 */
        /* <DEDUP_REMOVED lines=8> */
[----:B------:R-:W-:Y:S02]  /*4c50*/  @!P0 IMAD.MOV.U32 R98, RZ, RZ, 0x0 ;  /* 0x00000000ff628424 */ /* 0x000fe400078e00ff */
[----:B------:R-:W-:-:S07]  /*4c60*/  @!P0 IMAD.MOV.U32 R99, RZ, RZ, 0x7ff00000 ;  /* 0x7ff00000ff638424 */ /* 0x000fce00078e00ff */
.L_x_76:
[----:B------:R-:W-:Y:S01]  /*4c70*/  BSSY.RECONVERGENT B0, `(.L_x_77) ;  /* 0x0000006000007945 */ /* 0x000fe20003800200 */
[----:B------:R-:W-:Y:S01]  /*4c80*/  FSEL R42, R98, RZ, P2 ;  /* 0x000000ff622a7208 */ /* 0x000fe20001000000 */
[----:B------:R-:W-:Y:S01]  /*4c90*/  IMAD.MOV.U32 R76, RZ, RZ, 0x40000000 ;  /* 0x40000000ff4c7424 */ /* 0x000fe200078e00ff */
[----:B------:R-:W-:Y:S02]  /*4ca0*/  FSEL R43, R99, 1.875, P2 ;  /* 0x3ff00000632b7808 */ /* 0x000fe40001000000 */
[----:B------:R-:W-:-:S07]  /*4cb0*/  MOV R0, 0x4cd0 ;  /* 0x00004cd000007802 */ /* 0x000fce0000000f00 */
[----:B------:R-:W-:Y:S05]  /*4cc0*/  CALL.REL.NOINC `($_Z7runTopo5Orbit13OutputImgArrs12InputImgArrsll$__internal_accurate_pow) ;  /* 0x000003e400d87944 */ /* 0x000fea0003c00000 */
[----:B------:R-:W-:Y:S05]  /*4cd0*/  BSYNC.RECONVERGENT B0 ;  /* 0x0000000000007941 */ /* 0x000fea0003800200 */
.L_x_77:
[----:B------:R-:W0:Y:S01]  /*4ce0*/  MUFU.RCP64H R13, R43 ;  /* 0x0000002b000d7308 */ /* 0x000e220000001800 */
[----:B------:R-:W-:Y:S01]  /*4cf0*/  MOV R12, 0x1 ;  /* 0x00000001000c7802 */ /* 0x000fe20000000f00 */
[C---:B------:R-:W-:Y:S01]  /*4d00*/  DADD R2, R44.reuse, 2 ;  /* 0x400000002c027429 */ /* 0x040fe20000000000 */
[----:B------:R-:W1:Y:S01]  /*4d10*/  LDC.64 R22, c[0x3][0x18] ;  /* 0x00c00600ff167b82 */ /* 0x000e620000000a00 */
[C---:B------:R-:W-:Y:S01]  /*4d20*/  DSETP.NEU.AND P0, PT, R44.reuse, RZ, PT ;  /* 0x000000ff2c00722a */ /* 0x040fe20003f0d000 */
[----:B------:R-:W-:Y:S01]  /*4d30*/  BSSY.RECONVERGENT B0, `(.L_x_78) ;  /* 0x0000012000007945 */ /* 0x000fe20003800200 */
[----:B------:R-:W-:Y:S01]  /*4d40*/  DSETP.NEU.AND P2, PT, R44, 1, PT ;  /* 0x3ff000002c00742a */ /* 0x000fe20003f4d000 */
[----:B------:R-:W-:-:S05]  /*4d50*/  IMAD.MOV.U32 R77, RZ, RZ, R99 ;  /* 0x000000ffff4d7224 */ /* 0x000fca00078e0063 */
[----:B------:R-:W-:-:S04]  /*4d60*/  LOP3.LUT R2, R3, 0x7ff00000, RZ, 0xc0, !PT ;  /* 0x7ff0000003027812 */ /* 0x000fc800078ec0ff */
[----:B------:R-:W-:Y:S01]  /*4d70*/  ISETP.NE.AND P1, PT, R2, 0x7ff00000, PT ;  /* 0x7ff000000200780c */ /* 0x000fe20003f25270 */
[----:B0-----:R-:W-:Y:S01]  /*4d80*/  DFMA R20, -R42, R12, 1 ;  /* 0x3ff000002a14742b */ /* 0x001fe2000000010c */
[----:B------:R-:W-:-:S07]  /*4d90*/  @!P0 CS2R R76, SRZ ;  /* 0x00000000004c8805 */ /* 0x000fce000001ff00 */
[----:B------:R-:W-:-:S08]  /*4da0*/  DFMA R20, R20, R20, R20 ;  /* 0x000000141414722b */ /* 0x000fd00000000014 */
[----:B------:R-:W-:Y:S02]  /*4db0*/  DFMA R20, R12, R20, R12 ;  /* 0x000000140c14722b */ /* 0x000fe4000000000c */
[----:B-1----:R-:W-:-:S06]  /*4dc0*/  DADD R12, -R22, 1 ;  /* 0x3ff00000160c7429 */ /* 0x002fcc0000000100 */
[----:B------:R-:W-:Y:S01]  /*4dd0*/  DFMA R2, -R42, R20, 1 ;  /* 0x3ff000002a02742b */ /* 0x000fe20000000114 */
[----:B------:R-:W-:Y:S10]  /*4de0*/  @P1 BRA `(.L_x_79) ;  /* 0x0000000000181947 */ /* 0x000ff40003800000 */
[----:B------:R-:W-:-:S14]  /*4df0*/  DSETP.NAN.AND P0, PT, R44, R44, PT ;  /* 0x0000002c2c00722a */ /* 0x000fdc0003f08000 */
[----:B------:R-:W-:Y:S01]  /*4e00*/  @P0 DADD R76, R44, 2 ;  /* 0x400000002c4c0429 */ /* 0x000fe20000000000 */
[----:B------:R-:W-:Y:S10]  /*4e10*/  @P0 BRA `(.L_x_79) ;  /* 0x00000000000c0947 */ /* 0x000ff40003800000 */
[----:B------:R-:W-:-:S14]  /*4e20*/  DSETP.NEU.AND P0, PT, |R44|, +INF , PT ;  /* 0x7ff000002c00742a */ /* 0x000fdc0003f0d200 */
[----:B------:R-:W-:Y:S02]  /*4e30*/  @!P0 IMAD.MOV.U32 R76, RZ, RZ, 0x0 ;  /* 0x00000000ff4c8424 */ /* 0x000fe400078e00ff */
[----:B------:R-:W-:-:S07]  /*4e40*/  @!P0 IMAD.MOV.U32 R77, RZ, RZ, 0x7ff00000 ;  /* 0x7ff00000ff4d8424 */ /* 0x000fce00078e00ff */
.L_x_79:
[----:B------:R-:W-:Y:S05]  /*4e50*/  BSYNC.RECONVERGENT B0 ;  /* 0x0000000000007941 */ /* 0x000fea0003800200 */
.L_x_78:
[----:B------:R-:W-:Y:S01]  /*4e60*/  FSEL R26, R76, RZ, P2 ;  /* 0x000000ff4c1a7208 */ /* 0x000fe20001000000 */
[----:B------:R-:W-:Y:S01]  /*4e70*/  DFMA R2, R20, R2, R20 ;  /* 0x000000021402722b */ /* 0x000fe20000000014 */
[----:B------:R-:W-:Y:S01]  /*4e80*/  FSEL R27, R77, 1.875, P2 ;  /* 0x3ff000004d1b7808 */ /* 0x000fe20001000000 */
[----:B------:R-:W-:Y:S05]  /*4e90*/  BSSY.RECONVERGENT B1, `(.L_x_80) ;  /* 0x000000f000017945 */ /* 0x000fea0003800200 */
[----:B------:R-:W-:-:S08]  /*4ea0*/  DMUL R92, R26, R12 ;  /* 0x0000000c1a5c7228 */ /* 0x000fd00000000000 */
[----:B------:R-:W-:Y:S02]  /*4eb0*/  DMUL R12, R92, R2 ;  /* 0x000000025c0c7228 */ /* 0x000fe40000000000 */
[----:B------:R-:W-:-:S06]  /*4ec0*/  FSETP.GEU.AND P1, PT, |R93|, 6.5827683646048100446e-37, PT ;  /* 0x036000005d00780b */ /* 0x000fcc0003f2e200 */
[----:B------:R-:W-:-:S08]  /*4ed0*/  DFMA R20, -R42, R12, R92 ;  /* 0x0000000c2a14722b */ /* 0x000fd0000000015c */
[----:B------:R-:W-:-:S10]  /*4ee0*/  DFMA R12, R2, R20, R12 ;  /* 0x00000014020c722b */ /* 0x000fd4000000000c */
[----:B------:R-:W-:-:S05]  /*4ef0*/  FFMA R0, RZ, R43, R13 ;  /* 0x0000002bff007223 */ /* 0x000fca000000000d */
[----:B------:R-:W-:-:S13]  /*4f00*/  FSETP.GT.AND P0, PT, |R0|, 1.469367938527859385e-39, PT ;  /* 0x001000000000780b */ /* 0x000fda0003f04200 */
[----:B------:R-:W-:Y:S05]  /*4f10*/  @P0 BRA P1, `(.L_x_81) ;  /* 0x0000000000180947 */ /* 0x000fea0000800000 */
[----:B------:R-:W-:Y:S01]  /*4f20*/  IMAD.MOV.U32 R86, RZ, RZ, R42 ;  /* 0x000000ffff567224 */ /* 0x000fe200078e002a */
[----:B------:R-:W-:Y:S01]  /*4f30*/  MOV R0, 0x4f60 ;  /* 0x00004f6000007802 */ /* 0x000fe20000000f00 */
[----:B------:R-:W-:-:S07]  /*4f40*/  IMAD.MOV.U32 R87, RZ, RZ, R43 ;  /* 0x000000ffff577224 */ /* 0x000fce00078e002b */
[----:B------:R-:W-:Y:S05]  /*4f50*/  CALL.REL.NOINC `($__internal_1_$__cuda_sm20_div_rn_f64_full) ;  /* 0x000003d400987944 */ /* 0x000fea0003c00000 */
[----:B------:R-:W-:Y:S02]  /*4f60*/  IMAD.MOV.U32 R12, RZ, RZ, R100 ;  /* 0x000000ffff0c7224 */ /* 0x000fe400078e0064 */
[----:B------:R-:W-:-:S07]  /*4f70*/  IMAD.MOV.U32 R13, RZ, RZ, R101 ;  /* 0x000000ffff0d7224 */ /* 0x000fce00078e0065 */
.L_x_81:
[----:B------:R-:W-:Y:S05]  /*4f80*/  BSYNC.RECONVERGENT B1 ;  /* 0x0000000000017941 */ /* 0x000fea0003800200 */
.L_x_80:
[----:B------:R-:W0:Y:S01]  /*4f90*/  LDCU.64 UR4, c[0x3][0x18] ;  /* 0x00c00300ff0477ac */ /* 0x000e220008000a00 */
[----:B------:R-:W-:Y:S01]  /*4fa0*/  BSSY.RECONVERGENT B0, `(.L_x_82) ;  /* 0x0000006000007945 */ /* 0x000fe20003800200 */
[----:B------:R-:W-:Y:S01]  /*4fb0*/  IMAD.MOV.U32 R76, RZ, RZ, 0x40000000 ;  /* 0x40000000ff4c7424 */ /* 0x000fe200078e00ff */
[----:B------:R-:W-:Y:S01]  /*4fc0*/  MOV R0, 0x5000 ;  /* 0x0000500000007802 */ /* 0x000fe20000000f00 */
[----:B0-----:R-:W-:-:S10]  /*4fd0*/  DADD R86, -RZ, |UR4| ;  /* 0x40000004ff567e29 */ /* 0x001fd40008000100 */
[----:B------:R-:W-:-:S07]  /*4fe0*/  MOV R77, R87 ;  /* 0x00000057004d7202 */ /* 0x000fce0000000f00 */
[----:B------:R-:W-:Y:S05]  /*4ff0*/  CALL.REL.NOINC `($_Z7runTopo5Orbit13OutputImgArrs12InputImgArrsll$__internal_accurate_pow) ;  /* 0x000003e4000c7944 */ /* 0x000fea0003c00000 */
[----:B------:R-:W-:Y:S05]  /*5000*/  BSYNC.RECONVERGENT B0 ;  /* 0x0000000000007941 */ /* 0x000fea0003800200 */
.L_x_82:
[----:B------:R-:W0:Y:S01]  /*5010*/  MUFU.RCP64H R3, R43 ;  /* 0x0000002b00037308 */ /* 0x000e220000001800 */
[----:B------:R-:W-:Y:S01]  /*5020*/  IMAD.MOV.U32 R2, RZ, RZ, 0x1 ;  /* 0x00000001ff027424 */ /* 0x000fe200078e00ff */
[----:B------:R-:W1:Y:S01]  /*5030*/  LDC.64 R28, c[0x3][0x18] ;  /* 0x00c00600ff1c7b82 */ /* 0x000e620000000a00 */
[----:B------:R-:W-:-:S04]  /*5040*/  FSETP.GEU.AND P3, PT, |R11|, 6.5827683646048100446e-37, PT ;  /* 0x036000000b00780b */ /* 0x000fc80003f6e200 */
[----:B0-----:R-:W-:-:S08]  /*5050*/  DFMA R20, -R42, R2, 1 ;  /* 0x3ff000002a14742b */ /* 0x001fd00000000102 */
[----:B------:R-:W-:Y:S02]  /*5060*/  DFMA R20, R20, R20, R20 ;  /* 0x000000141414722b */ /* 0x000fe40000000014 */
[----:B-1----:R-:W-:-:S06]  /*5070*/  DSETP.NEU.AND P0, PT, R28, RZ, PT ;  /* 0x000000ff1c00722a */ /* 0x002fcc0003f0d000 */
[----:B------:R-:W-:-:S08]  /*5080*/  DFMA R20, R2, R20, R2 ;  /* 0x000000140214722b */ /* 0x000fd00000000002 */
[----:B------:R-:W-:-:S08]  /*5090*/  DFMA R2, -R42, R20, 1 ;  /* 0x3ff000002a02742b */ /* 0x000fd00000000114 */
[----:B------:R-:W-:Y:S02]  /*50a0*/  DFMA R30, R20, R2, R20 ;  /* 0x00000002141e722b */ /* 0x000fe40000000014 */
[----:B------:R-:W-:-:S06]  /*50b0*/  DADD R2, R28, 2 ;  /* 0x400000001c027429 */ /* 0x000fcc0000000000 */
[----:B------:R-:W-:-:S04]  /*50c0*/  DMUL R20, R10, R30 ;  /* 0x0000001e0a147228 */ /* 0x000fc80000000000 */
[----:B------:R-:W-:Y:S01]  /*50d0*/  LOP3.LUT R2, R3, 0x7ff00000, RZ, 0xc0, !PT ;  /* 0x7ff0000003027812 */ /* 0x000fe200078ec0ff */
[----:B------:R-:W-:-:S03]  /*50e0*/  IMAD.MOV.U32 R3, RZ, RZ, R99 ;  /* 0x000000ffff037224 */ /* 0x000fc600078e0063 */
[----:B------:R-:W-:Y:S01]  /*50f0*/  DFMA R22, -R42, R20, R10 ;  /* 0x000000142a16722b */ /* 0x000fe2000000010a */
[----:B------:R-:W-:Y:S01]  /*5100*/  ISETP.NE.AND P1, PT, R2, 0x7ff00000, PT ;  /* 0x7ff000000200780c */ /* 0x000fe20003f25270 */
[----:B------:R-:W-:Y:S01]  /*5110*/  IMAD.MOV.U32 R2, RZ, RZ, R76 ;  /* 0x000000ffff027224 */ /* 0x000fe200078e004c */
[----:B------:R-:W-:-:S05]  /*5120*/  @!P0 CS2R R2, SRZ ;  /* 0x0000000000028805 */ /* 0x000fca000001ff00 */
[----:B------:R-:W-:-:S10]  /*5130*/  DFMA R20, R30, R22, R20 ;  /* 0x000000161e14722b */ /* 0x000fd40000000014 */
[----:B------:R-:W-:-:S05]  /*5140*/  FFMA R0, RZ, R43, R21 ;  /* 0x0000002bff007223 */ /* 0x000fca0000000015 */
[----:B------:R-:W-:Y:S01]  /*5150*/  FSETP.GT.AND P2, PT, |R0|, 1.469367938527859385e-39, PT ;  /* 0x001000000000780b */ /* 0x000fe20003f44200 */
[----:B------:R-:W-:-:S12]  /*5160*/  @P1 BRA `(.L_x_83) ;  /* 0x0000000000181947 */ /* 0x000fd80003800000 */
[----:B------:R-:W-:-:S14]  /*5170*/  DSETP.NAN.AND P0, PT, R28, R28, PT ;  /* 0x0000001c1c00722a */ /* 0x000fdc0003f08000 */
[----:B------:R-:W-:Y:S01]  /*5180*/  @P0 DADD R2, R28, 2 ;  /* 0x400000001c020429 */ /* 0x000fe20000000000 */
[----:B------:R-:W-:Y:S10]  /*5190*/  @P0 BRA `(.L_x_83) ;  /* 0x00000000000c0947 */ /* 0x000ff40003800000 */
[----:B------:R-:W-:-:S14]  /*51a0*/  DSETP.NEU.AND P0, PT, |R28|, +INF , PT ;  /* 0x7ff000001c00742a */ /* 0x000fdc0003f0d200 */
[----:B------:R-:W-:Y:S02]  /*51b0*/  @!P0 IMAD.MOV.U32 R2, RZ, RZ, 0x0 ;  /* 0x00000000ff028424 */ /* 0x000fe400078e00ff */
[----:B------:R-:W-:-:S07]  /*51c0*/  @!P0 IMAD.MOV.U32 R3, RZ, RZ, 0x7ff00000 ;  /* 0x7ff00000ff038424 */ /* 0x000fce00078e00ff */
.L_x_83:
[----:B------:R-:W-:Y:S04]  /*51d0*/  BSSY.RECONVERGENT B1, `(.L_x_84) ;  /* 0x000000a000017945 */ /* 0x000fe80003800200 */
        /* <DEDUP_REMOVED lines=9> */
.L_x_85:
[----:B------:R-:W-:Y:S05]  /*5270*/  BSYNC.RECONVERGENT B1 ;  /* 0x0000000000017941 */ /* 0x000fea0003800200 */
.L_x_84:
[----:B------:R-:W0:Y:S01]  /*5280*/  MUFU.RCP64H R23, 6 ;  /* 0x4018000000177908 */ /* 0x000e220000001800 */
[----:B------:R-:W-:Y:S01]  /*5290*/  IMAD.MOV.U32 R30, RZ, RZ, 0x0 ;  /* 0x00000000ff1e7424 */ /* 0x000fe200078e00ff */
[----:B------:R-:W1:Y:S01]  /*52a0*/  LDC.64 R32, c[0x3][0x18] ;  /* 0x00c00600ff207b82 */ /* 0x000e620000000a00 */
[----:B------:R-:W-:Y:S01]  /*52b0*/  IMAD.MOV.U32 R31, RZ, RZ, 0x40180000 ;  /* 0x40180000ff1f7424 */ /* 0x000fe200078e00ff */
[----:B------:R-:W-:Y:S01]  /*52c0*/  BSSY.RECONVERGENT B1, `(.L_x_86) ;  /* 0x0000019000017945 */ /* 0x000fe20003800200 */
[----:B------:R-:W-:-:S06]  /*52d0*/  IMAD.MOV.U32 R22, RZ, RZ, 0x1 ;  /* 0x00000001ff167424 */ /* 0x000fcc00078e00ff */
[----:B0-----:R-:W-:-:S08]  /*52e0*/  DFMA R28, R22, -R30, 1 ;  /* 0x3ff00000161c742b */ /* 0x001fd0000000081e */
[----:B------:R-:W-:Y:S02]  /*52f0*/  DFMA R28, R28, R28, R28 ;  /* 0x0000001c1c1c722b */ /* 0x000fe4000000001c */
[----:B-1----:R-:W-:-:S06]  /*5300*/  DSETP.NEU.AND P0, PT, R32, 1, PT ;  /* 0x3ff000002000742a */ /* 0x002fcc0003f0d000 */
[----:B------:R-:W-:Y:S01]  /*5310*/  DFMA R28, R22, R28, R22 ;  /* 0x0000001c161c722b */ /* 0x000fe20000000016 */
[----:B------:R-:W-:Y:S01]  /*5320*/  FSEL R40, R2, RZ, P0 ;  /* 0x000000ff02287208 */ /* 0x000fe20000000000 */
[----:B------:R-:W-:Y:S01]  /*5330*/  DADD R22, R20, R12 ;  /* 0x0000000014167229 */ /* 0x000fe2000000000c */
[----:B------:R-:W-:-:S05]  /*5340*/  FSEL R41, R3, 1.875, P0 ;  /* 0x3ff0000003297808 */ /* 0x000fca0000000000 */
[----:B------:R-:W-:Y:S02]  /*5350*/  DFMA R30, R28, -R30, 1 ;  /* 0x3ff000001c1e742b */ /* 0x000fe4000000081e */
[----:B------:R-:W-:-:S06]  /*5360*/  DADD R92, -R40, R22 ;  /* 0x00000000285c7229 */ /* 0x000fcc0000000116 */
[----:B------:R-:W-:-:S04]  /*5370*/  DFMA R30, R28, R30, R28 ;  /* 0x0000001e1c1e722b */ /* 0x000fc8000000001c */
[----:B------:R-:W-:-:S04]  /*5380*/  FSETP.GEU.AND P1, PT, |R93|, 6.5827683646048100446e-37, PT ;  /* 0x036000005d00780b */ /* 0x000fc80003f2e200 */
[----:B------:R-:W-:-:S08]  /*5390*/  DMUL R2, R92, R30 ;  /* 0x0000001e5c027228 */ /* 0x000fd00000000000 */
[----:B------:R-:W-:-:S08]  /*53a0*/  DFMA R22, R2, -6, R92 ;  /* 0xc01800000216782b */ /* 0x000fd0000000005c */
[----:B------:R-:W-:-:S10]  /*53b0*/  DFMA R2, R30, R22, R2 ;  /* 0x000000161e02722b */ /* 0x000fd40000000002 */
[----:B------:R-:W-:-:S05]  /*53c0*/  FFMA R0, RZ, 2.375, R3 ;  /* 0x40180000ff007823 */ /* 0x000fca0000000003 */
[----:B------:R-:W-:-:S13]  /*53d0*/  FSETP.GT.AND P0, PT, |R0|, 1.469367938527859385e-39, PT ;  /* 0x001000000000780b */ /* 0x000fda0003f04200 */
[----:B------:R-:W-:Y:S05]  /*53e0*/  @P0 BRA P1, `(.L_x_87) ;  /* 0x0000000000180947 */ /* 0x000fea0000800000 */
[----:B------:R-:W-:Y:S01]  /*53f0*/  IMAD.MOV.U32 R86, RZ, RZ, RZ ;  /* 0x000000ffff567224 */ /* 0x000fe200078e00ff */
[----:B------:R-:W-:Y:S01]  /*5400*/  MOV R0, 0x5430 ;  /* 0x0000543000007802 */ /* 0x000fe20000000f00 */
[----:B------:R-:W-:-:S07]  /*5410*/  IMAD.MOV.U32 R87, RZ, RZ, 0x40180000 ;  /* 0x40180000ff577424 */ /* 0x000fce00078e00ff */
[----:B------:R-:W-:Y:S05]  /*5420*/  CALL.REL.NOINC `($__internal_1_$__cuda_sm20_div_rn_f64_full) ;  /* 0x000003d000647944 */ /* 0x000fea0003c00000 */
[----:B------:R-:W-:Y:S01]  /*5430*/  IMAD.MOV.U32 R2, RZ, RZ, R100 ;  /* 0x000000ffff027224 */ /* 0x000fe200078e0064 */
[----:B------:R-:W-:-:S07]  /*5440*/  MOV R3, R101 ;  /* 0x0000006500037202 */ /* 0x000fce0000000f00 */
.L_x_87:
[----:B------:R-:W-:Y:S05]  /*5450*/  BSYNC.RECONVERGENT B1 ;  /* 0x0000000000017941 */ /* 0x000fea0003800200 */
.L_x_86:
[----:B------:R-:W-:Y:S01]  /*5460*/  DADD R76, -RZ, |R2| ;  /* 0x00000000ff4c7229 */ /* 0x000fe20000000502 */
[----:B------:R-:W-:Y:S01]  /*5470*/  BSSY.RECONVERGENT B0, `(.L_x_88) ;  /* 0x0000006000007945 */ /* 0x000fe20003800200 */
[----:B------:R-:W-:Y:S01]  /*5480*/  DMUL R20, R40, R20 ;  /* 0x0000001428147228 */ /* 0x000fe20000000000 */
[----:B------:R-:W-:-:S07]  /*5490*/  MOV R0, 0x54d0 ;  /* 0x000054d000007802 */ /* 0x000fce0000000f00 */
[----:B------:R-:W-:Y:S02]  /*54a0*/  IMAD.MOV.U32 R86, RZ, RZ, R76 ;  /* 0x000000ffff567224 */ /* 0x000fe400078e004c */
[----:B------:R-:W-:-:S07]  /*54b0*/  IMAD.MOV.U32 R76, RZ, RZ, 0x40080000 ;  /* 0x40080000ff4c7424 */ /* 0x000fce00078e00ff */
[----:B------:R-:W-:Y:S05]  /*54c0*/  CALL.REL.NOINC `($_Z7runTopo5Orbit13OutputImgArrs12InputImgArrsll$__internal_accurate_pow) ;  /* 0x000003dc00d87944 */ /* 0x000fea0003c00000 */
[----:B------:R-:W-:Y:S05]  /*54d0*/  BSYNC.RECONVERGENT B0 ;  /* 0x0000000000007941 */ /* 0x000fea0003800200 */
.L_x_88:
[C---:B------:R-:W-:Y:S01]  /*54e0*/  DADD R22, R2.reuse, 3 ;  /* 0x4008000002167429 */ /* 0x040fe20000000000 */
[----:B------:R-:W-:Y:S01]  /*54f0*/  IMAD.MOV.U32 R77, RZ, RZ, R99 ;  /* 0x000000ffff4d7224 */ /* 0x000fe200078e0063 */
[----:B------:R-:W-:Y:S01]  /*5500*/  DSETP.NEU.AND P1, PT, R2, RZ, PT ;  /* 0x000000ff0200722a */ /* 0x000fe20003f2d000 */
[----:B------:R-:W-:Y:S01]  /*5510*/  ISETP.GE.AND P0, PT, R3, RZ, PT ;  /* 0x000000ff0300720c */ /* 0x000fe20003f06270 */
[----:B------:R-:W-:Y:S03]  /*5520*/  BSSY.RECONVERGENT B0, `(.L_x_89) ;  /* 0x0000010000007945 */ /* 0x000fe60003800200 */
[----:B------:R-:W-:-:S03]  /*5530*/  DADD R28, -RZ, -R76 ;  /* 0x00000000ff1c7229 */ /* 0x000fc6000000094c */
[----:B------:R-:W-:-:S04]  /*5540*/  LOP3.LUT R22, R23, 0x7ff00000, RZ, 0xc0, !PT ;  /* 0x7ff0000017167812 */ /* 0x000fc800078ec0ff */
[----:B------:R-:W-:-:S03]  /*5550*/  ISETP.NE.AND P2, PT, R22, 0x7ff00000, PT ;  /* 0x7ff000001600780c */ /* 0x000fc60003f45270 */
[----:B------:R-:W-:Y:S01]  /*5560*/  FSEL R76, R28, R76, !P0 ;  /* 0x0000004c1c4c7208 */ /* 0x000fe20004000000 */
[----:B------:R-:W-:Y:S01]  /*5570*/  @!P1 IMAD.MOV.U32 R76, RZ, RZ, RZ ;  /* 0x000000ffff4c9224 */ /* 0x000fe200078e00ff */
[----:B------:R-:W-:Y:S01]  /*5580*/  FSEL R77, R29, R99, !P0 ;  /* 0x000000631d4d7208 */ /* 0x000fe20004000000 */
[----:B------:R-:W-:-:S07]  /*5590*/  @!P1 IMAD.MOV.U32 R77, RZ, RZ, R3 ;  /* 0x000000ffff4d9224 */ /* 0x000fce00078e0003 */
[----:B------:R-:W-:Y:S05]  /*55a0*/  @P2 BRA `(.L_x_90) ;  /* 0x00000000001c2947 */ /* 0x000fea0003800000 */
[----:B------:R-:W-:-:S14]  /*55b0*/  DSETP.NAN.AND P1, PT, R2, R2, PT ;  /* 0x000000020200722a */ /* 0x000fdc0003f28000 */
[----:B------:R-:W-:Y:S01]  /*55c0*/  @P1 DADD R76, R2, 3 ;  /* 0x40080000024c1429 */ /* 0x000fe20000000000 */
[----:B------:R-:W-:Y:S10]  /*55d0*/  @P1 BRA `(.L_x_90) ;  /* 0x0000000000101947 */ /* 0x000ff40003800000 */
[----:B------:R-:W-:-:S14]  /*55e0*/  DSETP.NEU.AND P1, PT, |R2|, +INF , PT ;  /* 0x7ff000000200742a */ /* 0x000fdc0003f2d200 */
[----:B------:R-:W-:Y:S02]  /*55f0*/  @!P1 IMAD.MOV.U32 R0, RZ, RZ, -0x100000 ;  /* 0xfff00000ff009424 */ /* 0x000fe400078e00ff */
[----:B------:R-:W-:-:S03]  /*5600*/  @!P1 IMAD.MOV.U32 R76, RZ, RZ, RZ ;  /* 0x000000ffff4c9224 */ /* 0x000fc600078e00ff */
[----:B------:R-:W-:-:S07]  /*5610*/  @!P1 SEL R77, R0, 0x7ff00000, !P0 ;  /* 0x7ff00000004d9807 */ /* 0x000fce0004000000 */
.L_x_90:
[----:B------:R-:W-:Y:S05]  /*5620*/  BSYNC.RECONVERGENT B0 ;  /* 0x0000000000007941 */ /* 0x000fea0003800200 */
.L_x_89:
[----:B------:R-:W-:Y:S01]  /*5630*/  DMUL R76, R76, 4 ;  /* 0x401000004c4c7828 */ /* 0x000fe20000000000 */
[----:B------:R-:W-:Y:S01]  /*5640*/  IMAD.MOV.U32 R22, RZ, RZ, 0x1 ;  /* 0x00000001ff167424 */ /* 0x000fe200078e00ff */
[----:B------:R-:W-:Y:S01]  /*5650*/  DSETP.NEU.AND P0, PT, R2, 1, PT ;  /* 0x3ff000000200742a */ /* 0x000fe20003f0d000 */
[----:B------:R-:W-:Y:S01]  /*5660*/  BSSY.RECONVERGENT B1, `(.L_x_91) ;  /* 0x0000013000017945 */ /* 0x000fe20003800200 */
[----:B------:R-:W-:-:S06]  /*5670*/  DMUL R92, R20, R12 ;  /* 0x0000000c145c7228 */ /* 0x000fcc0000000000 */
[----:B------:R-:W-:Y:S02]  /*5680*/  FSEL R87, R77, 2.25, P0 ;  /* 0x401000004d577808 */ /* 0x000fe40000000000 */
[----:B------:R-:W-:Y:S02]  /*5690*/  FSEL R86, R76, RZ, P0 ;  /* 0x000000ff4c567208 */ /* 0x000fe40000000000 */
[----:B------:R-:W0:Y:S01]  /*56a0*/  MUFU.RCP64H R23, R87 ;  /* 0x0000005700177308 */ /* 0x000e220000001800 */
[----:B------:R-:W-:-:S03]  /*56b0*/  FSETP.GEU.AND P1, PT, |R93|, 6.5827683646048100446e-37, PT ;  /* 0x036000005d00780b */ /* 0x000fc60003f2e200 */
        /* <DEDUP_REMOVED lines=11> */
[----:B------:R-:W-:-:S07]  /*5770*/  MOV R0, 0x5790 ;  /* 0x0000579000007802 */ /* 0x000fce0000000f00 */
[----:B------:R-:W-:Y:S05]  /*5780*/  CALL.REL.NOINC `($__internal_1_$__cuda_sm20_div_rn_f64_full) ;  /* 0x000003cc008c7944 */ /* 0x000fea0003c00000 */
.L_x_92:
[----:B------:R-:W-:Y:S05]  /*5790*/  BSYNC.RECONVERGENT B1 ;  /* 0x0000000000017941 */ /* 0x000fea0003800200 */
.L_x_91:
[----:B------:R-:W-:Y:S01]  /*57a0*/  DADD R20, R100, 2 ;  /* 0x4000000064147429 */ /* 0x000fe20000000000 */
[----:B------:R-:W-:Y:S01]  /*57b0*/  IMAD.MOV.U32 R28, RZ, RZ, 0x0 ;  /* 0x00000000ff1c7424 */ /* 0x000fe200078e00ff */
[----:B------:R-:W-:Y:S01]  /*57c0*/  BSSY.RECONVERGENT B1, `(.L_x_93) ;  /* 0x000001b000017945 */ /* 0x000fe20003800200 */
[----:B------:R-:W-:-:S05]  /*57d0*/  IMAD.MOV.U32 R29, RZ, RZ, 0x3fd80000 ;  /* 0x3fd80000ff1d7424 */ /* 0x000fca00078e00ff */
[----:B------:R-:W-:Y:S02]  /*57e0*/  DMUL R98, R20, R100 ;  /* 0x0000006414627228 */ /* 0x000fe40000000000 */
[----:B------:R-:W-:-:S04]  /*57f0*/  DADD R100, R100, 1 ;  /* 0x3ff0000064647429 */ /* 0x000fc80000000000 */
[----:B------:R-:W0:Y:S04]  /*5800*/  MUFU.RSQ64H R21, R99 ;  /* 0x0000006300157308 */ /* 0x000e280000001c00 */
[----:B------:R-:W-:-:S04]  /*5810*/  IADD3 R20, PT, PT, R99, -0x3500000, RZ ;  /* 0xfcb0000063147810 */ /* 0x000fc80007ffe0ff */
[----:B------:R-:W-:Y:S02]  /*5820*/  ISETP.GE.U32.AND P0, PT, R20, 0x7ca00000, PT ;  /* 0x7ca000001400780c */ /* 0x000fe40003f06070 */
[----:B0-----:R-:W-:-:S08]  /*5830*/  DMUL R22, R20, R20 ;  /* 0x0000001414167228 */ /* 0x001fd00000000000 */
[----:B------:R-:W-:-:S08]  /*5840*/  DFMA R22, R98, -R22, 1 ;  /* 0x3ff000006216742b */ /* 0x000fd00000000816 */
[----:B------:R-:W-:Y:S02]  /*5850*/  DFMA R28, R22, R28, 0.5 ;  /* 0x3fe00000161c742b */ /* 0x000fe4000000001c */
[----:B------:R-:W-:-:S08]  /*5860*/  DMUL R22, R20, R22 ;  /* 0x0000001614167228 */ /* 0x000fd00000000000 */
[----:B------:R-:W-:-:S08]  /*5870*/  DFMA R22, R28, R22, R20 ;  /* 0x000000161c16722b */ /* 0x000fd00000000014 */
[----:B------:R-:W-:Y:S02]  /*5880*/  DMUL R28, R98, R22 ;  /* 0x00000016621c7228 */ /* 0x000fe40000000000 */
[----:B------:R-:W-:Y:S02]  /*5890*/  VIADD R87, R23, 0xfff00000 ;  /* 0xfff0000017577836 */ /* 0x000fe40000000000 */
[----:B------:R-:W-:-:S04]  /*58a0*/  IMAD.MOV.U32 R86, RZ, RZ, R22 ;  /* 0x000000ffff567224 */ /* 0x000fc800078e0016 */
[----:B------:R-:W-:-:S08]  /*58b0*/  DFMA R30, R28, -R28, R98 ;  /* 0x8000001c1c1e722b */ /* 0x000fd00000000062 */
[----:B------:R-:W-:Y:S01]  /*58c0*/  DFMA R76, R30, R86, R28 ;  /* 0x000000561e4c722b */ /* 0x000fe2000000001c */
[----:B------:R-:W-:Y:S10]  /*58d0*/  @!P0 BRA `(.L_x_94) ;  /* 0x0000000000248947 */ /* 0x000ff40003800000 */
[----:B------:R-:W-:Y:S01]  /*58e0*/  IMAD.MOV.U32 R86, RZ, RZ, R22 ;  /* 0x000000ffff567224 */ /* 0x000fe200078e0016 */
[----:B------:R-:W-:Y:S01]  /*58f0*/  MOV R93, R28 ;  /* 0x0000001c005d7202 */ /* 0x000fe20000000f00 */
[----:B------:R-:W-:Y:S01]  /*5900*/  IMAD.MOV.U32 R76, RZ, RZ, R98 ;  /* 0x000000ffff4c7224 */ /* 0x000fe200078e0062 */
[----:B------:R-:W-:Y:S01]  /*5910*/  MOV R0, 0x5970 ;  /* 0x0000597000007802 */ /* 0x000fe20000000f00 */
[----:B------:R-:W-:Y:S02]  /*5920*/  IMAD.MOV.U32 R81, RZ, RZ, R30 ;  /* 0x000000ffff517224 */ /* 0x000fe400078e001e */
[----:B------:R-:W-:Y:S02]  /*5930*/  IMAD.MOV.U32 R80, RZ, RZ, R31 ;  /* 0x000000ffff507224 */ /* 0x000fe400078e001f */
[----:B------:R-:W-:Y:S02]  /*5940*/  IMAD.MOV.U32 R92, RZ, RZ, R29 ;  /* 0x000000ffff5c7224 */ /* 0x000fe400078e001d */
[----:B------:R-:W-:-:S07]  /*5950*/  IMAD.MOV.U32 R77, RZ, RZ, R20 ;  /* 0x000000ffff4d7224 */ /* 0x000fce00078e0014 */
[----:B------:R-:W-:Y:S05]  /*5960*/  CALL.REL.NOINC `($__internal_3_$__cuda_sm20_dsqrt_rn_f64_mediumpath_v1) ;  /* 0x000003d400e87944 */ /* 0x000fea0003c00000 */
.L_x_94:
[----:B------:R-:W-:Y:S05]  /*5970*/  BSYNC.RECONVERGENT B1 ;  /* 0x0000000000017941 */ /* 0x000fea0003800200 */
.L_x_93:
[----:B------:R-:W-:Y:S01]  /*5980*/  DADD R76, R100, R76 ;  /* 0x00000000644c7229 */ /* 0x000fe2000000004c */
[----:B------:R-:W-:Y:S01]  /*5990*/  IMAD.MOV.U32 R32, RZ, RZ, RZ ;  /* 0x000000ffff207224 */ /* 0x000fe200078e00ff */
[----:B------:R-:W-:Y:S08]  /*59a0*/  BSSY.RECONVERGENT B1, `(.L_x_95) ;  /* 0x0000032000017945 */ /* 0x000ff00003800200 */
[----:B------:R-:W-:Y:S01]  /*59b0*/  LOP3.LUT R21, R77, 0x7fffffff, RZ, 0xc0, !PT ;  /* 0x7fffffff4d157812 */ /* 0x000fe200078ec0ff */
[----:B------:R-:W-:-:S03]  /*59c0*/  IMAD.MOV.U32 R20, RZ, RZ, R76 ;  /* 0x000000ffff147224 */ /* 0x000fc600078e004c */
[----:B------:R-:W-:-:S03]  /*59d0*/  ISETP.GE.U32.AND P0, PT, R21, 0x100000, PT ;  /* 0x001000001500780c */ /* 0x000fc60003f06070 */
[----:B------:R-:W-:-:S10]  /*59e0*/  DMUL R22, R20, 1.80143985094819840000e+16 ;  /* 0x4350000014167828 */ /* 0x000fd40000000000 */
[----:B------:R-:W-:Y:S02]  /*59f0*/  SEL R20, R23, R21, !P0 ;  /* 0x0000001517147207 */ /* 0x000fe40004000000 */
[----:B------:R-:W-:Y:S02]  /*5a00*/  SEL R22, R22, R76, !P0 ;  /* 0x0000004c16167207 */ /* 0x000fe40004000000 */
[----:B------:R-:W-:-:S04]  /*5a10*/  LEA.HI R0, R20, 0xfffffc02, RZ, 0xc ;  /* 0xfffffc0214007811 */ /* 0x000fc800078f60ff */
[----:B------:R-:W-:-:S05]  /*5a20*/  I2FP.F32.S32 R0, R0 ;  /* 0x0000000000007245 */ /* 0x000fca0000201400 */
[----:B------:R-:W-:-:S04]  /*5a30*/  FMUL R0, R0, 0.3333333432674407959 ;  /* 0x3eaaaaab00007820 */ /* 0x000fc80000400000 */
[----:B------:R-:W0:Y:S02]  /*5a40*/  F2I.NTZ R37, R0 ;  /* 0x0000000000257305 */ /* 0x000e240000203100 */
[----:B0-----:R-:W-:-:S06]  /*5a50*/  IMAD R23, R37, -0x300000, R20 ;  /* 0xffd0000025177824 */ /* 0x001fcc00078e0214 */
[----:B------:R-:W0:Y:S08]  /*5a60*/  F2F.F32.F64 R36, R22 ;  /* 0x0000001600247310 */ /* 0x000e300000301000 */
[----:B0-----:R-:W0:Y:S02]  /*5a70*/  MUFU.LG2 R36, R36 ;  /* 0x0000002400247308 */ /* 0x001e240000000c00 */
[----:B0-----:R-:W-:-:S06]  /*5a80*/  FMUL R38, R36, 0.3333333432674407959 ;  /* 0x3eaaaaab24267820 */ /* 0x001fcc0000400000 */
[----:B------:R-:W0:Y:S08]  /*5a90*/  MUFU.EX2 R20, R38 ;  /* 0x0000002600147308 */ /* 0x000e300000000800 */
[----:B0-----:R-:W0:Y:S02]  /*5aa0*/  F2F.F64.F32 R20, R20 ;  /* 0x0000001400147310 */ /* 0x001e240000201800 */
[----:B0-----:R-:W-:-:S10]  /*5ab0*/  DMUL R28, R20, R20 ;  /* 0x00000014141c7228 */ /* 0x001fd40000000000 */
[----:B------:R-:W-:Y:S02]  /*5ac0*/  VIADD R31, R29, 0x100000 ;  /* 0x001000001d1f7836 */ /* 0x000fe40000000000 */
[----:B------:R-:W-:-:S06]  /*5ad0*/  IMAD.MOV.U32 R30, RZ, RZ, R28 ;  /* 0x000000ffff1e7224 */ /* 0x000fcc00078e001c */
[C-C-:B------:R-:W-:Y:S02]  /*5ae0*/  DFMA R30, R20.reuse, R30, R22.reuse ;  /* 0x0000001e141e722b */ /* 0x140fe40000000016 */
[----:B------:R-:W-:Y:S01]  /*5af0*/  DFMA R22, -R20, R28, R22 ;  /* 0x0000001c1416722b */ /* 0x000fe20000000116 */
[----:B------:R-:W-:-:S03]  /*5b00*/  VIADD R29, R37, 0xfee ;  /* 0x00000fee251d7836 */ /* 0x000fc60000000000 */
[----:B------:R-:W0:Y:S01]  /*5b10*/  MUFU.RCP64H R33, R31 ;  /* 0x0000001f00217308 */ /* 0x000e220000001800 */
[----:B------:R-:W-:Y:S01]  /*5b20*/  @P0 VIADD R29, R37, 0x100000 ;  /* 0x00100000251d0836 */ /* 0x000fe20000000000 */
[----:B0-----:R-:W-:-:S08]  /*5b30*/  DFMA R34, -R30, R32, 1 ;  /* 0x3ff000001e22742b */ /* 0x001fd00000000120 */
[----:B------:R-:W-:-:S08]  /*5b40*/  DFMA R34, R34, R34, R34 ;  /* 0x000000222222722b */ /* 0x000fd00000000022 */
[----:B------:R-:W-:-:S08]  /*5b50*/  DFMA R34, R32, R34, R32 ;  /* 0x000000222022722b */ /* 0x000fd00000000020 */
[----:B------:R-:W-:-:S08]  /*5b60*/  DMUL R22, R34, R22 ;  /* 0x0000001622167228 */ /* 0x000fd00000000000 */
[----:B------:R-:W-:Y:S02]  /*5b70*/  DFMA R22, R20, R22, R20 ;  /* 0x000000161416722b */ /* 0x000fe40000000014 */
[----:B------:R-:W-:-:S08]  /*5b80*/  DADD R20, R76, R76 ;  /* 0x000000004c147229 */ /* 0x000fd0000000004c */
[----:B------:R-:W-:Y:S01]  /*5b90*/  LEA R29, R29, R23, 0x14 ;  /* 0x000000171d1d7211 */ /* 0x000fe200078ea0ff */
[----:B------:R-:W-:-:S03]  /*5ba0*/  DSETP.NE.AND P0, PT, R20, R76, PT ;  /* 0x0000004c1400722a */ /* 0x000fc60003f05000 */
[----:B------:R-:W-:-:S03]  /*5bb0*/  LOP3.LUT R29, R29, 0x80000000, R77, 0xb8, !PT ;  /* 0x800000001d1d7812 */ /* 0x000fc600078eb84d */
[----:B------:R-:W-:Y:S02]  /*5bc0*/  FSEL R76, R20, R22, !P0 ;  /* 0x00000016144c7208 */ /* 0x000fe40004000000 */
[----:B------:R-:W-:-:S04]  /*5bd0*/  FSEL R77, R21, R29, !P0 ;  /* 0x0000001d154d7208 */ /* 0x000fc80004000000 */
[----:B------:R-:W0:Y:S01]  /*5be0*/  MUFU.RCP64H R21, R77 ;  /* 0x0000004d00157308 */ /* 0x000e220000001800 */
[----:B------:R-:W-:-:S05]  /*5bf0*/  VIADD R20, R77, 0x300402 ;  /* 0x003004024d147836 */ /* 0x000fca0000000000 */
[----:B------:R-:W-:Y:S01]  /*5c00*/  FSETP.GEU.AND P0, PT, |R20|, 5.8789094863358348022e-39, PT ;  /* 0x004004021400780b */ /* 0x000fe20003f0e200 */
[----:B0-----:R-:W-:-:S08]  /*5c10*/  DFMA R22, -R76, R20, 1 ;  /* 0x3ff000004c16742b */ /* 0x001fd00000000114 */
[----:B------:R-:W-:-:S08]  /*5c20*/  DFMA R22, R22, R22, R22 ;  /* 0x000000161616722b */ /* 0x000fd00000000016 */
[----:B------:R-:W-:Y:S02]  /*5c30*/  DFMA R22, R20, R22, R20 ;  /* 0x000000161416722b */ /* 0x000fe40000000014 */
[----:B------:R-:W-:-:S06]  /*5c40*/  DADD R20, R76, 1 ;  /* 0x3ff000004c147429 */ /* 0x000fcc0000000000 */
[----:B------:R-:W-:-:S08]  /*5c50*/  DFMA R28, -R76, R22, 1 ;  /* 0x3ff000004c1c742b */ /* 0x000fd00000000116 */
[----:B------:R-:W-:Y:S01]  /*5c60*/  DFMA R80, R22, R28, R22 ;  /* 0x0000001c1650722b */ /* 0x000fe20000000016 */
[----:B------:R-:W-:Y:S10]  /*5c70*/  @P0 BRA `(.L_x_96) ;  /* 0x0000000000100947 */ /* 0x000ff40003800000 */
[----:B------:R-:W-:Y:S02]  /*5c80*/  LOP3.LUT R86, R77, 0x7fffffff, RZ, 0xc0, !PT ;  /* 0x7fffffff4d567812 */ /* 0x000fe400078ec0ff */
[----:B------:R-:W-:-:S03]  /*5c90*/  MOV R0, 0x5cc0 ;  /* 0x00005cc000007802 */ /* 0x000fc60000000f00 */
[----:B------:R-:W-:-:S07]  /*5ca0*/  VIADD R86, R86, 0xfff00000 ;  /* 0xfff0000056567836 */ /* 0x000fce0000000000 */
[----:B------:R-:W-:Y:S05]  /*5cb0*/  CALL.REL.NOINC `($__internal_0_$__cuda_sm20_dblrcp_rn_slowpath_v3) ;  /* 0x000003c400a07944 */ /* 0x000fea0003c00000 */
.L_x_96:
[----:B------:R-:W-:Y:S05]  /*5cc0*/  BSYNC.RECONVERGENT B1 ;  /* 0x0000000000017941 */ /* 0x000fea0003800200 */
.L_x_95:
[----:B------:R-:W-:Y:S01]  /*5cd0*/  DADD R80, R20, R80 ;  /* 0x0000000014507229 */ /* 0x000fe20000000050 */
[----:B------:R-:W-:Y:S01]  /*5ce0*/  BSSY.RECONVERGENT B0, `(.L_x_97) ;  /* 0x0000007000007945 */ /* 0x000fe20003800200 */
[----:B------:R-:W-:Y:S01]  /*5cf0*/  IMAD.MOV.U32 R76, RZ, RZ, 0x40000000 ;  /* 0x40000000ff4c7424 */ /* 0x000fe200078e00ff */
[----:B------:R-:W-:-:S05]  /*5d00*/  MOV R0, 0x5d50 ;  /* 0x00005d5000007802 */ /* 0x000fca0000000f00 */
[----:B------:R-:W-:-:S08]  /*5d10*/  DMUL R2, R80, R2 ;  /* 0x0000000250027228 */ /* 0x000fd00000000000 */
[----:B------:R-:W-:-:S10]  /*5d20*/  DADD R86, -RZ, |R2| ;  /* 0x00000000ff567229 */ /* 0x000fd40000000502 */
[----:B------:R-:W-:-:S07]  /*5d30*/  IMAD.MOV.U32 R77, RZ, RZ, R87 ;  /* 0x000000ffff4d7224 */ /* 0x000fce00078e0057 */
[----:B------:R-:W-:Y:S05]  /*5d40*/  CALL.REL.NOINC `($_Z7runTopo5Orbit13OutputImgArrs12InputImgArrsll$__internal_accurate_pow) ;  /* 0x000003d400b87944 */ /* 0x000fea0003c00000 */
[----:B------:R-:W-:Y:S05]  /*5d50*/  BSYNC.RECONVERGENT B0 ;  /* 0x0000000000007941 */ /* 0x000fea0003800200 */
.L_x_97:
[C---:B------:R-:W-:Y:S01]  /*5d60*/  DADD R20, R2.reuse, 2 ;  /* 0x4000000002147429 */ /* 0x040fe20000000000 */
[----:B------:R-:W-:Y:S01]  /*5d70*/  BSSY.RECONVERGENT B0, `(.L_x_98) ;  /* 0x000000e000007945 */ /* 0x000fe20003800200 */
[C---:B------:R-:W-:Y:S01]  /*5d80*/  DSETP.NEU.AND P0, PT, R2.reuse, RZ, PT ;  /* 0x000000ff0200722a */ /* 0x040fe20003f0d000 */
[----:B------:R-:W-:Y:S01]  /*5d90*/  IMAD.MOV.U32 R77, RZ, RZ, R99 ;  /* 0x000000ffff4d7224 */ /* 0x000fe200078e0063 */
        /* <DEDUP_REMOVED lines=11> */
.L_x_99:
[----:B------:R-:W-:Y:S05]  /*5e50*/  BSYNC.RECONVERGENT B0 ;  /* 0x0000000000007941 */ /* 0x000fea0003800200 */
.L_x_98:
[----:B------:R-:W-:Y:S01]  /*5e60*/  FSEL R20, R76, RZ, P2 ;  /* 0x000000ff4c147208 */ /* 0x000fe20001000000 */
[----:B------:R-:W-:Y:S01]  /*5e70*/  IMAD.MOV.U32 R29, RZ, RZ, 0x3fd80000 ;  /* 0x3fd80000ff1d7424 */ /* 0x000fe200078e00ff */
[----:B------:R-:W-:Y:S01]  /*5e80*/  FSEL R21, R77, 1.875, P2 ;  /* 0x3ff000004d157808 */ /* 0x000fe20001000000 */
[----:B------:R-:W-:Y:S01]  /*5e90*/  BSSY.RECONVERGENT B1, `(.L_x_100) ;  /* 0x000001a000017945 */ /* 0x000fe20003800200 */
[----:B------:R-:W-:-:S04]  /*5ea0*/  MOV R28, 0x0 ;  /* 0x00000000001c7802 */ /* 0x000fc80000000f00 */
[----:B------:R-:W-:-:S06]  /*5eb0*/  DFMA R98, R40, R12, R20 ;  /* 0x0000000c2862722b */ /* 0x000fcc0000000014 */
[----:B------:R-:W0:Y:S04]  /*5ec0*/  MUFU.RSQ64H R21, R99 ;  /* 0x0000006300157308 */ /* 0x000e280000001c00 */
[----:B------:R-:W-:-:S05]  /*5ed0*/  VIADD R20, R99, 0xfcb00000 ;  /* 0xfcb0000063147836 */ /* 0x000fca0000000000 */
[----:B------:R-:W-:Y:S01]  /*5ee0*/  ISETP.GE.U32.AND P0, PT, R20, 0x7ca00000, PT ;  /* 0x7ca000001400780c */ /* 0x000fe20003f06070 */
        /* <DEDUP_REMOVED lines=20> */
.L_x_101:
[----:B------:R-:W-:Y:S05]  /*6030*/  BSYNC.RECONVERGENT B1 ;  /* 0x0000000000017941 */ /* 0x000fea0003800200 */
.L_x_100:
[--C-:B------:R-:W-:Y:S01]  /*6040*/  DADD R86, R76, R76.reuse ;  /* 0x000000004c567229 */ /* 0x100fe2000000004c */
[----:B------:R-:W-:Y:S01]  /*6050*/  IMAD.MOV.U32 R20, RZ, RZ, 0x1 ;  /* 0x00000001ff147424 */ /* 0x000fe200078e00ff */
[----:B------:R-:W0:Y:S01]  /*6060*/  LDCU.64 UR4, c[0x3][0x18] ;  /* 0x00c00300ff0477ac */ /* 0x000e220008000a00 */
[----:B------:R-:W-:Y:S01]  /*6070*/  DADD R2, R2, R76 ;  /* 0x0000000002027229 */ /* 0x000fe2000000004c */
[----:B------:R-:W-:Y:S02]  /*6080*/  BSSY.RECONVERGENT B1, `(.L_x_102) ;  /* 0x0000014000017945 */ /* 0x000fe40003800200 */
[----:B------:R-:W1:Y:S05]  /*6090*/  MUFU.RCP64H R21, R87 ;  /* 0x0000005700157308 */ /* 0x000e6a0000001800 */
[----:B------:R-:W-:-:S08]  /*60a0*/  DADD R12, R2, -R12 ;  /* 0x00000000020c7229 */ /* 0x000fd0000000080c */
[----:B0-----:R-:W-:Y:S02]  /*60b0*/  DMUL R92, R12, UR4 ;  /* 0x000000040c5c7c28 */ /* 0x001fe40008000000 */
[----:B-1----:R-:W-:-:S08]  /*60c0*/  DFMA R22, -R86, R20, 1 ;  /* 0x3ff000005616742b */ /* 0x002fd00000000114 */
[----:B------:R-:W-:Y:S01]  /*60d0*/  FSETP.GEU.AND P1, PT, |R93|, 6.5827683646048100446e-37, PT ;  /* 0x036000005d00780b */ /* 0x000fe20003f2e200 */
        /* <DEDUP_REMOVED lines=12> */
[----:B------:R-:W-:Y:S02]  /*61a0*/  IMAD.MOV.U32 R22, RZ, RZ, R100 ;  /* 0x000000ffff167224 */ /* 0x000fe400078e0064 */
[----:B------:R-:W-:-:S07]  /*61b0*/  IMAD.MOV.U32 R23, RZ, RZ, R101 ;  /* 0x000000ffff177224 */ /* 0x000fce00078e0065 */
.L_x_103:
[----:B------:R-:W-:Y:S05]  /*61c0*/  BSYNC.RECONVERGENT B1 ;  /* 0x0000000000017941 */ /* 0x000fea0003800200 */
.L_x_102:
[----:B------:R-:W-:Y:S01]  /*61d0*/  DADD R86, -RZ, |R22| ;  /* 0x00000000ff567229 */ /* 0x000fe20000000516 */
[----:B------:R-:W-:Y:S01]  /*61e0*/  BSSY.RECONVERGENT B0, `(.L_x_104) ;  /* 0x0000005000007945 */ /* 0x000fe20003800200 */
[----:B------:R-:W-:Y:S01]  /*61f0*/  IMAD.MOV.U32 R76, RZ, RZ, 0x40000000 ;  /* 0x40000000ff4c7424 */ /* 0x000fe200078e00ff */
[----:B------:R-:W-:-:S07]  /*6200*/  MOV R0, 0x6230 ;  /* 0x0000623000007802 */ /* 0x000fce0000000f00 */
[----:B------:R-:W-:-:S07]  /*6210*/  IMAD.MOV.U32 R77, RZ, RZ, R87 ;  /* 0x000000ffff4d7224 */ /* 0x000fce00078e0057 */
[----:B------:R-:W-:Y:S05]  /*6220*/  CALL.REL.NOINC `($_Z7runTopo5Orbit13OutputImgArrs12InputImgArrsll$__internal_accurate_pow) ;  /* 0x000003d000807944 */ /* 0x000fea0003c00000 */
[----:B------:R-:W-:Y:S05]  /*6230*/  BSYNC.RECONVERGENT B0 ;  /* 0x0000000000007941 */ /* 0x000fea0003800200 */
.L_x_104:
        /* <DEDUP_REMOVED lines=13> */
[----:B------:R-:W-:Y:S01]  /*6310*/  @!P0 IMAD.MOV.U32 R76, RZ, RZ, 0x0 ;  /* 0x00000000ff4c8424 */ /* 0x000fe200078e00ff */
[----:B------:R-:W-:-:S07]  /*6320*/  @!P0 MOV R77, 0x7ff00000 ;  /* 0x7ff00000004d8802 */ /* 0x000fce0000000f00 */
.L_x_106:
[----:B------:R-:W-:Y:S05]  /*6330*/  BSYNC.RECONVERGENT B0 ;  /* 0x0000000000007941 */ /* 0x000fea0003800200 */
.L_x_105:
[----:B------:R-:W-:Y:S01]  /*6340*/  FSEL R12, R76, RZ, P2 ;  /* 0x000000ff4c0c7208 */ /* 0x000fe20001000000 */
[----:B------:R-:W-:Y:S01]  /*6350*/  IMAD.MOV.U32 R20, RZ, RZ, 0x0 ;  /* 0x00000000ff147424 */ /* 0x000fe200078e00ff */
[----:B------:R-:W-:Y:S01]  /*6360*/  FSEL R13, R77, 1.875, P2 ;  /* 0x3ff000004d0d7808 */ /* 0x000fe20001000000 */
[----:B------:R-:W-:Y:S01]  /*6370*/  IMAD.MOV.U32 R21, RZ, RZ, 0x3fd80000 ;  /* 0x3fd80000ff157424 */ /* 0x000fe200078e00ff */
[----:B------:R-:W-:Y:S04]  /*6380*/  BSSY.RECONVERGENT B1, `(.L_x_107) ;  /* 0x0000019000017945 */ /* 0x000fe80003800200 */
[----:B------:R-:W-:-:S06]  /*6390*/  DADD R98, R2, R12 ;  /* 0x0000000002627229 */ /* 0x000fcc000000000c */
        /* <DEDUP_REMOVED lines=23> */
.L_x_108:
[----:B------:R-:W-:Y:S05]  /*6510*/  BSYNC.RECONVERGENT B1 ;  /* 0x0000000000017941 */ /* 0x000fea0003800200 */
.L_x_107:
[----:B------:R-:W0:Y:S01]  /*6520*/  MUFU.RSQ64H R3, R11 ;  /* 0x0000000b00037308 */ /* 0x000e220000001c00 */
[----:B------:R-:W-:Y:S01]  /*6530*/  VIADD R2, R11, 0xfcb00000 ;  /* 0xfcb000000b027836 */ /* 0x000fe20000000000 */
[----:B------:R-:W-:Y:S01]  /*6540*/  DADD R22, R76, -R22 ;  /* 0x000000004c167229 */ /* 0x000fe20000000816 */
[----:B------:R-:W-:Y:S01]  /*6550*/  IMAD.MOV.U32 R20, RZ, RZ, 0x0 ;  /* 0x00000000ff147424 */ /* 0x000fe200078e00ff */
[----:B------:R-:W-:Y:S01]  /*6560*/  BSSY.RECONVERGENT B1, `(.L_x_109) ;  /* 0x0000018000017945 */ /* 0x000fe20003800200 */
[----:B------:R-:W-:Y:S01]  /*6570*/  IMAD.MOV.U32 R21, RZ, RZ, 0x3fd80000 ;  /* 0x3fd80000ff157424 */ /* 0x000fe200078e00ff */
        /* <DEDUP_REMOVED lines=12> */
[----:B------:R-:W-:Y:S01]  /*6640*/  MOV R86, R12 ;  /* 0x0000000c00567202 */ /* 0x000fe20000000f00 */
[----:B------:R-:W-:Y:S01]  /*6650*/  IMAD.MOV.U32 R76, RZ, RZ, R10 ;  /* 0x000000ffff4c7224 */ /* 0x000fe200078e000a */
[----:B------:R-:W-:Y:S01]  /*6660*/  MOV R0, 0x66e0 ;  /* 0x000066e000007802 */ /* 0x000fe20000000f00 */
[----:B------:R-:W-:Y:S02]  /*6670*/  IMAD.MOV.U32 R99, RZ, RZ, R11 ;  /* 0x000000ffff637224 */ /* 0x000fe400078e000b */
[----:B------:R-:W-:Y:S02]  /*6680*/  IMAD.MOV.U32 R81, RZ, RZ, R28 ;  /* 0x000000ffff517224 */ /* 0x000fe400078e001c */
[----:B------:R-:W-:Y:S02]  /*6690*/  IMAD.MOV.U32 R80, RZ, RZ, R29 ;  /* 0x000000ffff507224 */ /* 0x000fe400078e001d */
[----:B------:R-:W-:Y:S02]  /*66a0*/  IMAD.MOV.U32 R93, RZ, RZ, R20 ;  /* 0x000000ffff5d7224 */ /* 0x000fe400078e0014 */
[----:B------:R-:W-:-:S02]  /*66b0*/  IMAD.MOV.U32 R92, RZ, RZ, R21 ;  /* 0x000000ffff5c7224 */ /* 0x000fc400078e0015 */
[----:B------:R-:W-:-:S07]  /*66c0*/  IMAD.MOV.U32 R77, RZ, RZ, R2 ;  /* 0x000000ffff4d7224 */ /* 0x000fce00078e0002 */
[----:B------:R-:W-:Y:S05]  /*66d0*/  CALL.REL.NOINC `($__internal_3_$__cuda_sm20_dsqrt_rn_f64_mediumpath_v1) ;  /* 0x000003c8008c7944 */ /* 0x000fea0003c00000 */
.L_x_110:
[----:B------:R-:W-:Y:S05]  /*66e0*/  BSYNC.RECONVERGENT B1 ;  /* 0x0000000000017941 */ /* 0x000fea0003800200 */
.L_x_109:
[----:B------:R-:W0:Y:S01]  /*66f0*/  LDCU.64 UR4, c[0x3][0x18] ;  /* 0x00c00300ff0477ac */ /* 0x000e220008000a00 */
[----:B------:R-:W-:Y:S01]  /*6700*/  IMAD.MOV.U32 R2, RZ, RZ, 0x1 ;  /* 0x00000001ff027424 */ /* 0x000fe200078e00ff */
[C---:B------:R-:W-:Y:S01]  /*6710*/  DMUL R92, R22.reuse, R76 ;  /* 0x0000004c165c7228 */ /* 0x040fe20000000000 */
[----:B------:R-:W-:Y:S09]  /*6720*/  BSSY.RECONVERGENT B1, `(.L_x_111) ;  /* 0x0000015000017945 */ /* 0x000ff20003800200 */
[----:B------:R-:W-:Y:S01]  /*6730*/  FSETP.GEU.AND P1, PT, |R93|, 6.5827683646048100446e-37, PT ;  /* 0x036000005d00780b */ /* 0x000fe20003f2e200 */
[----:B0-----:R-:W-:-:S06]  /*6740*/  DADD R20, R22, UR4 ;  /* 0x0000000416147e29 */ /* 0x001fcc0008000000 */
[----:B------:R-:W0:Y:S02]  /*6750*/  MUFU.RCP64H R3, R21 ;  /* 0x0000001500037308 */ /* 0x000e240000001800 */
        /* <DEDUP_REMOVED lines=13> */
[----:B------:R-:W-:-:S07]  /*6830*/  MOV R0, 0x6850 ;  /* 0x0000685000007802 */ /* 0x000fce0000000f00 */
[----:B------:R-:W-:Y:S05]  /*6840*/  CALL.REL.NOINC `($__internal_1_$__cuda_sm20_div_rn_f64_full) ;  /* 0x000003bc005c7944 */ /* 0x000fea0003c00000 */
[----:B------:R-:W-:Y:S02]  /*6850*/  IMAD.MOV.U32 R2, RZ, RZ, R100 ;  /* 0x000000ffff027224 */ /* 0x000fe400078e0064 */
[----:B------:R-:W-:-:S07]  /*6860*/  IMAD.MOV.U32 R3, RZ, RZ, R101 ;  /* 0x000000ffff037224 */ /* 0x000fce00078e0065 */
.L_x_112:
[----:B------:R-:W-:Y:S05]  /*6870*/  BSYNC.RECONVERGENT B1 ;  /* 0x0000000000017941 */ /* 0x000fea0003800200 */
.L_x_111:
[----:B------:R-:W-:Y:S01]  /*6880*/  DADD R32, -RZ, |R44| ;  /* 0x00000000ff207229 */ /* 0x000fe2000000052c */
[----:B------:R-:W-:Y:S01]  /*6890*/  IMAD.MOV.U32 R12, RZ, RZ, 0x1 ;  /* 0x00000001ff0c7424 */ /* 0x000fe200078e00ff */
[--C-:B------:R-:W-:Y:S01]  /*68a0*/  DADD R30, -RZ, |R2|.reuse ;  /* 0x00000000ff1e7229 */ /* 0x100fe20000000502 */
[----:B------:R-:W-:Y:S01]  /*68b0*/  BSSY.RECONVERGENT B1, `(.L_x_113) ;  /* 0x0000017000017945 */ /* 0x000fe20003800200 */
[----:B------:R-:W-:-:S08]  /*68c0*/  DSETP.GT.AND P5, PT, |R44|, |R2|, PT ;  /* 0x400000022c00722a */ /* 0x000fd00003fa4200 */
[----:B------:R-:W-:Y:S02]  /*68d0*/  FSEL R11, R33, R31, P5 ;  /* 0x0000001f210b7208 */ /* 0x000fe40002800000 */
[----:B------:R-:W-:Y:S02]  /*68e0*/  FSEL R10, R32, R30, P5 ;  /* 0x0000001e200a7208 */ /* 0x000fe40002800000 */
[----:B------:R-:W0:Y:S01]  /*68f0*/  MUFU.RCP64H R13, R11 ;  /* 0x0000000b000d7308 */ /* 0x000e220000001800 */
[----:B------:R-:W-:Y:S02]  /*6900*/  FSEL R92, R30, R32, P5 ;  /* 0x000000201e5c7208 */ /* 0x000fe40002800000 */
[----:B------:R-:W-:-:S04]  /*6910*/  FSEL R93, R31, R33, P5 ;  /* 0x000000211f5d7208 */ /* 0x000fc80002800000 */
[----:B------:R-:W-:Y:S01]  /*6920*/  FSETP.GEU.AND P1, PT, |R93|, 6.5827683646048100446e-37, PT ;  /* 0x036000005d00780b */ /* 0x000fe20003f2e200 */
        /* <DEDUP_REMOVED lines=15> */
.L_x_114:
[----:B------:R-:W-:Y:S05]  /*6a20*/  BSYNC.RECONVERGENT B1 ;  /* 0x0000000000017941 */ /* 0x000fea0003800200 */
.L_x_113:
[----:B------:R-:W-:Y:S01]  /*6a30*/  DMUL R28, R100, R100 ;  /* 0x00000064641c7228 */ /* 0x000fe20000000000 */
[----:B------:R-:W-:Y:S01]  /*6a40*/  IMAD.MOV.U32 R12, RZ, RZ, -0x2449a4b7 ;  /* 0xdbb65b49ff0c7424 */ /* 0x000fe200078e00ff */
[----:B------:R-:W-:Y:S01]  /*6a50*/  UMOV UR4, 0x2a25ff7e ;  /* 0x2a25ff7e00047882 */ /* 0x000fe20000000000 */
[----:B------:R-:W-:Y:S01]  /*6a60*/  IMAD.MOV.U32 R13, RZ, RZ, 0x3f2d3b63 ;  /* 0x3f2d3b63ff0d7424 */ /* 0x000fe200078e00ff */
[----:B------:R-:W-:Y:S01]  /*6a70*/  UMOV UR5, 0x3ef53e1d ;  /* 0x3ef53e1d00057882 */ /* 0x000fe20000000000 */
[----:B------:R-:W-:Y:S01]  /*6a80*/  DADD R36, -RZ, |R46| ;  /* 0x00000000ff247229 */ /* 0x000fe2000000052e */
[----:B------:R-:W-:Y:S01]  /*6a90*/  HFMA2 R32, -RZ, RZ, 0, 5.9604644775390625e-08 ;  /* 0x00000001ff207431 */ /* 0x000fe200000001ff */
[----:B------:R-:W-:Y:S01]  /*6aa0*/  DADD R50, -RZ, |R48| ;  /* 0x00000000ff327229 */ /* 0x000fe20000000530 */
[----:B------:R-:W-:Y:S01]  /*6ab0*/  ISETP.GE.AND P2, PT, R3, RZ, PT ;  /* 0x000000ff0300720c */ /* 0x000fe20003f46270 */
[----:B------:R-:W-:Y:S01]  /*6ac0*/  DFMA R12, R28, -UR4, R12 ;  /* 0x800000041c0c7c2b */ /* 0x000fe2000800000c */
[----:B------:R-:W-:Y:S01]  /*6ad0*/  UMOV UR4, 0x8dde082e ;  /* 0x8dde082e00047882 */ /* 0x000fe20000000000 */
[----:B------:R-:W-:Y:S01]  /*6ae0*/  UMOV UR5, 0x3f531278 ;  /* 0x3f53127800057882 */ /* 0x000fe20000000000 */
[----:B------:R-:W-:Y:S01]  /*6af0*/  DSETP.GT.AND P0, PT, |R46|, |R48|, PT ;  /* 0x400000302e00722a */ /* 0x000fe20003f04200 */
[----:B------:R-:W-:Y:S01]  /*6b00*/  @P5 PLOP3.LUT P1, PT, P2, PT, PT, 0x80, 0x8 ;  /* 0x000000000008581c */ /* 0x000fe2000172f070 */
[----:B------:R-:W-:Y:S01]  /*6b10*/  DSETP.NEU.AND P3, PT, R10, RZ, PT ;  /* 0x000000ff0a00722a */ /* 0x000fe20003f6d000 */
[----:B------:R-:W-:Y:S02]  /*6b20*/  BSSY.RECONVERGENT B1, `(.L_x_115) ;  /* 0x0000065000017945 */ /* 0x000fe40003800200 */
[----:B------:R-:W-:Y:S01]  /*6b30*/  DFMA R12, R28, R12, -UR4 ;  /* 0x800000041c0c7e2b */ /* 0x000fe2000800000c */
[----:B------:R-:W-:Y:S01]  /*6b40*/  UMOV UR4, 0xc8249315 ;  /* 0xc824931500047882 */ /* 0x000fe20000000000 */
[----:B------:R-:W-:Y:S01]  /*6b50*/  UMOV UR5, 0x3f6f9690 ;  /* 0x3f6f969000057882 */ /* 0x000fe20000000000 */
[----:B------:R-:W-:-:S02]  /*6b60*/  FSEL R92, R50, R36, P0 ;  /* 0x00000024325c7208 */ /* 0x000fc40000000000 */
[----:B------:R-:W-:-:S03]  /*6b70*/  FSEL R93, R51, R37, P0 ;  /* 0x00000025335d7208 */ /* 0x000fc60000000000 */
[----:B------:R-:W-:Y:S01]  /*6b80*/  DFMA R12, R28, R12, UR4 ;  /* 0x000000041c0c7e2b */ /* 0x000fe2000800000c */
[----:B------:R-:W-:Y:S01]  /*6b90*/  UMOV UR4, 0xabc7cf0d ;  /* 0xabc7cf0d00047882 */ /* 0x000fe20000000000 */
[----:B------:R-:W-:-:S06]  /*6ba0*/  UMOV UR5, 0x3f82cf5a ;  /* 0x3f82cf5a00057882 */ /* 0x000fcc0000000000 */
[----:B------:R-:W-:Y:S01]  /*6bb0*/  DFMA R12, R28, R12, -UR4 ;  /* 0x800000041c0c7e2b */ /* 0x000fe2000800000c */
[----:B------:R-:W-:Y:S01]  /*6bc0*/  UMOV UR4, 0xb2a3bfde ;  /* 0xb2a3bfde00047882 */ /* 0x000fe20000000000 */
[----:B------:R-:W-:-:S06]  /*6bd0*/  UMOV UR5, 0x3f9162b0 ;  /* 0x3f9162b000057882 */ /* 0x000fcc0000000000 */
        /* <DEDUP_REMOVED lines=27> */
[C---:B------:R-:W-:Y:S01]  /*6d90*/  DFMA R30, R28.reuse, R12, -UR4 ;  /* 0x800000041c1e7e2b */ /* 0x040fe2000800000c */
[----:B------:R-:W-:Y:S01]  /*6da0*/  UMOV UR4, 0x9dfe927 ;  /* 0x09dfe92700047882 */ /* 0x000fe20000000000 */
[----:B------:R-:W-:Y:S01]  /*6db0*/  FSEL R13, R37, R51, P0 ;  /* 0x00000033250d7208 */ /* 0x000fe20000000000 */
[----:B------:R-:W-:Y:S01]  /*6dc0*/  UMOV UR5, 0x3fbc71c7 ;  /* 0x3fbc71c700057882 */ /* 0x000fe20000000000 */
[----:B------:R-:W-:Y:S01]  /*6dd0*/  FSEL R12, R36, R50, P0 ;  /* 0x00000032240c7208 */ /* 0x000fe20000000000 */
[----:B------:R-:W-:Y:S01]  /*6de0*/  @P5 IMAD.MOV.U32 R36, RZ, RZ, 0x54442d18 ;  /* 0x54442d18ff245424 */ /* 0x000fe200078e00ff */
[----:B------:R-:W0:Y:S01]  /*6df0*/  MUFU.RCP64H R33, R13 ;  /* 0x0000000d00217308 */ /* 0x000e220000001800 */
[----:B------:R-:W-:Y:S01]  /*6e00*/  @P5 IMAD.MOV.U32 R37, RZ, RZ, 0x3ff921fb ;  /* 0x3ff921fbff255424 */ /* 0x000fe200078e00ff */
[----:B------:R-:W-:Y:S01]  /*6e10*/  DFMA R30, R28, R30, UR4 ;  /* 0x000000041c1e7e2b */ /* 0x000fe2000800001e */
[----:B------:R-:W-:Y:S01]  /*6e20*/  UMOV UR4, 0x91fa1744 ;  /* 0x91fa174400047882 */ /* 0x000fe20000000000 */
[----:B------:R-:W-:-:S06]  /*6e30*/  UMOV UR5, 0x3fc24924 ;  /* 0x3fc2492400057882 */ /* 0x000fcc0000000000 */
[----:B------:R-:W-:Y:S01]  /*6e40*/  DFMA R30, R28, R30, -UR4 ;  /* 0x800000041c1e7e2b */ /* 0x000fe2000800001e */
[----:B------:R-:W-:Y:S01]  /*6e50*/  UMOV UR4, 0x999840d2 ;  /* 0x999840d200047882 */ /* 0x000fe20000000000 */
[----:B------:R-:W-:Y:S01]  /*6e60*/  UMOV UR5, 0x3fc99999 ;  /* 0x3fc9999900057882 */ /* 0x000fe20000000000 */
[----:B0-----:R-:W-:-:S05]  /*6e70*/  DFMA R34, -R12, R32, 1 ;  /* 0x3ff000000c22742b */ /* 0x001fca0000000120 */
[----:B------:R-:W-:Y:S01]  /*6e80*/  DFMA R30, R28, R30, UR4 ;  /* 0x000000041c1e7e2b */ /* 0x000fe2000800001e */
[----:B------:R-:W-:Y:S01]  /*6e90*/  UMOV UR4, 0x5555544c ;  /* 0x5555544c00047882 */ /* 0x000fe20000000000 */
[----:B------:R-:W-:Y:S01]  /*6ea0*/  UMOV UR5, 0x3fd55555 ;  /* 0x3fd5555500057882 */ /* 0x000fe20000000000 */
[----:B------:R-:W-:-:S05]  /*6eb0*/  DFMA R34, R34, R34, R34 ;  /* 0x000000222222722b */ /* 0x000fca0000000022 */
[----:B------:R-:W-:-:S03]  /*6ec0*/  DFMA R30, R28, R30, -UR4 ;  /* 0x800000041c1e7e2b */ /* 0x000fc6000800001e */
[----:B------:R-:W-:-:S05]  /*6ed0*/  DFMA R34, R32, R34, R32 ;  /* 0x000000222022722b */ /* 0x000fca0000000020 */
[----:B------:R-:W-:-:S03]  /*6ee0*/  DMUL R30, R28, R30 ;  /* 0x0000001e1c1e7228 */ /* 0x000fc60000000000 */
[----:B------:R-:W-:-:S05]  /*6ef0*/  DFMA R28, -R12, R34, 1 ;  /* 0x3ff000000c1c742b */ /* 0x000fca0000000122 */
[----:B------:R-:W-:Y:S01]  /*6f00*/  DFMA R38, R30, R100, R100 ;  /* 0x000000641e26722b */ /* 0x000fe20000000064 */
[----:B------:R-:W-:Y:S02]  /*6f10*/  @!P5 IMAD.MOV.U32 R30, RZ, RZ, 0x54442d18 ;  /* 0x54442d18ff1ed424 */ /* 0x000fe400078e00ff */
[----:B------:R-:W-:Y:S01]  /*6f20*/  @!P5 IMAD.MOV.U32 R31, RZ, RZ, 0x400921fb ;  /* 0x400921fbff1fd424 */ /* 0x000fe200078e00ff */
[----:B------:R-:W-:-:S04]  /*6f30*/  DFMA R34, R34, R28, R34 ;  /* 0x0000001c2222722b */ /* 0x000fc80000000022 */
[----:B------:R-:W-:-:S04]  /*6f40*/  @P5 DADD R28, -RZ, -R38 ;  /* 0x00000000ff1c5229 */ /* 0x000fc80000000926 */
[----:B------:R-:W-:-:S06]  /*6f50*/  DMUL R100, R34, R92 ;  /* 0x0000005c22647228 */ /* 0x000fcc0000000000 */
[----:B------:R-:W-:Y:S02]  /*6f60*/  @P5 FSEL R32, R38, R28, !P1 ;  /* 0x0000001c26205208 */ /* 0x000fe40004800000 */
[----:B------:R-:W-:Y:S01]  /*6f70*/  @P5 FSEL R33, R39, R29, !P1 ;  /* 0x0000001d27215208 */ /* 0x000fe20004800000 */
[----:B------:R-:W-:Y:S01]  /*6f80*/  @!P5 DADD R28, -R38, R30 ;  /* 0x00000000261cd229 */ /* 0x000fe2000000011e */
[----:B------:R-:W-:Y:S01]  /*6f90*/  @!P5 PLOP3.LUT P1, PT, P2, PT, PT, 0x80, 0x8 ;  /* 0x000000000008d81c */ /* 0x000fe2000172f070 */
[----:B------:R-:W-:Y:S02]  /*6fa0*/  DFMA R30, -R12, R100, R92 ;  /* 0x000000640c1e722b */ /* 0x000fe4000000015c */
[----:B------:R-:W-:Y:S02]  /*6fb0*/  @P3 DSETP.NEU.AND P2, PT, |R2|, |R44|, PT ;  /* 0x4000002c0200322a */ /* 0x000fe40003f4d200 */
[----:B------:R-:W-:Y:S01]  /*6fc0*/  @P5 DADD R10, R32, R36 ;  /* 0x00000000200a5229 */ /* 0x000fe20000000024 */
[----:B------:R-:W-:-:S03]  /*6fd0*/  @P3 IMAD.MOV.U32 R33, RZ, RZ, 0x7f3321d2 ;  /* 0x7f3321d2ff213424 */ /* 0x000fc600078e00ff */
[----:B------:R-:W-:Y:S01]  /*6fe0*/  DFMA R100, R34, R30, R100 ;  /* 0x0000001e2264722b */ /* 0x000fe20000000064 */
[----:B------:R-:W-:Y:S01]  /*6ff0*/  @P3 IMAD.MOV.U32 R35, RZ, RZ, 0x4002d97c ;  /* 0x4002d97cff233424 */ /* 0x000fe200078e00ff */
[----:B------:R-:W-:Y:S01]  /*7000*/  @!P5 FSEL R10, R28, R38, !P1 ;  /* 0x000000261c0ad208 */ /* 0x000fe20004800000 */
[----:B------:R-:W-:Y:S01]  /*7010*/  DADD R30, |R44|, |R2| ;  /* 0x000000002c1e7229 */ /* 0x000fe20000000602 */
[----:B------:R-:W-:Y:S02]  /*7020*/  @!P5 FSEL R11, R29, R39, !P1 ;  /* 0x000000271d0bd208 */ /* 0x000fe40004800000 */
[----:B------:R-:W-:Y:S02]  /*7030*/  @P3 FSEL R33, R33, 3.37028055040000000000e+12, !P1 ;  /* 0x54442d1821213808 */ /* 0x000fe40004800000 */
[----:B------:R-:W-:Y:S02]  /*7040*/  @P3 FSEL R35, R35, 1.8213495016098022461, !P1 ;  /* 0x3fe921fb23233808 */ /* 0x000fe40004800000 */
[----:B------:R-:W-:Y:S01]  /*7050*/  FFMA R32, RZ, R13, R101 ;  /* 0x0000000dff207223 */ /* 0x000fe20000000065 */
[----:B------:R-:W-:-:S02]  /*7060*/  @P3 FSEL R0, R33, R10, !P2 ;  /* 0x0000000a21003208 */ /* 0x000fc40005000000 */
[----:B------:R-:W-:Y:S02]  /*7070*/  @P3 FSEL R11, R35, R11, !P2 ;  /* 0x0000000b230b3208 */ /* 0x000fe40005000000 */
[----:B------:R-:W-:Y:S01]  /*7080*/  @!P3 FSEL R28, RZ, 3.37028055040000000000e+12, P1 ;  /* 0x54442d18ff1cb808 */ /* 0x000fe20000800000 */
[----:B------:R-:W-:Y:S01]  /*7090*/  @P3 IMAD.MOV.U32 R28, RZ, RZ, R0 ;  /* 0x000000ffff1c3224 */ /* 0x000fe200078e0000 */
[----:B------:R-:W-:Y:S01]  /*70a0*/  @!P3 FSEL R29, RZ, 2.1426990032196044922, P1 ;  /* 0x400921fbff1db808 */ /* 0x000fe20000800000 */
[----:B------:R-:W-:Y:S01]  /*70b0*/  @P3 IMAD.MOV.U32 R29, RZ, RZ, R11 ;  /* 0x000000ffff1d3224 */ /* 0x000fe200078e000b */
[----:B------:R-:W-:Y:S01]  /*70c0*/  FSETP.GT.AND P2, PT, |R32|, 1.469367938527859385e-39, PT ;  /* 0x001000002000780b */ /* 0x000fe20003f44200 */
[----:B------:R-:W-:Y:S01]  /*70d0*/  DSETP.NAN.AND P1, PT, R30, R30, PT ;  /* 0x0000001e1e00722a */ /* 0x000fe20003f28000 */
[----:B------:R-:W-:Y:S02]  /*70e0*/  FSETP.GEU.AND P3, PT, |R93|, 6.5827683646048100446e-37, PT ;  /* 0x036000005d00780b */ /* 0x000fe40003f6e200 */
[----:B------:R-:W-:-:S03]  /*70f0*/  LOP3.LUT R11, R29, 0x80000000, R45, 0xb8, !PT ;  /* 0x800000001d0b7812 */ /* 0x000fc600078eb82d */
[----:B------:R-:W-:Y:S02]  /*7100*/  FSEL R10, R30, R28, P1 ;  /* 0x0000001c1e0a7208 */ /* 0x000fe40000800000 */
[----:B------:R-:W-:-:S06]  /*7110*/  FSEL R11, R31, R11, P1 ;  /* 0x0000000b1f0b7208 */ /* 0x000fcc0000800000 */
[----:B------:R-:W-:Y:S05]  /*7120*/  @P2 BRA P3, `(.L_x_116) ;  /* 0x0000000000102947 */ /* 0x000fea0001800000 */
[----:B------:R-:W-:Y:S01]  /*7130*/  MOV R86, R12 ;  /* 0x0000000c00567202 */ /* 0x000fe20000000f00 */
[----:B------:R-:W-:Y:S01]  /*7140*/  IMAD.MOV.U32 R87, RZ, RZ, R13 ;  /* 0x000000ffff577224 */ /* 0x000fe200078e000d */
[----:B------:R-:W-:-:S07]  /*7150*/  MOV R0, 0x7170 ;  /* 0x0000717000007802 */ /* 0x000fce0000000f00 */
[----:B------:R-:W-:Y:S05]  /*7160*/  CALL.REL.NOINC `($__internal_1_$__cuda_sm20_div_rn_f64_full) ;  /* 0x000003b400147944 */ /* 0x000fea0003c00000 */
.L_x_116:
[----:B------:R-:W-:Y:S05]  /*7170*/  BSYNC.RECONVERGENT B1 ;  /* 0x0000000000017941 */ /* 0x000fea0003800200 */
.L_x_115:
[----:B------:R-:W-:Y:S01]  /*7180*/  DMUL R28, R100, R100 ;  /* 0x00000064641c7228 */ /* 0x000fe20000000000 */
[----:B------:R-:W-:Y:S01]  /*7190*/  IMAD.MOV.U32 R30, RZ, RZ, -0x2449a4b7 ;  /* 0xdbb65b49ff1e7424 */ /* 0x000fe200078e00ff */
[----:B------:R-:W-:Y:S01]  /*71a0*/  UMOV UR4, 0x2a25ff7e ;  /* 0x2a25ff7e00047882 */ /* 0x000fe20000000000 */
[----:B------:R-:W-:Y:S01]  /*71b0*/  IMAD.MOV.U32 R31, RZ, RZ, 0x3f2d3b63 ;  /* 0x3f2d3b63ff1f7424 */ /* 0x000fe200078e00ff */
[----:B------:R-:W-:Y:S01]  /*71c0*/  UMOV UR5, 0x3ef53e1d ;  /* 0x3ef53e1d00057882 */ /* 0x000fe20000000000 */
[----:B------:R-:W-:Y:S01]  /*71d0*/  ISETP.GE.AND P2, PT, R49, RZ, PT ;  /* 0x000000ff3100720c */ /* 0x000fe20003f46270 */
[----:B------:R-:W-:Y:S01]  /*71e0*/  @P0 IMAD.MOV.U32 R32, RZ, RZ, 0x54442d18 ;  /* 0x54442d18ff200424 */ /* 0x000fe200078e00ff */
[----:B------:R-:W-:Y:S01]  /*71f0*/  DSETP.NEU.AND P3, PT, |R48|, |R46|, PT ;  /* 0x4000002e3000722a */ /* 0x000fe20003f6d200 */
[----:B------:R-:W-:Y:S01]  /*7200*/  @P0 IMAD.MOV.U32 R33, RZ, RZ, 0x3ff921fb ;  /* 0x3ff921fbff210424 */ /* 0x000fe200078e00ff */
[C---:B------:R-:W-:Y:S01]  /*7210*/  DFMA R30, R28.reuse, -UR4, R30 ;  /* 0x800000041c1e7c2b */ /* 0x040fe2000800001e */
[----:B------:R-:W-:Y:S01]  /*7220*/  UMOV UR4, 0x8dde082e ;  /* 0x8dde082e00047882 */ /* 0x000fe20000000000 */
[----:B------:R-:W-:Y:S01]  /*7230*/  UMOV UR5, 0x3f531278 ;  /* 0x3f53127800057882 */ /* 0x000fe20000000000 */
[----:B------:R-:W-:Y:S01]  /*7240*/  @P0 PLOP3.LUT P1, PT, P2, PT, PT, 0x80, 0x8 ;  /* 0x000000000008081c */ /* 0x000fe2000172f070 */
[----:B------:R-:W-:Y:S01]  /*7250*/  IMAD.MOV.U32 R37, RZ, RZ, 0x4002d97c ;  /* 0x4002d97cff257424 */ /* 0x000fe200078e00ff */
[----:B------:R-:W-:Y:S01]  /*7260*/  MOV R35, 0x7f3321d2 ;  /* 0x7f3321d200237802 */ /* 0x000fe20000000f00 */
[----:B------:R-:W-:Y:S01]  /*7270*/  DADD R76, -RZ, |R2| ;  /* 0x00000000ff4c7229 */ /* 0x000fe20000000502 */
[----:B------:R-:W-:Y:S01]  /*7280*/  BSSY.RECONVERGENT B0, `(.L_x_117) ;  /* 0x000004e000007945 */ /* 0x000fe20003800200 */
[----:B------:R-:W-:Y:S01]  /*7290*/  DFMA R30, R28, R30, -UR4 ;  /* 0x800000041c1e7e2b */ /* 0x000fe2000800001e */
[----:B------:R-:W-:Y:S01]  /*72a0*/  UMOV UR4, 0xc8249315 ;  /* 0xc824931500047882 */ /* 0x000fe20000000000 */
[----:B------:R-:W-:Y:S01]  /*72b0*/  UMOV UR5, 0x3f6f9690 ;  /* 0x3f6f969000057882 */ /* 0x000fe20000000000 */
[----:B------:R-:W-:-:S05]  /*72c0*/  MOV R0, 0x7760 ;  /* 0x0000776000007802 */ /* 0x000fca0000000f00 */
[----:B------:R-:W-:Y:S01]  /*72d0*/  DFMA R30, R28, R30, UR4 ;  /* 0x000000041c1e7e2b */ /* 0x000fe2000800001e */
[----:B------:R-:W-:Y:S01]  /*72e0*/  UMOV UR4, 0xabc7cf0d ;  /* 0xabc7cf0d00047882 */ /* 0x000fe20000000000 */
[----:B------:R-:W-:Y:S01]  /*72f0*/  UMOV UR5, 0x3f82cf5a ;  /* 0x3f82cf5a00057882 */ /* 0x000fe20000000000 */
[----:B------:R-:W-:Y:S02]  /*7300*/  IMAD.MOV.U32 R86, RZ, RZ, R76 ;  /* 0x000000ffff567224 */ /* 0x000fe400078e004c */
[----:B------:R-:W-:-:S03]  /*7310*/  IMAD.MOV.U32 R76, RZ, RZ, 0x40000000 ;  /* 0x40000000ff4c7424 */ /* 0x000fc600078e00ff */
        /* <DEDUP_REMOVED lines=42> */
[----:B------:R-:W-:-:S08]  /*75c0*/  DFMA R30, R28, R30, -UR4 ;  /* 0x800000041c1e7e2b */ /* 0x000fd0000800001e */
[----:B------:R-:W-:Y:S01]  /*75d0*/  DMUL R30, R28, R30 ;  /* 0x0000001e1c1e7228 */ /* 0x000fe20000000000 */
[----:B------:R-:W-:Y:S02]  /*75e0*/  @!P0 IMAD.MOV.U32 R28, RZ, RZ, 0x54442d18 ;  /* 0x54442d18ff1c8424 */ /* 0x000fe400078e00ff */
[----:B------:R-:W-:-:S05]  /*75f0*/  @!P0 IMAD.MOV.U32 R29, RZ, RZ, 0x400921fb ;  /* 0x400921fbff1d8424 */ /* 0x000fca00078e00ff */
[----:B------:R-:W-:-:S08]  /*7600*/  DFMA R100, R30, R100, R100 ;  /* 0x000000641e64722b */ /* 0x000fd00000000064 */
[----:B------:R-:W-:Y:S02]  /*7610*/  @P0 DADD R30, -RZ, -R100 ;  /* 0x00000000ff1e0229 */ /* 0x000fe40000000964 */
[----:B------:R-:W-:-:S08]  /*7620*/  @!P0 DADD R28, -R100, R28 ;  /* 0x00000000641c8229 */ /* 0x000fd0000000011c */
[----:B------:R-:W-:Y:S02]  /*7630*/  @P0 FSEL R30, R100, R30, !P1 ;  /* 0x0000001e641e0208 */ /* 0x000fe40004800000 */
[----:B------:R-:W-:Y:S02]  /*7640*/  @P0 FSEL R31, R101, R31, !P1 ;  /* 0x0000001f651f0208 */ /* 0x000fe40004800000 */
[----:B------:R-:W-:Y:S01]  /*7650*/  @!P0 PLOP3.LUT P1, PT, P2, PT, PT, 0x80, 0x8 ;  /* 0x000000000008881c */ /* 0x000fe2000172f070 */
[----:B------:R-:W-:-:S03]  /*7660*/  DSETP.NEU.AND P2, PT, R12, RZ, PT ;  /* 0x000000ff0c00722a */ /* 0x000fc60003f4d000 */
[----:B------:R-:W-:Y:S01]  /*7670*/  @P0 DADD R12, R30, R32 ;  /* 0x000000001e0c0229 */ /* 0x000fe20000000020 */
[----:B------:R-:W-:Y:S02]  /*7680*/  FSEL R37, R37, 1.8213495016098022461, !P1 ;  /* 0x3fe921fb25257808 */ /* 0x000fe40004800000 */
[----:B------:R-:W-:Y:S02]  /*7690*/  FSEL R33, RZ, 2.1426990032196044922, P1 ;  /* 0x400921fbff217808 */ /* 0x000fe40000800000 */
[----:B------:R-:W-:Y:S02]  /*76a0*/  FSEL R35, R35, 3.37028055040000000000e+12, !P1 ;  /* 0x54442d1823237808 */ /* 0x000fe40004800000 */
[----:B------:R-:W-:Y:S02]  /*76b0*/  @!P0 FSEL R12, R28, R100, !P1 ;  /* 0x000000641c0c8208 */ /* 0x000fe40004800000 */
[----:B------:R-:W-:Y:S01]  /*76c0*/  @!P0 FSEL R13, R29, R101, !P1 ;  /* 0x000000651d0d8208 */ /* 0x000fe20004800000 */
[----:B------:R-:W-:Y:S01]  /*76d0*/  DADD R28, |R48|, |R46| ;  /* 0x00000000301c7229 */ /* 0x000fe2000000062e */
[----:B------:R-:W-:-:S02]  /*76e0*/  FSEL R31, RZ, 3.37028055040000000000e+12, P1 ;  /* 0x54442d18ff1f7808 */ /* 0x000fc40000800000 */
[----:B------:R-:W-:Y:S02]  /*76f0*/  @P2 FSEL R33, R37, R13, !P3 ;  /* 0x0000000d25212208 */ /* 0x000fe40005800000 */
[----:B------:R-:W-:Y:S02]  /*7700*/  @P2 FSEL R31, R35, R12, !P3 ;  /* 0x0000000c231f2208 */ /* 0x000fe40005800000 */
[----:B------:R-:W-:Y:S01]  /*7710*/  LOP3.LUT R13, R33, 0x80000000, R47, 0xb8, !PT ;  /* 0x80000000210d7812 */ /* 0x000fe200078eb82f */
[----:B------:R-:W-:-:S06]  /*7720*/  DSETP.NAN.AND P0, PT, R28, R28, PT ;  /* 0x0000001c1c00722a */ /* 0x000fcc0003f08000 */
[----:B------:R-:W-:Y:S02]  /*7730*/  FSEL R12, R28, R31, P0 ;  /* 0x0000001f1c0c7208 */ /* 0x000fe40000000000 */
[----:B------:R-:W-:-:S07]  /*7740*/  FSEL R13, R29, R13, P0 ;  /* 0x0000000d1d0d7208 */ /* 0x000fce0000000000 */
[----:B------:R-:W-:Y:S05]  /*7750*/  CALL.REL.NOINC `($_Z7runTopo5Orbit13OutputImgArrs12InputImgArrsll$__internal_accurate_pow) ;  /* 0x000003bc00347944 */ /* 0x000fea0003c00000 */
[----:B------:R-:W-:Y:S05]  /*7760*/  BSYNC.RECONVERGENT B0 ;  /* 0x0000000000007941 */ /* 0x000fea0003800200 */
.L_x_117:
        /* <DEDUP_REMOVED lines=15> */
.L_x_119:
[----:B------:R-:W-:Y:S05]  /*7860*/  BSYNC.RECONVERGENT B0 ;  /* 0x0000000000007941 */ /* 0x000fea0003800200 */
.L_x_118:
        /* <DEDUP_REMOVED lines=15> */
[----:B------:R-:W-:Y:S01]  /*7960*/  IADD3 R87, PT, PT, R27, -0x100000, RZ ;  /* 0xfff000001b577810 */ /* 0x000fe20007ffe0ff */
[----:B------:R-:W-:-:S05]  /*7970*/  IMAD.MOV.U32 R86, RZ, RZ, R26 ;  /* 0x000000ffff567224 */ /* 0x000fca00078e001a */
[----:B------:R-:W-:-:S08]  /*7980*/  DFMA R30, R28, -R28, R98 ;  /* 0x8000001c1c1e722b */ /* 0x000fd00000000062 */
[----:B------:R-:W-:Y:S01]  /*7990*/  DFMA R76, R30, R86, R28 ;  /* 0x000000561e4c722b */ /* 0x000fe2000000001c */
[----:B------:R-:W-:Y:S10]  /*79a0*/  @!P0 BRA `(.L_x_121) ;  /* 0x0000000000248947 */ /* 0x000ff40003800000 */
        /* <DEDUP_REMOVED lines=9> */
.L_x_121:
[----:B------:R-:W-:Y:S05]  /*7a40*/  BSYNC.RECONVERGENT B1 ;  /* 0x0000000000017941 */ /* 0x000fea0003800200 */
.L_x_120:
[----:B------:R-:W0:Y:S01]  /*7a50*/  MUFU.RCP64H R3, R23 ;  /* 0x0000001700037308 */ /* 0x000e220000001800 */
[----:B------:R-:W-:Y:S01]  /*7a60*/  MOV R2, 0x1 ;  /* 0x0000000100027802 */ /* 0x000fe20000000f00 */
[----:B------:R-:W-:Y:S01]  /*7a70*/  DADD R20, R20, -1 ;  /* 0xbff0000014147429 */ /* 0x000fe20000000000 */
[----:B------:R-:W-:Y:S07]  /*7a80*/  BSSY.RECONVERGENT B1, `(.L_x_122) ;  /* 0x0000014000017945 */ /* 0x000fee0003800200 */
[----:B------:R-:W-:-:S02]  /*7a90*/  DMUL R92, R20, R76 ;  /* 0x0000004c145c7228 */ /* 0x000fc40000000000 */
[----:B0-----:R-:W-:-:S08]  /*7aa0*/  DFMA R26, -R22, R2, 1 ;  /* 0x3ff00000161a742b */ /* 0x001fd00000000102 */
        /* <DEDUP_REMOVED lines=17> */
.L_x_123:
[----:B------:R-:W-:Y:S05]  /*7bc0*/  BSYNC.RECONVERGENT B1 ;  /* 0x0000000000017941 */ /* 0x000fea0003800200 */
.L_x_122:
[----:B------:R-:W-:Y:S01]  /*7bd0*/  DSETP.NEU.AND P0, PT, |R10|, +INF , PT ;  /* 0x7ff000000a00742a */ /* 0x000fe20003f0d200 */
[----:B------:R-:W-:-:S13]  /*7be0*/  BSSY.RECONVERGENT B2, `(.L_x_124) ;  /* 0x000001d000027945 */ /* 0x000fda0003800200 */
[----:B------:R-:W-:Y:S01]  /*7bf0*/  @!P0 DMUL R2, RZ, R10 ;  /* 0x0000000aff028228 */ /* 0x000fe20000000000 */
[----:B------:R-:W-:Y:S01]  /*7c00*/  @!P0 IMAD.MOV.U32 R0, RZ, RZ, 0x1 ;  /* 0x00000001ff008424 */ /* 0x000fe200078e00ff */
[----:B------:R-:W-:Y:S09]  /*7c10*/  @!P0 BRA `(.L_x_125) ;  /* 0x0000000000648947 */ /* 0x000ff20003800000 */
[----:B------:R-:W-:Y:S01]  /*7c20*/  UMOV UR4, 0x6dc9c883 ;  /* 0x6dc9c88300047882 */ /* 0x000fe20000000000 */
[----:B------:R-:W-:Y:S01]  /*7c30*/  UMOV UR5, 0x3fe45f30 ;  /* 0x3fe45f3000057882 */ /* 0x000fe20000000000 */
[C---:B------:R-:W-:Y:S01]  /*7c40*/  DSETP.GE.AND P0, PT, |R10|.reuse, 2.14748364800000000000e+09, PT ;  /* 0x41e000000a00742a */ /* 0x040fe20003f06200 */
[----:B------:R-:W-:Y:S01]  /*7c50*/  BSSY.RECONVERGENT B3, `(.L_x_126) ;  /* 0x0000014000037945 */ /* 0x000fe20003800200 */
[----:B------:R-:W-:Y:S01]  /*7c60*/  DMUL R22, R10, UR4 ;  /* 0x000000040a167c28 */ /* 0x000fe20008000000 */
[----:B------:R-:W-:Y:S01]  /*7c70*/  UMOV UR4, 0x54442d18 ;  /* 0x54442d1800047882 */ /* 0x000fe20000000000 */
[----:B------:R-:W-:-:S04]  /*7c80*/  UMOV UR5, 0x3ff921fb ;  /* 0x3ff921fb00057882 */ /* 0x000fc80000000000 */
[----:B------:R-:W0:Y:S08]  /*7c90*/  F2I.F64 R0, R22 ;  /* 0x0000001600007311 */ /* 0x000e300000301100 */
[----:B0-----:R-:W0:Y:S02]  /*7ca0*/  I2F.F64 R2, R0 ;  /* 0x0000000000027312 */ /* 0x001e240000201c00 */
[----:B0-----:R-:W-:Y:S01]  /*7cb0*/  DFMA R26, R2, -UR4, R10 ;  /* 0x80000004021a7c2b */ /* 0x001fe2000800000a */
[----:B------:R-:W-:Y:S01]  /*7cc0*/  UMOV UR4, 0x33145c00 ;  /* 0x33145c0000047882 */ /* 0x000fe20000000000 */
[----:B------:R-:W-:-:S06]  /*7cd0*/  UMOV UR5, 0x3c91a626 ;  /* 0x3c91a62600057882 */ /* 0x000fcc0000000000 */
[----:B------:R-:W-:Y:S01]  /*7ce0*/  DFMA R26, R2, -UR4, R26 ;  /* 0x80000004021a7c2b */ /* 0x000fe2000800001a */
[----:B------:R-:W-:Y:S01]  /*7cf0*/  UMOV UR4, 0x252049c0 ;  /* 0x252049c000047882 */ /* 0x000fe20000000000 */
[----:B------:R-:W-:-:S06]  /*7d00*/  UMOV UR5, 0x397b839a ;  /* 0x397b839a00057882 */ /* 0x000fcc0000000000 */
[----:B------:R-:W-:Y:S01]  /*7d10*/  DFMA R2, R2, -UR4, R26 ;  /* 0x8000000402027c2b */ /* 0x000fe2000800001a */
[----:B------:R-:W-:Y:S10]  /*7d20*/  @!P0 BRA `(.L_x_127) ;  /* 0x0000000000188947 */ /* 0x000ff40003800000 */
[----:B------:R-:W-:Y:S01]  /*7d30*/  IMAD.MOV.U32 R0, RZ, RZ, R10 ;  /* 0x000000ffff007224 */ /* 0x000fe200078e000a */
[----:B------:R-:W-:Y:S01]  /*7d40*/  MOV R92, 0x7d70 ;  /* 0x00007d70005c7802 */ /* 0x000fe20000000f00 */
[----:B------:R-:W-:-:S07]  /*7d50*/  IMAD.MOV.U32 R98, RZ, RZ, R11 ;  /* 0x000000ffff627224 */ /* 0x000fce00078e000b */
[----:B------:R-:W-:Y:S05]  /*7d60*/  CALL.REL.NOINC `($_Z7runTopo5Orbit13OutputImgArrs12InputImgArrsll$__internal_trig_reduction_slowpathd) ;  /* 0x000003c0007c7944 */ /* 0x000fea0003c00000 */
[----:B------:R-:W-:Y:S01]  /*7d70*/  IMAD.MOV.U32 R2, RZ, RZ, R76 ;  /* 0x000000ffff027224 */ /* 0x000fe200078e004c */
[----:B------:R-:W-:-:S07]  /*7d80*/  MOV R3, R77 ;  /* 0x0000004d00037202 */ /* 0x000fce0000000f00 */
.L_x_127:
[----:B------:R-:W-:Y:S05]  /*7d90*/  BSYNC.RECONVERGENT B3 ;  /* 0x0000000000037941 */ /* 0x000fea0003800200 */
.L_x_126:
[----:B------:R-:W-:-:S07]  /*7da0*/  VIADD R0, R0, 0x1 ;  /* 0x0000000100007836 */ /* 0x000fce0000000000 */
.L_x_125:
[----:B------:R-:W-:Y:S05]  /*7db0*/  BSYNC.RECONVERGENT B2 ;  /* 0x0000000000027941 */ /* 0x000fea0003800200 */
.L_x_124:
[----:B------:R-:W0:Y:S01]  /*7dc0*/  LDCU.64 UR4, c[0x4][0x18] ;  /* 0x01000300ff0477ac */ /* 0x000e220008000a00 */
[----:B------:R-:W-:-:S05]  /*7dd0*/  IMAD.SHL.U32 R22, R0, 0x40, RZ ;  /* 0x0000004000167824 */ /* 0x000fca00078e00ff */
[----:B------:R-:W-:-:S04]  /*7de0*/  LOP3.LUT R22, R22, 0x40, RZ, 0xc0, !PT ;  /* 0x0000004016167812 */ /* 0x000fc800078ec0ff */
[----:B0-----:R-:W-:-:S05]  /*7df0*/  IADD3 R22, P0, PT, R22, UR4, RZ ;  /* 0x0000000416167c10 */ /* 0x001fca000ff1e0ff */
[----:B------:R-:W-:-:S05]  /*7e00*/  IMAD.X R23, RZ, RZ, UR5, P0 ;  /* 0x00000005ff177e24 */ /* 0x000fca00080e06ff */
[----:B------:R-:W2:Y:S04]  /*7e10*/  LDG.E.128.CONSTANT R28, desc[UR36][R22.64] ;  /* 0x00000024161c7981 */ /* 0x000ea8000c1e9d00 */
[----:B------:R-:W3:Y:S04]  /*7e20*/  LDG.E.128.CONSTANT R32, desc[UR36][R22.64+0x10] ;  /* 0x0000102416207981 */ /* 0x000ee8000c1e9d00 */
[----:B------:R0:W4:Y:S01]  /*7e30*/  LDG.E.128.CONSTANT R36, desc[UR36][R22.64+0x20] ;  /* 0x0000202416247981 */ /* 0x000122000c1e9d00 */
[----:B------:R-:W-:Y:S01]  /*7e40*/  LOP3.LUT R26, R0, 0x1, RZ, 0xc0, !PT ;  /* 0x00000001001a7812 */ /* 0x000fe200078ec0ff */
[----:B------:R-:W-:Y:S01]  /*7e50*/  IMAD.MOV.U32 R50, RZ, RZ, 0x20fd8164 ;  /* 0x20fd8164ff327424 */ /* 0x000fe200078e00ff */
[----:B------:R-:W-:Y:S01]  /*7e60*/  DSETP.NEU.AND P1, PT, |R12|, +INF , PT ;  /* 0x7ff000000c00742a */ /* 0x000fe20003f2d200 */
[----:B------:R-:W-:Y:S01]  /*7e70*/  IMAD.MOV.U32 R51, RZ, RZ, 0x3da8ff83 ;  /* 0x3da8ff83ff337424 */ /* 0x000fe200078e00ff */
[----:B------:R-:W-:Y:S01]  /*7e80*/  ISETP.NE.U32.AND P0, PT, R26, 0x1, PT ;  /* 0x000000011a00780c */ /* 0x000fe20003f05070 */
[----:B------:R-:W-:Y:S01]  /*7e90*/  DMUL R26, R2, R2 ;  /* 0x00000002021a7228 */ /* 0x000fe20000000000 */
[----:B------:R-:W-:Y:S02]  /*7ea0*/  BSSY.RECONVERGENT B2, `(.L_x_128) ;  /* 0x000002d000027945 */ /* 0x000fe40003800200 */
[----:B------:R-:W-:-:S02]  /*7eb0*/  FSEL R50, R50, -8.06006814911005101289e+34, !P0 ;  /* 0xf9785eba32327808 */ /* 0x000fc40004000000 */
[----:B------:R-:W-:-:S06]  /*7ec0*/  FSEL R51, -R51, 0.11223486810922622681, !P0 ;  /* 0x3de5db6533337808 */ /* 0x000fcc0004000100 */
[----:B0-----:R-:W-:Y:S02]  /*7ed0*/  @!P1 DMUL R22, RZ, R12 ;  /* 0x0000000cff169228 */ /* 0x001fe40000000000 */
[----:B--2---:R-:W-:-:S08]  /*7ee0*/  DFMA R28, R26, R50, R28 ;  /* 0x000000321a1c722b */ /* 0x004fd0000000001c */
[----:B------:R-:W-:-:S08]  /*7ef0*/  DFMA R28, R26, R28, R30 ;  /* 0x0000001c1a1c722b */ /* 0x000fd0000000001e */
[----:B---3--:R-:W-:-:S08]  /*7f00*/  DFMA R28, R26, R28, R32 ;  /* 0x0000001c1a1c722b */ /* 0x008fd00000000020 */
[----:B------:R-:W-:-:S08]  /*7f10*/  DFMA R28, R26, R28, R34 ;  /* 0x0000001c1a1c722b */ /* 0x000fd00000000022 */
[----:B----4-:R-:W-:-:S08]  /*7f20*/  DFMA R28, R26, R28, R36 ;  /* 0x0000001c1a1c722b */ /* 0x010fd00000000024 */
[----:B------:R-:W-:-:S08]  /*7f30*/  DFMA R28, R26, R28, R38 ;  /* 0x0000001c1a1c722b */ /* 0x000fd00000000026 */
[----:B------:R-:W-:Y:S02]  /*7f40*/  DFMA R2, R28, R2, R2 ;  /* 0x000000021c02722b */ /* 0x000fe40000000002 */
[----:B------:R-:W-:-:S10]  /*7f50*/  DFMA R26, R26, R28, 1 ;  /* 0x3ff000001a1a742b */ /* 0x000fd4000000001c */
[----:B------:R-:W-:Y:S02]  /*7f60*/  FSEL R26, R26, R2, !P0 ;  /* 0x000000021a1a7208 */ /* 0x000fe40004000000 */
[----:B------:R-:W-:Y:S02]  /*7f70*/  FSEL R27, R27, R3, !P0 ;  /* 0x000000031b1b7208 */ /* 0x000fe40004000000 */
[----:B------:R-:W-:Y:S01]  /*7f80*/  LOP3.LUT P0, RZ, R0, 0x2, RZ, 0xc0, !PT ;  /* 0x0000000200ff7812 */ /* 0x000fe2000780c0ff */
[----:B------:R-:W-:-:S03]  /*7f90*/  @!P1 IMAD.MOV.U32 R0, RZ, RZ, 0x1 ;  /* 0x00000001ff009424 */ /* 0x000fc600078e00ff */
[----:B------:R-:W-:-:S10]  /*7fa0*/  DADD R2, RZ, -R26 ;  /* 0x00000000ff027229 */ /* 0x000fd4000000081a */
[----:B------:R-:W-:Y:S02]  /*7fb0*/  FSEL R30, R26, R2, !P0 ;  /* 0x000000021a1e7208 */ /* 0x000fe40004000000 */
[----:B------:R-:W-:Y:S01]  /*7fc0*/  FSEL R31, R27, R3, !P0 ;  /* 0x000000031b1f7208 */ /* 0x000fe20004000000 */
[----:B------:R-:W-:Y:S06]  /*7fd0*/  @!P1 BRA `(.L_x_129) ;  /* 0x0000000000649947 */ /* 0x000fec0003800000 */
        /* <DEDUP_REMOVED lines=21> */
[----:B------:R-:W-:Y:S01]  /*8130*/  MOV R22, R76 ;  /* 0x0000004c00167202 */ /* 0x000fe20000000f00 */
[----:B------:R-:W-:-:S07]  /*8140*/  IMAD.MOV.U32 R23, RZ, RZ, R77 ;  /* 0x000000ffff177224 */ /* 0x000fce00078e004d */
.L_x_131:
[----:B------:R-:W-:Y:S05]  /*8150*/  BSYNC.RECONVERGENT B3 ;  /* 0x0000000000037941 */ /* 0x000fea0003800200 */
.L_x_130:
[----:B------:R-:W-:-:S07]  /*8160*/  VIADD R0, R0, 0x1 ;  /* 0x0000000100007836 */ /* 0x000fce0000000000 */
.L_x_129:
[----:B------:R-:W-:Y:S05]  /*8170*/  BSYNC.RECONVERGENT B2 ;  /* 0x0000000000027941 */ /* 0x000fea0003800200 */
.L_x_128:
[----:B------:R-:W0:Y:S01]  /*8180*/  LDCU.64 UR4, c[0x4][0x18] ;  /* 0x01000300ff0477ac */ /* 0x000e220008000a00 */
[----:B------:R-:W-:-:S05]  /*8190*/  IMAD.SHL.U32 R2, R0, 0x40, RZ ;  /* 0x0000004000027824 */ /* 0x000fca00078e00ff */
[----:B------:R-:W-:-:S04]  /*81a0*/  LOP3.LUT R2, R2, 0x40, RZ, 0xc0, !PT ;  /* 0x0000004002027812 */ /* 0x000fc800078ec0ff */
[----:B0-----:R-:W-:-:S05]  /*81b0*/  IADD3 R2, P0, PT, R2, UR4, RZ ;  /* 0x0000000402027c10 */ /* 0x001fca000ff1e0ff */
[----:B------:R-:W-:-:S05]  /*81c0*/  IMAD.X R3, RZ, RZ, UR5, P0 ;  /* 0x00000005ff037e24 */ /* 0x000fca00080e06ff */
[----:B------:R-:W2:Y:S04]  /*81d0*/  LDG.E.128.CONSTANT R32, desc[UR36][R2.64] ;  /* 0x0000002402207981 */ /* 0x000ea8000c1e9d00 */
[----:B------:R-:W3:Y:S04]  /*81e0*/  LDG.E.128.CONSTANT R36, desc[UR36][R2.64+0x10] ;  /* 0x0000102402247981 */ /* 0x000ee8000c1e9d00 */
[----:B------:R-:W4:Y:S01]  /*81f0*/  LDG.E.128.CONSTANT R52, desc[UR36][R2.64+0x20] ;  /* 0x0000202402347981 */ /* 0x000f22000c1e9d00 */
        /* <DEDUP_REMOVED lines=20> */
[----:B------:R-:W-:-:S03]  /*8340*/  @!P1 IMAD.MOV.U32 R0, RZ, RZ, RZ ;  /* 0x000000ffff009224 */ /* 0x000fc600078e00ff */
[----:B------:R-:W-:-:S10]  /*8350*/  DADD R2, RZ, -R22 ;  /* 0x00000000ff027229 */ /* 0x000fd40000000816 */
[----:B------:R-:W-:Y:S02]  /*8360*/  FSEL R68, R22, R2, !P0 ;  /* 0x0000000216447208 */ /* 0x000fe40004000000 */
[----:B------:R-:W-:Y:S01]  /*8370*/  FSEL R69, R23, R3, !P0 ;  /* 0x0000000317457208 */ /* 0x000fe20004000000 */
[----:B------:R-:W-:-:S05]  /*8380*/  @!P1 DMUL R2, RZ, R12 ;  /* 0x0000000cff029228 */ /* 0x000fca0000000000 */
[----:B------:R-:W-:Y:S01]  /*8390*/  DMUL R38, R30, -R68 ;  /* 0x800000441e267228 */ /* 0x000fe20000000000 */
[----:B------:R-:W-:Y:S10]  /*83a0*/  @!P1 BRA `(.L_x_133) ;  /* 0x0000000000589947 */ /* 0x000ff40003800000 */
[----:B------:R-:W-:Y:S01]  /*83b0*/  UMOV UR4, 0x6dc9c883 ;  /* 0x6dc9c88300047882 */ /* 0x000fe20000000000 */
[----:B------:R-:W-:Y:S01]  /*83c0*/  UMOV UR5, 0x3fe45f30 ;  /* 0x3fe45f3000057882 */ /* 0x000fe20000000000 */
[C---:B------:R-:W-:Y:S02]  /*83d0*/  DSETP.GE.AND P0, PT, |R12|.reuse, 2.14748364800000000000e+09, PT ;  /* 0x41e000000c00742a */ /* 0x040fe40003f06200 */
        /* <DEDUP_REMOVED lines=14> */
[----:B------:R-:W-:Y:S02]  /*84c0*/  MOV R98, R13 ;  /* 0x0000000d00627202 */ /* 0x000fe40000000f00 */
[----:B------:R-:W-:-:S07]  /*84d0*/  MOV R92, 0x84f0 ;  /* 0x000084f0005c7802 */ /* 0x000fce0000000f00 */
[----:B------:R-:W-:Y:S05]  /*84e0*/  CALL.REL.NOINC `($_Z7runTopo5Orbit13OutputImgArrs12InputImgArrsll$__internal_trig_reduction_slowpathd) ;  /* 0x000003b8009c7944 */ /* 0x000fea0003c00000 */
[----:B------:R-:W-:Y:S02]  /*84f0*/  IMAD.MOV.U32 R2, RZ, RZ, R76 ;  /* 0x000000ffff027224 */ /* 0x000fe400078e004c */
[----:B------:R-:W-:-:S07]  /*8500*/  IMAD.MOV.U32 R3, RZ, RZ, R77 ;  /* 0x000000ffff037224 */ /* 0x000fce00078e004d */
.L_x_133:
[----:B------:R-:W-:Y:S05]  /*8510*/  BSYNC.RECONVERGENT B2 ;  /* 0x0000000000027941 */ /* 0x000fea0003800200 */
.L_x_132:
        /* <DEDUP_REMOVED lines=57> */
.L_x_135:
[----:B------:R-:W-:Y:S05]  /*88b0*/  BSYNC.RECONVERGENT B2 ;  /* 0x0000000000027941 */ /* 0x000fea0003800200 */
.L_x_134:
        /* <DEDUP_REMOVED lines=10> */
[----:B------:R-:W-:Y:S01]  /*8960*/  UMOV UR4, 0xffffffff ;  /* 0xffffffff00047882 */ /* 0x000fe20000000000 */
[----:B------:R-:W-:Y:S01]  /*8970*/  IMAD.MOV.U32 R23, RZ, RZ, 0x3da8ff83 ;  /* 0x3da8ff83ff177424 */ /* 0x000fe200078e00ff */
[----:B------:R-:W-:Y:S01]  /*8980*/  ISETP.NE.U32.AND P0, PT, R12, 0x1, PT ;  /* 0x000000010c00780c */ /* 0x000fe20003f05070 */
[----:B------:R-:W-:Y:S01]  /*8990*/  DMUL R12, R2, R2 ;  /* 0x00000002020c7228 */ /* 0x000fe20000000000 */
[----:B------:R-:W-:Y:S01]  /*89a0*/  UMOV UR5, 0x7fefffff ;  /* 0x7fefffff00057882 */ /* 0x000fe20000000000 */
[----:B------:R-:W-:Y:S01]  /*89b0*/  BSSY.RECONVERGENT B1, `(.L_x_136) ;  /* 0x000006e000017945 */ /* 0x000fe20003800200 */
[----:B------:R-:W-:Y:S01]  /*89c0*/  FSEL R22, R22, -8.06006814911005101289e+34, !P0 ;  /* 0xf9785eba16167808 */ /* 0x000fe20004000000 */
[----:B------:R-:W-:Y:S01]  /*89d0*/  UMOV UR6, UR5 ;  /* 0x0000000500067c82 */ /* 0x000fe20008000000 */
        /* <DEDUP_REMOVED lines=11> */
[----:B------:R-:W-:-:S04]  /*8a90*/  LOP3.LUT P0, RZ, R0, 0x2, RZ, 0xc0, !PT ;  /* 0x0000000200ff7812 */ /* 0x000fc8000780c0ff */
[----:B------:R-:W-:-:S10]  /*8aa0*/  DADD R2, RZ, -R10 ;  /* 0x00000000ff027229 */ /* 0x000fd4000000080a */
[----:B------:R-:W-:Y:S02]  /*8ab0*/  FSEL R34, R10, R2, !P0 ;  /* 0x000000020a227208 */ /* 0x000fe40004000000 */
[----:B------:R-:W-:Y:S01]  /*8ac0*/  FSEL R35, R11, R3, !P0 ;  /* 0x000000030b237208 */ /* 0x000fe20004000000 */
[----:B------:R-:W-:-:S05]  /*8ad0*/  DMUL R2, R4, R38 ;  /* 0x0000002604027228 */ /* 0x000fca0000000000 */
[----:B------:R-:W-:-:S03]  /*8ae0*/  DMUL R10, R6, R34 ;  /* 0x00000022060a7228 */ /* 0x000fc60000000000 */
[C---:B------:R-:W-:Y:S02]  /*8af0*/  DFMA R2, R8.reuse, -R34, -R2 ;  /* 0x800000220802722b */ /* 0x040fe40000000802 */
[----:B------:R-:W-:-:S03]  /*8b00*/  DMUL R8, R8, R36 ;  /* 0x0000002408087228 */ /* 0x000fc60000000000 */
[----:B------:R-:W-:-:S05]  /*8b10*/  DFMA R92, R4, R36, R10 ;  /* 0x00000024045c722b */ /* 0x000fca000000000a */
[----:B------:R-:W-:Y:S01]  /*8b20*/  DFMA R6, R6, R38, -R8 ;  /* 0x000000260606722b */ /* 0x000fe20000000808 */
[----:B------:R-:W-:Y:S01]  /*8b30*/  MOV R5, R2 ;  /* 0x0000000200057202 */ /* 0x000fe20000000f00 */
[----:B------:R-:W-:Y:S01]  /*8b40*/  IMAD.MOV.U32 R9, RZ, RZ, R3 ;  /* 0x000000ffff097224 */ /* 0x000fe200078e0003 */
[----:B------:R-:W-:Y:S01]  /*8b50*/  DSETP.MAX.AND P0, P1, |R92|, |R2|, PT ;  /* 0x400000025c00722a */ /* 0x000fe2000390f200 */
[----:B------:R-:W-:Y:S02]  /*8b60*/  IMAD.MOV.U32 R8, RZ, RZ, RZ ;  /* 0x000000ffff087224 */ /* 0x000fe400078e00ff */
[----:B------:R-:W-:-:S05]  /*8b70*/  IMAD.MOV.U32 R0, RZ, RZ, R93 ;  /* 0x000000ffff007224 */ /* 0x000fca00078e005d */
[----:B------:R-:W-:Y:S01]  /*8b80*/  FSEL R11, |R0|, |R9|, P0 ;  /* 0x40000009000b7208 */ /* 0x000fe20000000200 */
[----:B------:R-:W-:-:S05]  /*8b90*/  IMAD.MOV.U32 R0, RZ, RZ, R92 ;  /* 0x000000ffff007224 */ /* 0x000fca00078e005c */
[----:B------:R-:W-:Y:S02]  /*8ba0*/  @P1 LOP3.LUT R11, R9, 0x80000, RZ, 0xfc, !PT ;  /* 0x00080000090b1812 */ /* 0x000fe400078efcff */
[----:B------:R-:W-:Y:S01]  /*8bb0*/  SEL R4, R0, R5, P0 ;  /* 0x0000000500047207 */ /* 0x000fe20000000000 */
[----:B------:R-:W-:Y:S02]  /*8bc0*/  IMAD.MOV.U32 R0, RZ, RZ, R7 ;  /* 0x000000ffff007224 */ /* 0x000fe400078e0007 */
[----:B------:R-:W-:-:S04]  /*8bd0*/  IMAD.MOV.U32 R5, RZ, RZ, R11 ;  /* 0x000000ffff057224 */ /* 0x000fc800078e000b */
[----:B------:R-:W-:Y:S02]  /*8be0*/  IMAD.MOV.U32 R9, RZ, RZ, R5 ;  /* 0x000000ffff097224 */ /* 0x000fe400078e0005 */
        /* <DEDUP_REMOVED lines=32> */
[----:B------:R-:W-:-:S04]  /*8df0*/  MOV R12, R11 ;  /* 0x0000000b000c7202 */ /* 0x000fc80000000f00 */
[----:B------:R-:W-:Y:S01]  /*8e00*/  FSEL R13, R12, UR6, P0 ;  /* 0x000000060c0d7c08 */ /* 0x000fe20008000000 */
[----:B------:R-:W-:-:S05]  /*8e10*/  IMAD.MOV.U32 R12, RZ, RZ, R10 ;  /* 0x000000ffff0c7224 */ /* 0x000fca00078e000a */
[----:B------:R-:W-:Y:S01]  /*8e20*/  SEL R12, R12, UR4, P0 ;  /* 0x000000040c0c7c07 */ /* 0x000fe20008000000 */
[----:B------:R-:W-:Y:S01]  /*8e30*/  DSETP.NEU.AND P0, PT, R8, RZ, PT ;  /* 0x000000ff0800722a */ /* 0x000fe20003f0d000 */
[----:B------:R-:W-:Y:S01]  /*8e40*/  @P1 LOP3.LUT R13, R22, 0x80000, RZ, 0xfc, !PT ;  /* 0x00080000160d1812 */ /* 0x000fe200078efcff */
[----:B------:R-:W-:Y:S01]  /*8e50*/  IMAD.MOV.U32 R22, RZ, RZ, RZ ;  /* 0x000000ffff167224 */ /* 0x000fe200078e00ff */
        /* <DEDUP_REMOVED lines=33> */
[----:B------:R-:W-:Y:S01]  /*9070*/  MOV R12, R100 ;  /* 0x00000064000c7202 */ /* 0x000fe20000000f00 */
[----:B------:R-:W-:-:S07]  /*9080*/  IMAD.MOV.U32 R13, RZ, RZ, R101 ;  /* 0x000000ffff0d7224 */ /* 0x000fce00078e0065 */
.L_x_137:
[----:B------:R-:W-:Y:S05]  /*9090*/  BSYNC.RECONVERGENT B1 ;  /* 0x0000000000017941 */ /* 0x000fea0003800200 */
.L_x_136:
        /* <DEDUP_REMOVED lines=23> */
.L_x_139:
[----:B------:R-:W-:Y:S05]  /*9210*/  BSYNC.RECONVERGENT B1 ;  /* 0x0000000000017941 */ /* 0x000fea0003800200 */
.L_x_138:
        /* <DEDUP_REMOVED lines=23> */
.L_x_141:
[----:B------:R-:W-:Y:S05]  /*9390*/  BSYNC.RECONVERGENT B1 ;  /* 0x0000000000017941 */ /* 0x000fea0003800200 */
.L_x_140:
[----:B------:R-:W-:Y:S01]  /*93a0*/  DMUL R2, R36, R8 ;  /* 0x0000000824027228 */ /* 0x000fe20000000000 */
[----:B------:R-:W-:Y:S01]  /*93b0*/  IMAD.MOV.U32 R6, RZ, RZ, RZ ;  /* 0x000000ffff067224 */ /* 0x000fe200078e00ff */
[----:B------:R-:W-:Y:S01]  /*93c0*/  DMUL R4, R34, R12 ;  /* 0x0000000c22047228 */ /* 0x000fe20000000000 */
[----:B------:R-:W-:Y:S01]  /*93d0*/  UMOV UR4, 0xffffffff ;  /* 0xffffffff00047882 */ /* 0x000fe20000000000 */
[-C--:B------:R-:W-:Y:S01]  /*93e0*/  DMUL R22, R38, R10.reuse ;  /* 0x0000000a26167228 */ /* 0x080fe20000000000 */
[----:B------:R-:W-:Y:S01]  /*93f0*/  UMOV UR5, 0x7fefffff ;  /* 0x7fefffff00057882 */ /* 0x000fe20000000000 */
[----:B------:R-:W-:Y:S01]  /*9400*/  BSSY.RECONVERGENT B1, `(.L_x_142) ;  /* 0x000005a000017945 */ /* 0x000fe20003800200 */
[----:B------:R-:W-:Y:S01]  /*9410*/  UMOV UR6, UR5 ;  /* 0x0000000500067c82 */ /* 0x000fe20008000000 */
[----:B------:R-:W-:Y:S02]  /*9420*/  DFMA R92, -R34, R10, -R2 ;  /* 0x0000000a225c722b */ /* 0x000fe40000000902 */
[----:B------:R-:W-:-:S02]  /*9430*/  DFMA R2, R38, R8, R4 ;  /* 0x000000082602722b */ /* 0x000fc40000000004 */
[----:B------:R-:W-:-:S06]  /*9440*/  DFMA R22, R36, R12, -R22 ;  /* 0x0000000c2416722b */ /* 0x000fcc0000000816 */
[----:B------:R-:W-:Y:S01]  /*9450*/  DSETP.MAX.AND P0, P1, |R92|, |R2|, PT ;  /* 0x400000025c00722a */ /* 0x000fe2000390f200 */
[----:B------:R-:W-:Y:S02]  /*9460*/  IMAD.MOV.U32 R0, RZ, RZ, R93 ;  /* 0x000000ffff007224 */ /* 0x000fe400078e005d */
[----:B------:R-:W-:Y:S02]  /*9470*/  IMAD.MOV.U32 R7, RZ, RZ, R3 ;  /* 0x000000ffff077224 */ /* 0x000fe400078e0003 */
[----:B------:R-:W-:-:S03]  /*9480*/  IMAD.MOV.U32 R5, RZ, RZ, R2 ;  /* 0x000000ffff057224 */ /* 0x000fc600078e0002 */
[----:B------:R-:W-:Y:S02]  /*9490*/  FSEL R27, |R0|, |R7|, P0 ;  /* 0x40000007001b7208 */ /* 0x000fe40000000200 */
[----:B------:R-:W-:-:S04]  /*94a0*/  MOV R0, R92 ;  /* 0x0000005c00007202 */ /* 0x000fc80000000f00 */
        /* <DEDUP_REMOVED lines=79> */
.L_x_143:
[----:B------:R-:W-:Y:S05]  /*99a0*/  BSYNC.RECONVERGENT B1 ;  /* 0x0000000000017941 */ /* 0x000fea0003800200 */
.L_x_142:
        /* <DEDUP_REMOVED lines=23> */
.L_x_145:
[----:B------:R-:W-:Y:S05]  /*9b20*/  BSYNC.RECONVERGENT B1 ;  /* 0x0000000000017941 */ /* 0x000fea0003800200 */
.L_x_144:
        /* <DEDUP_REMOVED lines=23> */
.L_x_147:
[----:B------:R-:W-:Y:S05]  /*9ca0*/  BSYNC.RECONVERGENT B1 ;  /* 0x0000000000017941 */ /* 0x000fea0003800200 */
.L_x_146:
[----:B------:R-:W0:Y:S01]  /*9cb0*/  LDC.64 R32, c[0x3][0x30] ;  /* 0x00c00c00ff207b82 */ /* 0x000e220000000a00 */
[----:B------:R-:W-:Y:S02]  /*9cc0*/  DMUL R50, R30, R68 ;  /* 0x000000441e327228 */ /* 0x000fe40000000000 */
[----:B0-----:R-:W-:-:S14]  /*9cd0*/  DSETP.NEU.AND P0, PT, |R32|, +INF , PT ;  /* 0x7ff000002000742a */ /* 0x001fdc0003f0d200 */
[----:B------:R-:W-:Y:S01]  /*9ce0*/  @!P0 DMUL R22, RZ, R32 ;  /* 0x00000020ff168228 */ /* 0x000fe20000000000 */
[----:B------:R-:W-:Y:S01]  /*9cf0*/  @!P0 IMAD.MOV.U32 R0, RZ, RZ, RZ ;  /* 0x000000ffff008224 */ /* 0x000fe200078e00ff */
[----:B------:R-:W-:Y:S09]  /*9d00*/  @!P0 BRA `(.L_x_148) ;  /* 0x0000000000648947 */ /* 0x000ff20003800000 */
        /* <DEDUP_REMOVED lines=16> */
[----:B------:R-:W0:Y:S01]  /*9e10*/  LDCU.64 UR4, c[0x3][0x30] ;  /* 0x00c00600ff0477ac */ /* 0x000e220008000a00 */
[----:B------:R-:W-:Y:S01]  /*9e20*/  BSSY.RECONVERGENT B2, `(.L_x_149) ;  /* 0x0000005000027945 */ /* 0x000fe20003800200 */
[----:B------:R-:W-:Y:S01]  /*9e30*/  MOV R92, 0x9e70 ;  /* 0x00009e70005c7802 */ /* 0x000fe20000000f00 */
[----:B0-----:R-:W-:Y:S01]  /*9e40*/  IMAD.U32 R0, RZ, RZ, UR4 ;  /* 0x00000004ff007e24 */ /* 0x001fe2000f8e00ff */
[----:B------:R-:W-:-:S07]  /*9e50*/  MOV R98, UR5 ;  /* 0x0000000500627c02 */ /* 0x000fce0008000f00 */
[----:B------:R-:W-:Y:S05]  /*9e60*/  CALL.REL.NOINC `($_Z7runTopo5Orbit13OutputImgArrs12InputImgArrsll$__internal_trig_reduction_slowpathd) ;  /* 0x000003a0003c7944 */ /* 0x000fea0003c00000 */
[----:B------:R-:W-:Y:S05]  /*9e70*/  BSYNC.RECONVERGENT B2 ;  /* 0x0000000000027941 */ /* 0x000fea0003800200 */
.L_x_149:
[----:B------:R-:W-:Y:S02]  /*9e80*/  IMAD.MOV.U32 R22, RZ, RZ, R76 ;  /* 0x000000ffff167224 */ /* 0x000fe400078e004c */
[----:B------:R-:W-:-:S07]  /*9e90*/  IMAD.MOV.U32 R23, RZ, RZ, R77 ;  /* 0x000000ffff177224 */ /* 0x000fce00078e004d */
.L_x_148:
        /* <DEDUP_REMOVED lines=9> */
[----:B------:R-:W-:-:S02]  /*9f30*/  IMAD.MOV.U32 R32, RZ, RZ, 0x20fd8164 ;  /* 0x20fd8164ff207424 */ /* 0x000fc400078e00ff */
[----:B------:R-:W-:Y:S01]  /*9f40*/  IMAD.MOV.U32 R33, RZ, RZ, 0x3da8ff83 ;  /* 0x3da8ff83ff217424 */ /* 0x000fe200078e00ff */
[----:B------:R-:W-:Y:S01]  /*9f50*/  ISETP.NE.U32.AND P0, PT, R28, 0x1, PT ;  /* 0x000000011c00780c */ /* 0x000fe20003f05070 */
[----:B------:R-:W-:-:S03]  /*9f60*/  DMUL R28, R22, R22 ;  /* 0x00000016161c7228 */ /* 0x000fc60000000000 */
[----:B------:R-:W-:Y:S02]  /*9f70*/  FSEL R32, R32, -8.06006814911005101289e+34, !P0 ;  /* 0xf9785eba20207808 */ /* 0x000fe40004000000 */
[----:B------:R-:W-:-:S06]  /*9f80*/  FSEL R33, -R33, 0.11223486810922622681, !P0 ;  /* 0x3de5db6521217808 */ /* 0x000fcc0004000100 */
[C---:B--2---:R-:W-:Y:S01]  /*9f90*/  DFMA R52, R28.reuse, R32, R52 ;  /* 0x000000201c34722b */ /* 0x044fe20000000034 */
[----:B------:R-:W0:Y:S07]  /*9fa0*/  LDC.64 R32, c[0x3][0x30] ;  /* 0x00c00c00ff207b82 */ /* 0x000e2e0000000a00 */
[----:B------:R-:W-:-:S08]  /*9fb0*/  DFMA R52, R28, R52, R54 ;  /* 0x000000341c34722b */ /* 0x000fd00000000036 */
[----:B---3--:R-:W-:-:S08]  /*9fc0*/  DFMA R52, R28, R52, R56 ;  /* 0x000000341c34722b */ /* 0x008fd00000000038 */
[----:B------:R-:W-:Y:S02]  /*9fd0*/  DFMA R52, R28, R52, R58 ;  /* 0x000000341c34722b */ /* 0x000fe4000000003a */
[----:B0-----:R-:W-:-:S06]  /*9fe0*/  DSETP.NEU.AND P1, PT, |R32|, +INF , PT ;  /* 0x7ff000002000742a */ /* 0x001fcc0003f2d200 */
[----:B----4-:R-:W-:-:S08]  /*9ff0*/  DFMA R52, R28, R52, R60 ;  /* 0x000000341c34722b */ /* 0x010fd0000000003c */
[----:B------:R-:W-:Y:S02]  /*a000*/  DFMA R52, R28, R52, R62 ;  /* 0x000000341c34722b */ /* 0x000fe4000000003e */
[----:B------:R-:W-:-:S06]  /*a010*/  @!P1 DMUL R26, RZ, R32 ;  /* 0x00000020ff1a9228 */ /* 0x000fcc0000000000 */
        /* <DEDUP_REMOVED lines=33> */
.L_x_152:
[----:B------:R-:W-:Y:S02]  /*a230*/  IMAD.MOV.U32 R26, RZ, RZ, R76 ;  /* 0x000000ffff1a7224 */ /* 0x000fe400078e004c */
[----:B------:R-:W-:-:S07]  /*a240*/  IMAD.MOV.U32 R27, RZ, RZ, R77 ;  /* 0x000000ffff1b7224 */ /* 0x000fce00078e004d */
.L_x_151:
[----:B------:R-:W-:-:S07]  /*a250*/  VIADD R0, R0, 0x1 ;  /* 0x0000000100007836 */ /* 0x000fce0000000000 */
.L_x_150:
        /* <DEDUP_REMOVED lines=10> */
[----:B------:R-:W-:Y:S01]  /*a300*/  DADD R76, -RZ, |R34| ;  /* 0x00000000ff4c7229 */ /* 0x000fe20000000522 */
[----:B------:R-:W-:Y:S01]  /*a310*/  IMAD.MOV.U32 R65, RZ, RZ, 0x3da8ff83 ;  /* 0x3da8ff83ff417424 */ /* 0x000fe200078e00ff */
[----:B------:R-:W-:Y:S01]  /*a320*/  ISETP.NE.U32.AND P0, PT, R32, 0x1, PT ;  /* 0x000000012000780c */ /* 0x000fe20003f05070 */
[----:B------:R-:W-:Y:S01]  /*a330*/  DMUL R32, R26, R26 ;  /* 0x0000001a1a207228 */ /* 0x000fe20000000000 */
[----:B------:R-:W-:Y:S02]  /*a340*/  BSSY.RECONVERGENT B0, `(.L_x_153) ;  /* 0x0000022000007945 */ /* 0x000fe40003800200 */
[----:B------:R-:W-:Y:S01]  /*a350*/  FSEL R64, R64, -8.06006814911005101289e+34, !P0 ;  /* 0xf9785eba40407808 */ /* 0x000fe20004000000 */
[----:B0-----:R-:W-:Y:S01]  /*a360*/  DMUL R28, R68, R34 ;  /* 0x00000022441c7228 */ /* 0x001fe20000000000 */
[----:B------:R-:W-:-:S02]  /*a370*/  FSEL R65, -R65, 0.11223486810922622681, !P0 ;  /* 0x3de5db6541417808 */ /* 0x000fc40004000100 */
[----:B------:R-:W-:Y:S01]  /*a380*/  IMAD.MOV.U32 R86, RZ, RZ, R76 ;  /* 0x000000ffff567224 */ /* 0x000fe200078e004c */
[----:B------:R-:W-:-:S03]  /*a390*/  MOV R76, 0x40000000 ;  /* 0x40000000004c7802 */ /* 0x000fc60000000f00 */
[----:B--2---:R-:W-:-:S08]  /*a3a0*/  DFMA R52, R32, R64, R52 ;  /* 0x000000402034722b */ /* 0x004fd00000000034 */
[----:B------:R-:W-:Y:S02]  /*a3b0*/  DFMA R52, R32, R52, R54 ;  /* 0x000000342034722b */ /* 0x000fe40000000036 */
[----:B------:R-:W-:-:S06]  /*a3c0*/  DMUL R54, R30, R22 ;  /* 0x000000161e367228 */ /* 0x000fcc0000000000 */
[----:B---3--:R-:W-:Y:S02]  /*a3d0*/  DFMA R52, R32, R52, R56 ;  /* 0x000000342034722b */ /* 0x008fe40000000038 */
[----:B------:R-:W-:-:S06]  /*a3e0*/  DMUL R56, R22, R28 ;  /* 0x0000001c16387228 */ /* 0x000fcc0000000000 */
[----:B------:R-:W-:-:S08]  /*a3f0*/  DFMA R52, R32, R52, R58 ;  /* 0x000000342034722b */ /* 0x000fd0000000003a */
[----:B----4-:R-:W-:-:S08]  /*a400*/  DFMA R52, R32, R52, R60 ;  /* 0x000000342034722b */ /* 0x010fd0000000003c */
[----:B------:R-:W-:-:S08]  /*a410*/  DFMA R52, R32, R52, R62 ;  /* 0x000000342034722b */ /* 0x000fd0000000003e */
[----:B------:R-:W-:Y:S02]  /*a420*/  DFMA R26, R52, R26, R26 ;  /* 0x0000001a341a722b */ /* 0x000fe4000000001a */
[----:B------:R-:W-:-:S10]  /*a430*/  DFMA R32, R32, R52, 1 ;  /* 0x3ff000002020742b */ /* 0x000fd40000000034 */
[----:B------:R-:W-:Y:S02]  /*a440*/  FSEL R52, R32, R26, !P0 ;  /* 0x0000001a20347208 */ /* 0x000fe40004000000 */
[----:B------:R-:W-:Y:S01]  /*a450*/  FSEL R53, R33, R27, !P0 ;  /* 0x0000001b21357208 */ /* 0x000fe20004000000 */
[----:B------:R-:W-:Y:S01]  /*a460*/  DMUL R32, R70, R34 ;  /* 0x0000002246207228 */ /* 0x000fe20000000000 */
[----:B------:R-:W-:Y:S02]  /*a470*/  LOP3.LUT P0, RZ, R0, 0x2, RZ, 0xc0, !PT ;  /* 0x0000000200ff7812 */ /* 0x000fe4000780c0ff */
[----:B------:R-:W-:Y:S02]  /*a480*/  MOV R0, 0xa560 ;  /* 0x0000a56000007802 */ /* 0x000fe40000000f00 */
[----:B------:R-:W-:-:S03]  /*a490*/  DADD R26, RZ, -R52 ;  /* 0x00000000ff1a7229 */ /* 0x000fc60000000834 */
[----:B------:R-:W-:-:S07]  /*a4a0*/  DMUL R58, R22, R32 ;  /* 0x00000020163a7228 */ /* 0x000fce0000000000 */
[----:B------:R-:W-:Y:S02]  /*a4b0*/  FSEL R26, R52, R26, !P0 ;  /* 0x0000001a341a7208 */ /* 0x000fe40004000000 */
[----:B------:R-:W-:Y:S01]  /*a4c0*/  FSEL R27, R53, R27, !P0 ;  /* 0x0000001b351b7208 */ /* 0x000fe20004000000 */
[----:B------:R-:W-:-:S05]  /*a4d0*/  DMUL R52, R30, R70 ;  /* 0x000000461e347228 */ /* 0x000fca0000000000 */
[----:B------:R-:W-:Y:S02]  /*a4e0*/  DMUL R62, R28, R26 ;  /* 0x0000001a1c3e7228 */ /* 0x000fe40000000000 */
[----:B------:R-:W-:Y:S02]  /*a4f0*/  DMUL R64, R26, R32 ;  /* 0x000000201a407228 */ /* 0x000fe40000000000 */
[-C--:B------:R-:W-:Y:S02]  /*a500*/  DFMA R56, R70, R26.reuse, -R56 ;  /* 0x0000001a4638722b */ /* 0x080fe40000000838 */
[-C--:B------:R-:W-:Y:S02]  /*a510*/  DFMA R58, -R68, R26.reuse, -R58 ;  /* 0x0000001a443a722b */ /* 0x080fe4000000093a */
[----:B------:R-:W-:Y:S02]  /*a520*/  DMUL R60, R30, R26 ;  /* 0x0000001a1e3c7228 */ /* 0x000fe40000000000 */
[----:B------:R-:W-:-:S02]  /*a530*/  DFMA R62, R70, -R22, -R62 ;  /* 0x80000016463e722b */ /* 0x000fc4000000083e */
[----:B------:R-:W-:-:S11]  /*a540*/  DFMA R64, R68, R22, -R64 ;  /* 0x000000164440722b */ /* 0x000fd60000000840 */
[----:B------:R-:W-:Y:S05]  /*a550*/  CALL.REL.NOINC `($_Z7runTopo5Orbit13OutputImgArrs12InputImgArrsll$__internal_accurate_pow) ;  /* 0x0000038c00b47944 */ /* 0x000fea0003c00000 */
[----:B------:R-:W-:Y:S05]  /*a560*/  BSYNC.RECONVERGENT B0 ;  /* 0x0000000000007941 */ /* 0x000fea0003800200 */
.L_x_153:
[C---:B------:R-:W-:Y:S01]  /*a570*/  DADD R28, R34.reuse, 2 ;  /* 0x40000000221c7429 */ /* 0x040fe20000000000 */
[----:B------:R-:W0:Y:S01]  /*a580*/  LDC.64 R32, c[0x3][0x18] ;  /* 0x00c00600ff207b82 */ /* 0x000e220000000a00 */
[C---:B------:R-:W-:Y:S01]  /*a590*/  DSETP.NEU.AND P0, PT, R34.reuse, RZ, PT ;  /* 0x000000ff2200722a */ /* 0x040fe20003f0d000 */
[----:B------:R-:W-:Y:S01]  /*a5a0*/  BSSY.RECONVERGENT B0, `(.L_x_154) ;  /* 0x000000d000007945 */ /* 0x000fe20003800200 */
[----:B------:R-:W-:Y:S01]  /*a5b0*/  DSETP.NEU.AND P2, PT, R34, 1, PT ;  /* 0x3ff000002200742a */ /* 0x000fe20003f4d000 */
[----:B------:R-:W-:-:S05]  /*a5c0*/  IMAD.MOV.U32 R77, RZ, RZ, R99 ;  /* 0x000000ffff4d7224 */ /* 0x000fca00078e0063 */
        /* <DEDUP_REMOVED lines=10> */
.L_x_155:
[----:B------:R-:W-:Y:S05]  /*a670*/  BSYNC.RECONVERGENT B0 ;  /* 0x0000000000007941 */ /* 0x000fea0003800200 */
.L_x_154:
[----:B------:R-:W-:Y:S01]  /*a680*/  FSEL R28, R76, RZ, P2 ;  /* 0x000000ff4c1c7208 */ /* 0x000fe20001000000 */
[----:B------:R-:W-:Y:S01]  /*a690*/  BSSY.RECONVERGENT B0, `(.L_x_156) ;  /* 0x000000e000007945 */ /* 0x000fe20003800200 */
[----:B------:R-:W-:-:S06]  /*a6a0*/  FSEL R29, R77, 1.875, P2 ;  /* 0x3ff000004d1d7808 */ /* 0x000fcc0001000000 */
[----:B0-----:R-:W-:-:S08]  /*a6b0*/  DFMA R28, -R28, R32, 1 ;  /* 0x3ff000001c1c742b */ /* 0x001fd00000000120 */
[----:B------:R-:W-:-:S14]  /*a6c0*/  DSETP.NEU.AND P0, PT, R28, RZ, PT ;  /* 0x000000ff1c00722a */ /* 0x000fdc0003f0d000 */
[----:B------:R-:W-:Y:S01]  /*a6d0*/  @!P0 CS2R R32, SRZ ;  /* 0x0000000000208805 */ /* 0x000fe2000001ff00 */
[----:B------:R-:W-:Y:S06]  /*a6e0*/  @!P0 BRA `(.L_x_157) ;  /* 0x0000000000208947 */ /* 0x000fec0003800000 */
[----:B------:R-:W-:Y:S01]  /*a6f0*/  DADD R76, -RZ, |R28| ;  /* 0x00000000ff4c7229 */ /* 0x000fe2000000051c */
[----:B------:R-:W-:Y:S02]  /*a700*/  ISETP.GE.AND P0, PT, R29, RZ, PT ;  /* 0x000000ff1d00720c */ /* 0x000fe40003f06270 */
[----:B------:R-:W-:-:S07]  /*a710*/  MOV R0, 0xa750 ;  /* 0x0000a75000007802 */ /* 0x000fce0000000f00 */
[----:B------:R-:W-:Y:S02]  /*a720*/  IMAD.MOV.U32 R86, RZ, RZ, R76 ;  /* 0x000000ffff567224 */ /* 0x000fe400078e004c */
[----:B------:R-:W-:-:S07]  /*a730*/  IMAD.MOV.U32 R76, RZ, RZ, 0x3ff80000 ;  /* 0x3ff80000ff4c7424 */ /* 0x000fce00078e00ff */
[----:B------:R-:W-:Y:S05]  /*a740*/  CALL.REL.NOINC `($_Z7runTopo5Orbit13OutputImgArrs12InputImgArrsll$__internal_accurate_pow) ;  /* 0x0000038c00387944 */ /* 0x000fea0003c00000 */
[----:B------:R-:W-:Y:S02]  /*a750*/  FSEL R32, R76, RZ, P0 ;  /* 0x000000ff4c207208 */ /* 0x000fe40000000000 */
[----:B------:R-:W-:-:S07]  /*a760*/  FSEL R33, R99, -QNAN , P0 ;  /* 0xfff8000063217808 */ /* 0x000fce0000000000 */
.L_x_157:
[----:B------:R-:W-:Y:S05]  /*a770*/  BSYNC.RECONVERGENT B0 ;  /* 0x0000000000007941 */ /* 0x000fea0003800200 */
.L_x_156:
[C---:B------:R-:W-:Y:S01]  /*a780*/  DADD R72, R28.reuse, 1.5 ;  /* 0x3ff800001c487429 */ /* 0x040fe20000000000 */
[----:B------:R-:W-:Y:S01]  /*a790*/  BSSY.RECONVERGENT B0, `(.L_x_158) ;  /* 0x000000d000007945 */ /* 0x000fe20003800200 */
[----:B------:R-:W-:Y:S02]  /*a7a0*/  DADD R76, -RZ, |R26| ;  /* 0x00000000ff4c7229 */ /* 0x000fe4000000051a */
[----:B------:R-:W-:-:S06]  /*a7b0*/  DSETP.NEU.AND P1, PT, R28, 1, PT ;  /* 0x3ff000001c00742a */ /* 0x000fcc0003f2d000 */
[----:B------:R-:W-:Y:S02]  /*a7c0*/  LOP3.LUT R72, R73, 0x7ff00000, RZ, 0xc0, !PT ;  /* 0x7ff0000049487812 */ /* 0x000fe400078ec0ff */
[----:B------:R-:W-:Y:S02]  /*a7d0*/  IMAD.MOV.U32 R86, RZ, RZ, R76 ;  /* 0x000000ffff567224 */ /* 0x000fe400078e004c */
[----:B------:R-:W-:-:S13]  /*a7e0*/  ISETP.NE.AND P0, PT, R72, 0x7ff00000, PT ;  /* 0x7ff000004800780c */ /* 0x000fda0003f05270 */
[----:B------:R-:W-:Y:S05]  /*a7f0*/  @P0 BRA `(.L_x_159) ;  /* 0x0000000000180947 */ /* 0x000fea0003800000 */
[----:B------:R-:W-:-:S14]  /*a800*/  DSETP.NAN.AND P0, PT, R28, R28, PT ;  /* 0x0000001c1c00722a */ /* 0x000fdc0003f08000 */
[----:B------:R-:W-:Y:S01]  /*a810*/  @P0 DADD R32, R28, 1.5 ;  /* 0x3ff800001c200429 */ /* 0x000fe20000000000 */
[----:B------:R-:W-:Y:S10]  /*a820*/  @P0 BRA `(.L_x_159) ;  /* 0x00000000000c0947 */ /* 0x000ff40003800000 */
[----:B------:R-:W-:-:S14]  /*a830*/  DSETP.NEU.AND P0, PT, |R28|, +INF , PT ;  /* 0x7ff000001c00742a */ /* 0x000fdc0003f0d200 */
[----:B------:R-:W-:Y:S02]  /*a840*/  @!P0 IMAD.MOV.U32 R32, RZ, RZ, 0x0 ;  /* 0x00000000ff208424 */ /* 0x000fe400078e00ff */
[----:B------:R-:W-:-:S07]  /*a850*/  @!P0 IMAD.MOV.U32 R33, RZ, RZ, 0x7ff00000 ;  /* 0x7ff00000ff218424 */ /* 0x000fce00078e00ff */
.L_x_159:
[----:B------:R-:W-:Y:S05]  /*a860*/  BSYNC.RECONVERGENT B0 ;  /* 0x0000000000007941 */ /* 0x000fea0003800200 */
.L_x_158:
[----:B------:R-:W-:Y:S01]  /*a870*/  BSSY.RECONVERGENT B0, `(.L_x_160) ;  /* 0x0000006000007945 */ /* 0x000fe20003800200 */
[----:B------:R-:W-:Y:S02]  /*a880*/  FSEL R32, R32, RZ, P1 ;  /* 0x000000ff20207208 */ /* 0x000fe40000800000 */
[----:B------:R-:W-:Y:S02]  /*a890*/  FSEL R33, R33, 1.875, P1 ;  /* 0x3ff0000021217808 */ /* 0x000fe40000800000 */
[----:B------:R-:W-:Y:S02]  /*a8a0*/  MOV R76, 0x40000000 ;  /* 0x40000000004c7802 */ /* 0x000fe40000000f00 */
[----:B------:R-:W-:-:S07]  /*a8b0*/  MOV R0, 0xa8d0 ;  /* 0x0000a8d000007802 */ /* 0x000fce0000000f00 */
[----:B------:R-:W-:Y:S05]  /*a8c0*/  CALL.REL.NOINC `($_Z7runTopo5Orbit13OutputImgArrs12InputImgArrsll$__internal_accurate_pow) ;  /* 0x0000038800d87944 */ /* 0x000fea0003c00000 */
[----:B------:R-:W-:Y:S05]  /*a8d0*/  BSYNC.RECONVERGENT B0 ;  /* 0x0000000000007941 */ /* 0x000fea0003800200 */
.L_x_160:
[C---:B------:R-:W-:Y:S01]  /*a8e0*/  DADD R72, R26.reuse, 2 ;  /* 0x400000001a487429 */ /* 0x040fe20000000000 */
[----:B------:R-:W-:Y:S01]  /*a8f0*/  BSSY.RECONVERGENT B0, `(.L_x_161) ;  /* 0x0000010000007945 */ /* 0x000fe20003800200 */
[C---:B------:R-:W-:Y:S01]  /*a900*/  DSETP.NEU.AND P0, PT, R26.reuse, RZ, PT ;  /* 0x000000ff1a00722a */ /* 0x040fe20003f0d000 */
[----:B------:R-:W-:Y:S01]  /*a910*/  IMAD.MOV.U32 R98, RZ, RZ, R76 ;  /* 0x000000ffff627224 */ /* 0x000fe200078e004c */
[----:B------:R-:W-:Y:S02]  /*a920*/  DADD R86, -RZ, |R22| ;  /* 0x00000000ff567229 */ /* 0x000fe40000000516 */
[----:B------:R-:W-:-:S04]  /*a930*/  DSETP.NEU.AND P2, PT, R26, 1, PT ;  /* 0x3ff000001a00742a */ /* 0x000fc80003f4d000 */
[----:B------:R-:W-:-:S04]  /*a940*/  LOP3.LUT R72, R73, 0x7ff00000, RZ, 0xc0, !PT ;  /* 0x7ff0000049487812 */ /* 0x000fc800078ec0ff */
[----:B------:R-:W-:Y:S01]  /*a950*/  ISETP.NE.AND P1, PT, R72, 0x7ff00000, PT ;  /* 0x7ff000004800780c */ /* 0x000fe20003f25270 */
[----:B------:R-:W-:Y:S01]  /*a960*/  IMAD.MOV.U32 R77, RZ, RZ, R87 ;  /* 0x000000ffff4d7224 */ /* 0x000fe200078e0057 */
        /* <DEDUP_REMOVED lines=8> */
.L_x_162:
[----:B------:R-:W-:Y:S05]  /*a9f0*/  BSYNC.RECONVERGENT B0 ;  /* 0x0000000000007941 */ /* 0x000fea0003800200 */
.L_x_161:
[----:B------:R-:W-:Y:S01]  /*aa00*/  BSSY.RECONVERGENT B0, `(.L_x_163) ;  /* 0x0000006000007945 */ /* 0x000fe20003800200 */
[----:B------:R-:W-:Y:S01]  /*aa10*/  FSEL R26, R98, RZ, P2 ;  /* 0x000000ff621a7208 */ /* 0x000fe20001000000 */
[----:B------:R-:W-:Y:S01]  /*aa20*/  IMAD.MOV.U32 R76, RZ, RZ, 0x40000000 ;  /* 0x40000000ff4c7424 */ /* 0x000fe200078e00ff */
[----:B------:R-:W-:Y:S02]  /*aa30*/  FSEL R27, R99, 1.875, P2 ;  /* 0x3ff00000631b7808 */ /* 0x000fe40001000000 */
[----:B------:R-:W-:-:S07]  /*aa40*/  MOV R0, 0xaa60 ;  /* 0x0000aa6000007802 */ /* 0x000fce0000000f00 */
[----:B------:R-:W-:Y:S05]  /*aa50*/  CALL.REL.NOINC `($_Z7runTopo5Orbit13OutputImgArrs12InputImgArrsll$__internal_accurate_pow) ;  /* 0x0000038800747944 */ /* 0x000fea0003c00000 */
[----:B------:R-:W-:Y:S05]  /*aa60*/  BSYNC.RECONVERGENT B0 ;  /* 0x0000000000007941 */ /* 0x000fea0003800200 */
.L_x_163:
[----:B------:R-:W0:Y:S01]  /*aa70*/  MUFU.RSQ64H R75, R29 ;  /* 0x0000001d004b7308 */ /* 0x000e220000001c00 */
[----:B------:R-:W-:Y:S01]  /*aa80*/  VIADD R74, R29, 0xfcb00000 ;  /* 0xfcb000001d4a7836 */ /* 0x000fe20000000000 */
[----:B------:R-:W-:Y:S01]  /*aa90*/  DSETP.NEU.AND P0, PT, R22, RZ, PT ;  /* 0x000000ff1600722a */ /* 0x000fe20003f0d000 */
        /* <DEDUP_REMOVED lines=8> */
[----:B------:R-:W-:Y:S02]  /*ab20*/  DFMA R80, R78, R72, R74 ;  /* 0x000000484e50722b */ /* 0x000fe4000000004a */
[----:B------:R-:W-:-:S06]  /*ab30*/  DADD R72, R22, 2 ;  /* 0x4000000016487429 */ /* 0x000fcc0000000000 */
[----:B------:R-:W-:Y:S02]  /*ab40*/  DMUL R82, R28, R80 ;  /* 0x000000501c527228 */ /* 0x000fe40000000000 */
[----:B------:R-:W-:Y:S01]  /*ab50*/  IADD3 R79, PT, PT, R81, -0x100000, RZ ;  /* 0xfff00000514f7810 */ /* 0x000fe20007ffe0ff */
[----:B------:R-:W-:Y:S01]  /*ab60*/  IMAD.MOV.U32 R78, RZ, RZ, R80 ;  /* 0x000000ffff4e7224 */ /* 0x000fe200078e0050 */
[----:B------:R-:W-:Y:S01]  /*ab70*/  LOP3.LUT R72, R73, 0x7ff00000, RZ, 0xc0, !PT ;  /* 0x7ff0000049487812 */ /* 0x000fe200078ec0ff */
[----:B------:R-:W-:-:S03]  /*ab80*/  IMAD.MOV.U32 R73, RZ, RZ, R99 ;  /* 0x000000ffff497224 */ /* 0x000fc600078e0063 */
[----:B------:R-:W-:Y:S01]  /*ab90*/  ISETP.NE.AND P1, PT, R72, 0x7ff00000, PT ;  /* 0x7ff000004800780c */ /* 0x000fe20003f25270 */
[----:B------:R-:W-:Y:S01]  /*aba0*/  DFMA R84, R82, -R82, R28 ;  /* 0x800000525254722b */ /* 0x000fe2000000001c */
[----:B------:R-:W-:Y:S01]  /*abb0*/  IMAD.MOV.U32 R72, RZ, RZ, R76 ;  /* 0x000000ffff487224 */ /* 0x000fe200078e004c */
[----:B------:R-:W-:-:S06]  /*abc0*/  @!P0 CS2R R72, SRZ ;  /* 0x0000000000488805 */ /* 0x000fcc000001ff00 */
[----:B------:R-:W-:-:S04]  /*abd0*/  DFMA R86, R84, R78, R82 ;  /* 0x0000004e5456722b */ /* 0x000fc80000000052 */
[----:B------:R-:W-:Y:S07]  /*abe0*/  @P1 BRA `(.L_x_165) ;  /* 0x0000000000181947 */ /* 0x000fee0003800000 */
[----:B------:R-:W-:-:S14]  /*abf0*/  DSETP.NAN.AND P0, PT, R22, R22, PT ;  /* 0x000000161600722a */ /* 0x000fdc0003f08000 */
[----:B------:R-:W-:Y:S01]  /*ac00*/  @P0 DADD R72, R22, 2 ;  /* 0x4000000016480429 */ /* 0x000fe20000000000 */
[----:B------:R-:W-:Y:S10]  /*ac10*/  @P0 BRA `(.L_x_165) ;  /* 0x00000000000c0947 */ /* 0x000ff40003800000 */
[----:B------:R-:W-:-:S14]  /*ac20*/  DSETP.NEU.AND P0, PT, |R22|, +INF , PT ;  /* 0x7ff000001600742a */ /* 0x000fdc0003f0d200 */
[----:B------:R-:W-:Y:S02]  /*ac30*/  @!P0 IMAD.MOV.U32 R72, RZ, RZ, 0x0 ;  /* 0x00000000ff488424 */ /* 0x000fe400078e00ff */
[----:B------:R-:W-:-:S07]  /*ac40*/  @!P0 IMAD.MOV.U32 R73, RZ, RZ, 0x7ff00000 ;  /* 0x7ff00000ff498424 */ /* 0x000fce00078e00ff */
.L_x_165:
[----:B------:R-:W-:Y:S05]  /*ac50*/  BSYNC.RECONVERGENT B0 ;  /* 0x0000000000007941 */ /* 0x000fea0003800200 */
.L_x_164:
[----:B------:R-:W-:Y:S04]  /*ac60*/  BSSY.RECONVERGENT B1, `(.L_x_166) ;  /* 0x000000f000017945 */ /* 0x000fe80003800200 */
[----:B------:R-:W-:Y:S05]  /*ac70*/  @!P2 BRA `(.L_x_167) ;  /* 0x000000000034a947 */ /* 0x000fea0003800000 */
[----:B------:R-:W-:Y:S01]  /*ac80*/  IMAD.MOV.U32 R86, RZ, RZ, R80 ;  /* 0x000000ffff567224 */ /* 0x000fe200078e0050 */
[----:B------:R-:W-:Y:S01]  /*ac90*/  MOV R81, R84 ;  /* 0x0000005400517202 */ /* 0x000fe20000000f00 */
[----:B------:R-:W-:Y:S01]  /*aca0*/  IMAD.MOV.U32 R76, RZ, RZ, R28 ;  /* 0x000000ffff4c7224 */ /* 0x000fe200078e001c */
[----:B------:R-:W-:Y:S01]  /*acb0*/  MOV R0, 0xad30 ;  /* 0x0000ad3000007802 */ /* 0x000fe20000000f00 */
[----:B------:R-:W-:Y:S02]  /*acc0*/  IMAD.MOV.U32 R99, RZ, RZ, R29 ;  /* 0x000000ffff637224 */ /* 0x000fe400078e001d */
[----:B------:R-:W-:Y:S02]  /*acd0*/  IMAD.MOV.U32 R80, RZ, RZ, R85 ;  /* 0x000000ffff507224 */ /* 0x000fe400078e0055 */
[----:B------:R-:W-:Y:S02]  /*ace0*/  IMAD.MOV.U32 R93, RZ, RZ, R82 ;  /* 0x000000ffff5d7224 */ /* 0x000fe400078e0052 */
[----:B------:R-:W-:-:S02]  /*acf0*/  IMAD.MOV.U32 R92, RZ, RZ, R83 ;  /* 0x000000ffff5c7224 */ /* 0x000fc400078e0053 */
[----:B------:R-:W-:Y:S02]  /*ad00*/  IMAD.MOV.U32 R77, RZ, RZ, R74 ;  /* 0x000000ffff4d7224 */ /* 0x000fe400078e004a */
[----:B------:R-:W-:-:S07]  /*ad10*/  IMAD.MOV.U32 R87, RZ, RZ, R79 ;  /* 0x000000ffff577224 */ /* 0x000fce00078e004f */
[----:B------:R-:W-:Y:S05]  /*ad20*/  CALL.REL.NOINC `($__internal_3_$__cuda_sm20_dsqrt_rn_f64_mediumpath_v1) ;  /* 0x0000038000f87944 */ /* 0x000fea0003c00000 */
[----:B------:R-:W-:Y:S02]  /*ad30*/  IMAD.MOV.U32 R86, RZ, RZ, R76 ;  /* 0x000000ffff567224 */ /* 0x000fe400078e004c */
[----:B------:R-:W-:-:S07]  /*ad40*/  IMAD.MOV.U32 R87, RZ, RZ, R77 ;  /* 0x000000ffff577224 */ /* 0x000fce00078e004d */
.L_x_167:
[----:B------:R-:W-:Y:S05]  /*ad50*/  BSYNC.RECONVERGENT B1 ;  /* 0x0000000000017941 */ /* 0x000fea0003800200 */
.L_x_166:
[----:B------:R-:W0:Y:S01]  /*ad60*/  MUFU.RCP64H R29, R87 ;  /* 0x00000057001d7308 */ /* 0x000e220000001800 */
[----:B------:R-:W-:Y:S01]  /*ad70*/  IMAD.MOV.U32 R28, RZ, RZ, 0x1 ;  /* 0x00000001ff1c7424 */ /* 0x000fe200078e00ff */
[----:B------:R-:W1:Y:S01]  /*ad80*/  LDC.64 R82, c[0x3][0x10] ;  /* 0x00c00400ff527b82 */ /* 0x000e620000000a00 */
[----:B------:R-:W-:Y:S07]  /*ad90*/  BSSY.RECONVERGENT B1, `(.L_x_168) ;  /* 0x0000018000017945 */ /* 0x000fee0003800200 */
[----:B------:R-:W2:Y:S01]  /*ada0*/  LDC R0, c[0x3][0x14] ;  /* 0x00c00500ff007b82 */ /* 0x000ea20000000800 */
[----:B0-----:R-:W-:-:S07]  /*adb0*/  DFMA R74, R28, -R86, 1 ;  /* 0x3ff000001c4a742b */ /* 0x001fce0000000856 */
[----:B------:R-:W0:Y:S01]  /*adc0*/  LDC.64 R78, c[0x3][0x18] ;  /* 0x00c00600ff4e7b82 */ /* 0x000e220000000a00 */
[----:B------:R-:W-:-:S08]  /*add0*/  DFMA R74, R74, R74, R74 ;  /* 0x0000004a4a4a722b */ /* 0x000fd0000000004a */
[----:B------:R-:W-:Y:S01]  /*ade0*/  DFMA R74, R28, R74, R28 ;  /* 0x0000004a1c4a722b */ /* 0x000fe2000000001c */
[----:B--2---:R-:W-:-:S07]  /*adf0*/  FSETP.GEU.AND P1, PT, |R0|, 6.5827683646048100446e-37, PT ;  /* 0x036000000000780b */ /* 0x004fce0003f2e200 */
[----:B------:R-:W-:-:S08]  /*ae00*/  DFMA R28, R74, -R86, 1 ;  /* 0x3ff000004a1c742b */ /* 0x000fd00000000856 */
[----:B------:R-:W-:-:S08]  /*ae10*/  DFMA R28, R74, R28, R74 ;  /* 0x0000001c4a1c722b */ /* 0x000fd0000000004a */
[----:B-1----:R-:W-:-:S08]  /*ae20*/  DMUL R74, R28, R82 ;  /* 0x000000521c4a7228 */ /* 0x002fd00000000000 */
[----:B------:R-:W-:-:S08]  /*ae30*/  DFMA R76, R74, -R86, R82 ;  /* 0x800000564a4c722b */ /* 0x000fd00000000052 */
[----:B------:R-:W-:Y:S02]  /*ae40*/  DFMA R28, R28, R76, R74 ;  /* 0x0000004c1c1c722b */ /* 0x000fe4000000004a */
[----:B0-----:R-:W-:-:S08]  /*ae50*/  DADD R74, -R78, 1 ;  /* 0x3ff000004e4a7429 */ /* 0x001fd00000000100 */
[----:B------:R-:W-:Y:S01]  /*ae60*/  FFMA R67, RZ, R87, R29 ;  /* 0x00000057ff437223 */ /* 0x000fe2000000001d */
[----:B------:R-:W-:-:S04]  /*ae70*/  DMUL R82, R74, R82 ;  /* 0x000000524a527228 */ /* 0x000fc80000000000 */
[----:B------:R-:W-:-:S13]  /*ae80*/  FSETP.GT.AND P0, PT, |R67|, 1.469367938527859385e-39, PT ;  /* 0x001000004300780b */ /* 0x000fda0003f04200 */
[----:B------:R-:W-:Y:S05]  /*ae90*/  @P0 BRA P1, `(.L_x_169) ;  /* 0x00000000001c0947 */ /* 0x000fea0000800000 */
[----:B------:R-:W0:Y:S01]  /*aea0*/  LDCU.64 UR4, c[0x3][0x10] ;  /* 0x00c00200ff0477ac */ /* 0x000e220008000a00 */
[----:B------:R-:W-:Y:S02]  /*aeb0*/  MOV R0, 0xaef0 ;  /* 0x0000aef000007802 */ /* 0x000fe40000000f00 */
[----:B0-----:R-:W-:Y:S01]  /*aec0*/  MOV R92, UR4 ;  /* 0x00000004005c7c02 */ /* 0x001fe20008000f00 */
[----:B------:R-:W-:-:S07]  /*aed0*/  IMAD.U32 R93, RZ, RZ, UR5 ;  /* 0x00000005ff5d7e24 */ /* 0x000fce000f8e00ff */
[----:B------:R-:W-:Y:S05]  /*aee0*/  CALL.REL.NOINC `($__internal_1_$__cuda_sm20_div_rn_f64_full) ;  /* 0x0000037400b47944 */ /* 0x000fea0003c00000 */
[----:B------:R-:W-:Y:S02]  /*aef0*/  IMAD.MOV.U32 R28, RZ, RZ, R100 ;  /* 0x000000ffff1c7224 */ /* 0x000fe400078e0064 */
[----:B------:R-:W-:-:S07]  /*af00*/  IMAD.MOV.U32 R29, RZ, RZ, R101 ;  /* 0x000000ffff1d7224 */ /* 0x000fce00078e0065 */
.L_x_169:
[----:B------:R-:W-:Y:S05]  /*af10*/  BSYNC.RECONVERGENT B1 ;  /* 0x0000000000017941 */ /* 0x000fea0003800200 */
.L_x_168:
        /* <DEDUP_REMOVED lines=21> */
.L_x_171:
[----:B------:R-:W-:Y:S05]  /*b070*/  BSYNC.RECONVERGENT B1 ;  /* 0x0000000000017941 */ /* 0x000fea0003800200 */
.L_x_170:
[----:B------:R-:W-:Y:S01]  /*b080*/  DSETP.NEU.AND P0, PT, R22, 1, PT ;  /* 0x3ff000001600742a */ /* 0x000fe20003f0d000 */
[----:B------:R-:W-:Y:S01]  /*b090*/  BSSY.RECONVERGENT B1, `(.L_x_172) ;  /* 0x0000018000017945 */ /* 0x000fe20003800200 */
[----:B------:R-:W-:-:S04]  /*b0a0*/  DMUL R92, R100, R28 ;  /* 0x0000001c645c7228 */ /* 0x000fc80000000000 */
[----:B------:R-:W-:Y:S02]  /*b0b0*/  FSEL R22, R72, RZ, P0 ;  /* 0x000000ff48167208 */ /* 0x000fe40000000000 */
[----:B------:R-:W-:-:S04]  /*b0c0*/  FSEL R23, R73, 1.875, P0 ;  /* 0x3ff0000049177808 */ /* 0x000fc80000000000 */
[----:B------:R-:W-:Y:S02]  /*b0d0*/  FSETP.GEU.AND P1, PT, |R93|, 6.5827683646048100446e-37, PT ;  /* 0x036000005d00780b */ /* 0x000fe40003f2e200 */
[----:B------:R-:W-:-:S08]  /*b0e0*/  DMUL R22, R100, R22 ;  /* 0x0000001664167228 */ /* 0x000fd00000000000 */
[----:B------:R-:W-:Y:S01]  /*b0f0*/  DFMA R86, R28, R26, R22 ;  /* 0x0000001a1c56722b */ /* 0x000fe20000000016 */
[----:B------:R-:W-:-:S05]  /*b100*/  IMAD.MOV.U32 R22, RZ, RZ, 0x1 ;  /* 0x00000001ff167424 */ /* 0x000fca00078e00ff */
        /* <DEDUP_REMOVED lines=16> */
.L_x_173:
[----:B------:R-:W-:Y:S05]  /*b210*/  BSYNC.RECONVERGENT B1 ;  /* 0x0000000000017941 */ /* 0x000fea0003800200 */
.L_x_172:
[----:B------:R-:W0:Y:S01]  /*b220*/  LDCU.64 UR4, c[0x0][0x3c0] ;  /* 0x00007800ff0477ac */ /* 0x000e220008000a00 */
[----:B------:R-:W-:Y:S01]  /*b230*/  IMAD.SHL.U32 R84, R66, 0x8, RZ ;  /* 0x0000000842547824 */ /* 0x000fe200078e00ff */
[----:B------:R-:W-:Y:S01]  /*b240*/  SHF.R.U32.HI R85, RZ, 0x1d, R66 ;  /* 0x0000001dff557819 */ /* 0x000fe20000011642 */
[----:B------:R-:W1:Y:S01]  /*b250*/  MUFU.RCP64H R27, R25 ;  /* 0x00000019001b7308 */ /* 0x000e620000001800 */
[----:B------:R-:W-:Y:S01]  /*b260*/  IMAD.MOV.U32 R26, RZ, RZ, 0x1 ;  /* 0x00000001ff1a7424 */ /* 0x000fe200078e00ff */
[----:B------:R-:W2:Y:S01]  /*b270*/  LDC.64 R88, c[0x3][0x48] ;  /* 0x00c01200ff587b82 */ /* 0x000ea20000000a00 */
[----:B------:R-:W3:Y:S07]  /*b280*/  LDCU.64 UR6, c[0x3][0x38] ;  /* 0x00c00700ff0677ac */ /* 0x000eee0008000a00 */
[----:B------:R-:W4:Y:S01]  /*b290*/  LDC.64 R90, c[0x3][0x50] ;  /* 0x00c01400ff5a7b82 */ /* 0x000f220000000a00 */
[----:B0-----:R-:W-:-:S07]  /*b2a0*/  IADD3 R92, P0, PT, R84, UR4, RZ ;  /* 0x00000004545c7c10 */ /* 0x001fce000ff1e0ff */
[----:B------:R-:W0:Y:S01]  /*b2b0*/  LDC.64 R78, c[0x3][0x40] ;  /* 0x00c01000ff4e7b82 */ /* 0x000e220000000a00 */
[----:B------:R-:W-:Y:S01]  /*b2c0*/  IADD3.X R93, PT, PT, R85, UR5, RZ, P0, !PT ;  /* 0x00000005555d7c10 */ /* 0x000fe200087fe4ff */
[----:B-1----:R-:W-:Y:S01]  /*b2d0*/  DFMA R32, -R24, R26, 1 ;  /* 0x3ff000001820742b */ /* 0x002fe2000000011a */
[----:B------:R-:W1:Y:S04]  /*b2e0*/  LDCU.64 UR4, c[0x3][0x78] ;  /* 0x00c00f00ff0477ac */ /* 0x000e680008000a00 */
[----:B------:R-:W5:Y:S01]  /*b2f0*/  LDG.E.64 R92, desc[UR36][R92.64] ;  /* 0x000000245c5c7981 */ /* 0x000f62000c1e1b00 */
[----:B------:R-:W0:Y:S01]  /*b300*/  LDC.64 R80, c[0x3][0x58] ;  /* 0x00c01600ff507b82 */ /* 0x000e220000000a00 */
[----:B------:R-:W-:Y:S01]  /*b310*/  DFMA R66, R28, R74, RZ ;  /* 0x0000004a1c42722b */ /* 0x000fe200000000ff */
[----:B------:R-:W-:Y:S01]  /*b320*/  BSSY.RECONVERGENT B1, `(.L_x_174) ;  /* 0x0000020000017945 */ /* 0x000fe20003800200 */
[----:B------:R-:W-:-:S02]  /*b330*/  DFMA R32, R32, R32, R32 ;  /* 0x000000202020722b */ /* 0x000fc40000000020 */
[----:B--2---:R-:W-:Y:S02]  /*b340*/  DMUL R88, R88, 0.5 ;  /* 0x3fe0000058587828 */ /* 0x004fe40000000000 */
[----:B----4-:R-:W-:-:S04]  /*b350*/  DMUL R90, R90, 0.5 ;  /* 0x3fe000005a5a7828 */ /* 0x010fc80000000000 */
[----:B------:R-:W-:Y:S01]  /*b360*/  DFMA R32, R26, R32, R26 ;  /* 0x000000201a20722b */ /* 0x000fe2000000001a */
[----:B-1----:R-:W3:Y:S07]  /*b370*/  I2F.F64 R74, UR4 ;  /* 0x00000004004a7d12 */ /* 0x002eee0008201c00 */
[----:B------:R-:W-:Y:S01]  /*b380*/  DFMA R26, -R24, R32, 1 ;  /* 0x3ff00000181a742b */ /* 0x000fe20000000120 */
[----:B------:R-:W0:Y:S07]  /*b390*/  I2F.F64 R76, UR5 ;  /* 0x00000005004c7d12 */ /* 0x000e2e0008201c00 */
[----:B------:R-:W-:-:S02]  /*b3a0*/  DFMA R82, R32, R26, R32 ;  /* 0x0000001a2052722b */ /* 0x000fc40000000020 */
[----:B------:R-:W-:Y:S02]  /*b3b0*/  DMUL R32, R30, R22 ;  /* 0x000000161e207228 */ /* 0x000fe40000000000 */
[----:B------:R-:W-:Y:S02]  /*b3c0*/  DADD R26, RZ, R28 ;  /* 0x00000000ff1a7229 */ /* 0x000fe4000000001c */
[----:B---3--:R-:W-:Y:S02]  /*b3d0*/  DFMA R88, R88, R74, UR6 ;  /* 0x0000000658587e2b */ /* 0x008fe4000800004a */
[----:B0-----:R-:W-:Y:S02]  /*b3e0*/  DFMA R90, R90, R76, R78 ;  /* 0x0000004c5a5a722b */ /* 0x001fe4000000004e */
[----:B------:R-:W-:Y:S02]  /*b3f0*/  DMUL R28, R68, R32 ;  /* 0x00000020441c7228 */ /* 0x000fe40000000000 */
[----:B------:R-:W-:-:S02]  /*b400*/  DMUL R26, R30, R26 ;  /* 0x0000001a1e1a7228 */ /* 0x000fc40000000000 */
[----:B------:R-:W-:-:S06]  /*b410*/  DMUL R32, R70, R32 ;  /* 0x0000002046207228 */ /* 0x000fcc0000000000 */
[-C--:B------:R-:W-:Y:S02]  /*b420*/  DFMA R68, R68, R26.reuse, -R28 ;  /* 0x0000001a4444722b */ /* 0x080fe4000000081c */
[----:B------:R-:W-:Y:S02]  /*b430*/  DFMA R70, R70, R26, -R32 ;  /* 0x0000001a4646722b */ /* 0x000fe40000000820 */
[----:B------:R-:W-:Y:S02]  /*b440*/  DMUL R26, R80, 0.5 ;  /* 0x3fe00000501a7828 */ /* 0x000fe40000000000 */
[----:B-----5:R-:W-:Y:S01]  /*b450*/  DMUL R100, R82, R92 ;  /* 0x0000005c52647228 */ /* 0x020fe20000000000 */
[----:B------:R-:W-:-:S07]  /*b460*/  FSETP.GEU.AND P1, PT, |R93|, 6.5827683646048100446e-37, PT ;  /* 0x036000005d00780b */ /* 0x000fce0003f2e200 */
[----:B------:R-:W-:-:S08]  /*b470*/  DFMA R72, -R24, R100, R92 ;  /* 0x000000641848722b */ /* 0x000fd0000000015c */
[----:B------:R-:W-:Y:S02]  /*b480*/  DFMA R100, R82, R72, R100 ;  /* 0x000000485264722b */ /* 0x000fe40000000064 */
[----:B------:R-:W-:-:S08]  /*b490*/  DMUL R72, R34, R22 ;  /* 0x0000001622487228 */ /* 0x000fd00000000000 */
[----:B------:R-:W-:Y:S01]  /*b4a0*/  FFMA R0, RZ, R25, R101 ;  /* 0x00000019ff007223 */ /* 0x000fe20000000065 */
[----:B------:R-:W-:-:S04]  /*b4b0*/  DFMA R66, R34, R66, -R72 ;  /* 0x000000422242722b */ /* 0x000fc80000000848 */
[----:B------:R-:W-:-:S13]  /*b4c0*/  FSETP.GT.AND P0, PT, |R0|, 1.469367938527859385e-39, PT ;  /* 0x001000000000780b */ /* 0x000fda0003f04200 */
[----:B------:R-:W-:Y:S05]  /*b4d0*/  @P0 BRA P1, `(.L_x_175) ;  /* 0x0000000000100947 */ /* 0x000fea0000800000 */
[----:B------:R-:W-:Y:S01]  /*b4e0*/  IMAD.MOV.U32 R86, RZ, RZ, R24 ;  /* 0x000000ffff567224 */ /* 0x000fe200078e0018 */
[----:B------:R-:W-:Y:S01]  /*b4f0*/  MOV R0, 0xb520 ;  /* 0x0000b52000007802 */ /* 0x000fe20000000f00 */
[----:B------:R-:W-:-:S07]  /*b500*/  IMAD.MOV.U32 R87, RZ, RZ, R25 ;  /* 0x000000ffff577224 */ /* 0x000fce00078e0019 */
[----:B------:R-:W-:Y:S05]  /*b510*/  CALL.REL.NOINC `($__internal_1_$__cuda_sm20_div_rn_f64_full) ;  /* 0x0000037000287944 */ /* 0x000fea0003c00000 */
.L_x_175:
[----:B------:R-:W-:Y:S05]  /*b520*/  BSYNC.RECONVERGENT B1 ;  /* 0x0000000000017941 */ /* 0x000fea0003800200 */
.L_x_174:
[----:B------:R-:W0:Y:S02]  /*b530*/  LDCU.64 UR4, c[0x0][0x3b8] ;  /* 0x00007700ff0477ac */ /* 0x000e240008000a00 */
[----:B0-----:R-:W-:-:S04]  /*b540*/  IADD3 R32, P0, PT, R84, UR4, RZ ;  /* 0x0000000454207c10 */ /* 0x001fc8000ff1e0ff */
[----:B------:R-:W-:Y:S01]  /*b550*/  IADD3.X R33, PT, PT, R85, UR5, RZ, P0, !PT ;  /* 0x0000000555217c10 */ /* 0x000fe200087fe4ff */
[----:B------:R-:W0:Y:S05]  /*b560*/  LDCU.64 UR4, c[0x3][0x80] ;  /* 0x00c01000ff0477ac */ /* 0x000e2a0008000a00 */
[----:B------:R-:W2:Y:S01]  /*b570*/  LDG.E.64 R32, desc[UR36][R32.64] ;  /* 0x0000002420207981 */ /* 0x000ea2000c1e1b00 */
[----:B------:R-:W-:Y:S01]  /*b580*/  DMUL R26, R26, R100 ;  /* 0x000000641a1a7228 */ /* 0x000fe20000000000 */
[----:B------:R-:W-:Y:S01]  /*b590*/  CS2R R28, SRZ ;  /* 0x00000000001c7805 */ /* 0x000fe2000001ff00 */
[----:B0-----:R-:W-:-:S04]  /*b5a0*/  UIADD3 UR4, UPT, UPT, UR5, UR4, URZ ;  /* 0x0000000405047290 */ /* 0x001fc8000fffe0ff */
[----:B------:R-:W-:Y:S02]  /*b5b0*/  UISETP.GE.AND UP0, UPT, UR4, URZ, UPT ;  /* 0x000000ff0400728c */ /* 0x000fe4000bf06270 */
[----:B--2---:R-:W-:-:S07]  /*b5c0*/  DMUL R72, R26, R32 ;  /* 0x000000201a487228 */ /* 0x004fce0000000000 */
[----:B------:R-:W-:Y:S05]  /*b5d0*/  BRA.U !UP0, `(.L_x_176) ;  /* 0x00000155082c7547 */ /* 0x000fea000b800000 */
[----:B------:R-:W-:Y:S01]  /*b5e0*/  DADD R24, R22, 2 ;  /* 0x4000000016187429 */ /* 0x000fe20000000000 */
[----:B------:R-:W-:Y:S01]  /*b5f0*/  UIADD3 UR4, UPT, UPT, -UR4, URZ, URZ ;  /* 0x000000ff04047290 */ /* 0x000fe2000fffe1ff */
[----:B------:R-:W-:Y:S01]  /*b600*/  BSSY.RECONVERGENT B3, `(.L_x_176) ;  /* 0x0001548000037945 */ /* 0x000fe20003800200 */
[----:B------:R-:W-:Y:S02]  /*b610*/  PLOP3.LUT P0, PT, PT, PT, PT, 0x80, 0x8 ;  /* 0x000000000008781c */ /* 0x000fe40003f0f070 */
[----:B------:R-:W-:Y:S02]  /*b620*/  CS2R R28, SRZ ;  /* 0x00000000001c7805 */ /* 0x000fe4000001ff00 */
[----:B------:R-:W-:Y:S02]  /*b630*/  MOV R74, 0xffffffff ;  /* 0xffffffff004a7802 */ /* 0x000fe40000000f00 */
[----:B------:R-:W-:Y:S01]  /*b640*/  CS2R R84, SRZ ;  /* 0x0000000000547805 */ /* 0x000fe2000001ff00 */
[----:B------:R-:W-:Y:S01]  /*b650*/  IMAD.U32 R75, RZ, RZ, UR4 ;  /* 0x00000004ff4b7e24 */ /* 0x000fe2000f8e00ff */
[----:B------:R-:W-:-:S07]  /*b660*/  LOP3.LUT R122, R25, 0x7ff00000, RZ, 0xc0, !PT ;  /* 0x7ff00000197a7812 */ /* 0x000fce00078ec0ff */
.L_x_542:
[----:B------:R-:W-:Y:S01]  /*b670*/  BSSY.RECONVERGENT B2, `(.L_x_177) ;  /* 0x000153c000027945 */ /* 0x000fe20003800200 */
[----:B------:R-:W-:Y:S01]  /*b680*/  PLOP3.LUT P1, PT, PT, PT, PT, 0x80, 0x8 ;  /* 0x000000000008781c */ /* 0x000fe20003f2f070 */
[----:B------:R-:W-:Y:S02]  /*b690*/  VIADD R74, R74, 0x1 ;  /* 0x000000014a4a7836 */ /* 0x000fe40000000000 */
[----:B------:R-:W-:Y:S10]  /*b6a0*/  @!P0 BRA `(.L_x_178) ;  /* 0x0000015000e08947 */ /* 0x000ff40003800000 */
[----:B------:R-:W0:Y:S01]  /*b6b0*/  MUFU.RCP64H R25, 57.2957763671875 ;  /* 0x404ca5dc00197908 */ /* 0x000e220000001800 */
[----:B------:R-:W-:Y:S01]  /*b6c0*/  IMAD.MOV.U32 R30, RZ, RZ, 0x1a63c1f8 ;  /* 0x1a63c1f8ff1e7424 */ /* 0x000fe200078e00ff */
[----:B------:R-:W-:Y:S01]  /*b6d0*/  FSETP.GEU.AND P1, PT, |R89|, 6.5827683646048100446e-37, PT ;  /* 0x036000005900780b */ /* 0x000fe20003f2e200 */
[----:B------:R-:W-:Y:S01]  /*b6e0*/  IMAD.MOV.U32 R31, RZ, RZ, 0x404ca5dc ;  /* 0x404ca5dcff1f7424 */ /* 0x000fe200078e00ff */
[----:B------:R-:W-:Y:S01]  /*b6f0*/  BSSY.RECONVERGENT B1, `(.L_x_179) ;  /* 0x0000017000017945 */ /* 0x000fe20003800200 */
[----:B------:R-:W-:Y:S02]  /*b700*/  IMAD.MOV.U32 R24, RZ, RZ, 0x1 ;  /* 0x00000001ff187424 */ /* 0x000fe400078e00ff */
[----:B------:R-:W-:Y:S02]  /*b710*/  IMAD.MOV.U32 R82, RZ, RZ, R84 ;  /* 0x000000ffff527224 */ /* 0x000fe400078e0054 */
[----:B------:R-:W-:Y:S02]  /*b720*/  IMAD.MOV.U32 R83, RZ, RZ, R85 ;  /* 0x000000ffff537224 */ /* 0x000fe400078e0055 */
[----:B0-----:R-:W-:-:S08]  /*b730*/  DFMA R26, R24, -R30, 1 ;  /* 0x3ff00000181a742b */ /* 0x001fd0000000081e */
[----:B------:R-:W-:-:S08]  /*b740*/  DFMA R26, R26, R26, R26 ;  /* 0x0000001a1a1a722b */ /* 0x000fd0000000001a */
[----:B------:R-:W-:-:S08]  /*b750*/  DFMA R26, R24, R26, R24 ;  /* 0x0000001a181a722b */ /* 0x000fd00000000018 */
[----:B------:R-:W-:-:S08]  /*b760*/  DFMA R24, R26, -R30, 1 ;  /* 0x3ff000001a18742b */ /* 0x000fd0000000081e */
[----:B------:R-:W-:-:S08]  /*b770*/  DFMA R24, R26, R24, R26 ;  /* 0x000000181a18722b */ /* 0x000fd0000000001a */
[----:B------:R-:W-:-:S08]  /*b780*/  DMUL R26, R88, R24 ;  /* 0x00000018581a7228 */ /* 0x000fd00000000000 */
[----:B------:R-:W-:-:S08]  /*b790*/  DFMA R30, R26, -R30, R88 ;  /* 0x8000001e1a1e722b */ /* 0x000fd00000000058 */
[----:B------:R-:W-:-:S10]  /*b7a0*/  DFMA R26, R24, R30, R26 ;  /* 0x0000001e181a722b */ /* 0x000fd4000000001a */
[----:B------:R-:W-:-:S05]  /*b7b0*/  FFMA R0, RZ, 3.1976232528686523438, R27 ;  /* 0x404ca5dcff007823 */ /* 0x000fca000000001b */
[----:B------:R-:W-:-:S13]  /*b7c0*/  FSETP.GT.AND P0, PT, |R0|, 1.469367938527859385e-39, PT ;  /* 0x001000000000780b */ /* 0x000fda0003f04200 */
[----:B------:R-:W-:Y:S05]  /*b7d0*/  @P0 BRA P1, `(.L_x_180) ;  /* 0x0000000000200947 */ /* 0x000fea0000800000 */
[----:B------:R-:W-:Y:S01]  /*b7e0*/  MOV R92, R88 ;  /* 0x00000058005c7202 */ /* 0x000fe20000000f00 */
[----:B------:R-:W-:Y:S01]  /*b7f0*/  IMAD.MOV.U32 R93, RZ, RZ, R89 ;  /* 0x000000ffff5d7224 */ /* 0x000fe200078e0059 */
[----:B------:R-:W-:Y:S01]  /*b800*/  MOV R0, 0xb840 ;  /* 0x0000b84000007802 */ /* 0x000fe20000000f00 */
[----:B------:R-:W-:Y:S02]  /*b810*/  IMAD.MOV.U32 R86, RZ, RZ, 0x1a63c1f8 ;  /* 0x1a63c1f8ff567424 */ /* 0x000fe400078e00ff */
[----:B------:R-:W-:-:S07]  /*b820*/  IMAD.MOV.U32 R87, RZ, RZ, 0x404ca5dc ;  /* 0x404ca5dcff577424 */ /* 0x000fce00078e00ff */
[----:B------:R-:W-:Y:S05]  /*b830*/  CALL.REL.NOINC `($__internal_1_$__cuda_sm20_div_rn_f64_full) ;  /* 0x0000036c00607944 */ /* 0x000fea0003c00000 */
[----:B------:R-:W-:Y:S02]  /*b840*/  IMAD.MOV.U32 R26, RZ, RZ, R100 ;  /* 0x000000ffff1a7224 */ /* 0x000fe400078e0064 */
[----:B------:R-:W-:-:S07]  /*b850*/  IMAD.MOV.U32 R27, RZ, RZ, R101 ;  /* 0x000000ffff1b7224 */ /* 0x000fce00078e0065 */
.L_x_180:
[----:B------:R-:W-:Y:S05]  /*b860*/  BSYNC.RECONVERGENT B1 ;  /* 0x0000000000017941 */ /* 0x000fea0003800200 */
.L_x_179:
[----:B------:R-:W0:Y:S01]  /*b870*/  MUFU.RCP64H R25, 57.2957763671875 ;  /* 0x404ca5dc00197908 */ /* 0x000e220000001800 */
[----:B------:R-:W-:Y:S01]  /*b880*/  IMAD.MOV.U32 R30, RZ, RZ, 0x1a63c1f8 ;  /* 0x1a63c1f8ff1e7424 */ /* 0x000fe200078e00ff */
[----:B------:R-:W-:Y:S01]  /*b890*/  MOV R24, 0x1 ;  /* 0x0000000100187802 */ /* 0x000fe20000000f00 */
[----:B------:R-:W-:Y:S01]  /*b8a0*/  IMAD.MOV.U32 R31, RZ, RZ, 0x404ca5dc ;  /* 0x404ca5dcff1f7424 */ /* 0x000fe200078e00ff */
[----:B------:R-:W-:Y:S01]  /*b8b0*/  FSETP.GEU.AND P1, PT, |R91|, 6.5827683646048100446e-37, PT ;  /* 0x036000005b00780b */ /* 0x000fe20003f2e200 */
[----:B------:R-:W-:Y:S04]  /*b8c0*/  BSSY.RECONVERGENT B1, `(.L_x_181) ;  /* 0x0000014000017945 */ /* 0x000fe80003800200 */
        /* <DEDUP_REMOVED lines=11> */
[----:B------:R-:W-:Y:S01]  /*b980*/  IMAD.MOV.U32 R92, RZ, RZ, R90 ;  /* 0x000000ffff5c7224 */ /* 0x000fe200078e005a */
[----:B------:R-:W-:Y:S01]  /*b990*/  MOV R0, 0xb9e0 ;  /* 0x0000b9e000007802 */ /* 0x000fe20000000f00 */
[----:B------:R-:W-:Y:S02]  /*b9a0*/  IMAD.MOV.U32 R93, RZ, RZ, R91 ;  /* 0x000000ffff5d7224 */ /* 0x000fe400078e005b */
[----:B------:R-:W-:Y:S02]  /*b9b0*/  IMAD.MOV.U32 R86, RZ, RZ, 0x1a63c1f8 ;  /* 0x1a63c1f8ff567424 */ /* 0x000fe400078e00ff */
[----:B------:R-:W-:-:S07]  /*b9c0*/  IMAD.MOV.U32 R87, RZ, RZ, 0x404ca5dc ;  /* 0x404ca5dcff577424 */ /* 0x000fce00078e00ff */
[----:B------:R-:W-:Y:S05]  /*b9d0*/  CALL.REL.NOINC `($__internal_1_$__cuda_sm20_div_rn_f64_full) ;  /* 0x0000036800f87944 */ /* 0x000fea0003c00000 */
[----:B------:R-:W-:Y:S02]  /*b9e0*/  IMAD.MOV.U32 R24, RZ, RZ, R100 ;  /* 0x000000ffff187224 */ /* 0x000fe400078e0064 */
[----:B------:R-:W-:-:S07]  /*b9f0*/  IMAD.MOV.U32 R25, RZ, RZ, R101 ;  /* 0x000000ffff197224 */ /* 0x000fce00078e0065 */
.L_x_182:
[----:B------:R-:W-:Y:S05]  /*ba00*/  BSYNC.RECONVERGENT B1 ;  /* 0x0000000000017941 */ /* 0x000fea0003800200 */
.L_x_181:
[----:B------:R-:W0:Y:S01]  /*ba10*/  MUFU.RCP64H R31, R33 ;  /* 0x00000021001f7308 */ /* 0x000e220000001800 */
[----:B------:R-:W-:Y:S01]  /*ba20*/  IMAD.MOV.U32 R30, RZ, RZ, 0x1 ;  /* 0x00000001ff1e7424 */ /* 0x000fe200078e00ff */
[----:B------:R-:W-:Y:S01]  /*ba30*/  DADD R78, R22, R20 ;  /* 0x00000000164e7229 */ /* 0x000fe20000000014 */
[----:B------:R-:W-:Y:S09]  /*ba40*/  BSSY.RECONVERGENT B1, `(.L_x_183) ;  /* 0x0000015000017945 */ /* 0x000ff20003800200 */
        /* <DEDUP_REMOVED lines=20> */
.L_x_184:
[----:B------:R-:W-:Y:S05]  /*bb90*/  BSYNC.RECONVERGENT B1 ;  /* 0x0000000000017941 */ /* 0x000fea0003800200 */
.L_x_183:
        /* <DEDUP_REMOVED lines=21> */
.L_x_186:
[----:B------:R-:W-:Y:S05]  /*bcf0*/  BSYNC.RECONVERGENT B1 ;  /* 0x0000000000017941 */ /* 0x000fea0003800200 */
.L_x_185:
[----:B------:R-:W0:Y:S01]  /*bd00*/  MUFU.RCP64H R77, R79 ;  /* 0x0000004f004d7308 */ /* 0x000e220000001800 */
[----:B------:R-:W-:Y:S01]  /*bd10*/  IMAD.MOV.U32 R76, RZ, RZ, 0x1 ;  /* 0x00000001ff4c7424 */ /* 0x000fe200078e00ff */
[----:B------:R-:W-:Y:S01]  /*bd20*/  DADD R88, R28, R22 ;  /* 0x000000001c587229 */ /* 0x000fe20000000016 */
[----:B------:R-:W-:Y:S01]  /*bd30*/  BSSY.RECONVERGENT B1, `(.L_x_187) ;  /* 0x0000016000017945 */ /* 0x000fe20003800200 */
[----:B------:R-:W-:-:S08]  /*bd40*/  DADD R84, R100, R30 ;  /* 0x0000000064547229 */ /* 0x000fd0000000001e */
        /* <DEDUP_REMOVED lines=20> */
.L_x_188:
[----:B------:R-:W-:Y:S05]  /*be90*/  BSYNC.RECONVERGENT B1 ;  /* 0x0000000000017941 */ /* 0x000fea0003800200 */
.L_x_187:
        /* <DEDUP_REMOVED lines=21> */
.L_x_190:
[----:B------:R-:W-:Y:S05]  /*bff0*/  BSYNC.RECONVERGENT B1 ;  /* 0x0000000000017941 */ /* 0x000fea0003800200 */
.L_x_189:
[----:B------:R-:W-:Y:S01]  /*c000*/  DFMA R30, R100, -R28, R84 ;  /* 0x8000001c641e722b */ /* 0x000fe20000000054 */
[----:B------:R-:W-:Y:S01]  /*c010*/  BSSY.RECONVERGENT B0, `(.L_x_191) ;  /* 0x0000007000007945 */ /* 0x000fe20003800200 */
[----:B------:R-:W-:Y:S01]  /*c020*/  IMAD.MOV.U32 R76, RZ, RZ, 0x40000000 ;  /* 0x40000000ff4c7424 */ /* 0x000fe200078e00ff */
[----:B------:R-:W-:-:S05]  /*c030*/  MOV R0, 0xc080 ;  /* 0x0000c08000007802 */ /* 0x000fca0000000f00 */
[----:B------:R-:W-:-:S08]  /*c040*/  DMUL R30, R30, 0.5 ;  /* 0x3fe000001e1e7828 */ /* 0x000fd00000000000 */
[----:B------:R-:W-:-:S10]  /*c050*/  DADD R86, -RZ, |R30| ;  /* 0x00000000ff567229 */ /* 0x000fd4000000051e */
[----:B------:R-:W-:-:S07]  /*c060*/  MOV R77, R87 ;  /* 0x00000057004d7202 */ /* 0x000fce0000000f00 */
[----:B------:R-:W-:Y:S05]  /*c070*/  CALL.REL.NOINC `($_Z7runTopo5Orbit13OutputImgArrs12InputImgArrsll$__internal_accurate_pow) ;  /* 0x0000037000ec7944 */ /* 0x000fea0003c00000 */
[----:B------:R-:W-:Y:S05]  /*c080*/  BSYNC.RECONVERGENT B0 ;  /* 0x0000000000007941 */ /* 0x000fea0003800200 */
.L_x_191:
[C---:B------:R-:W-:Y:S01]  /*c090*/  DADD R28, R30.reuse, 2 ;  /* 0x400000001e1c7429 */ /* 0x040fe20000000000 */
[----:B------:R-:W-:Y:S01]  /*c0a0*/  BSSY.RECONVERGENT B0, `(.L_x_192) ;  /* 0x000000d000007945 */ /* 0x000fe20003800200 */
[----:B------:R-:W-:-:S06]  /*c0b0*/  DSETP.NEU.AND P0, PT, R30, RZ, PT ;  /* 0x000000ff1e00722a */ /* 0x000fcc0003f0d000 */
[----:B------:R-:W-:Y:S02]  /*c0c0*/  FSEL R76, R76, RZ, P0 ;  /* 0x000000ff4c4c7208 */ /* 0x000fe40000000000 */
[----:B------:R-:W-:Y:S02]  /*c0d0*/  LOP3.LUT R28, R29, 0x7ff00000, RZ, 0xc0, !PT ;  /* 0x7ff000001d1c7812 */ /* 0x000fe400078ec0ff */
[----:B------:R-:W-:Y:S02]  /*c0e0*/  FSEL R77, R99, RZ, P0 ;  /* 0x000000ff634d7208 */ /* 0x000fe40000000000 */
[----:B------:R-:W-:-:S13]  /*c0f0*/  ISETP.NE.AND P1, PT, R28, 0x7ff00000, PT ;  /* 0x7ff000001c00780c */ /* 0x000fda0003f25270 */
[----:B------:R-:W-:Y:S05]  /*c100*/  @P1 BRA `(.L_x_193) ;  /* 0x0000000000181947 */ /* 0x000fea0003800000 */
[----:B------:R-:W-:-:S14]  /*c110*/  DSETP.NAN.AND P0, PT, R30, R30, PT ;  /* 0x0000001e1e00722a */ /* 0x000fdc0003f08000 */
[----:B------:R-:W-:Y:S01]  /*c120*/  @P0 DADD R76, R30, 2 ;  /* 0x400000001e4c0429 */ /* 0x000fe20000000000 */
[----:B------:R-:W-:Y:S10]  /*c130*/  @P0 BRA `(.L_x_193) ;  /* 0x00000000000c0947 */ /* 0x000ff40003800000 */
[----:B------:R-:W-:-:S14]  /*c140*/  DSETP.NEU.AND P0, PT, |R30|, +INF , PT ;  /* 0x7ff000001e00742a */ /* 0x000fdc0003f0d200 */
[----:B------:R-:W-:Y:S02]  /*c150*/  @!P0 IMAD.MOV.U32 R76, RZ, RZ, 0x0 ;  /* 0x00000000ff4c8424 */ /* 0x000fe400078e00ff */
[----:B------:R-:W-:-:S07]  /*c160*/  @!P0 IMAD.MOV.U32 R77, RZ, RZ, 0x7ff00000 ;  /* 0x7ff00000ff4d8424 */ /* 0x000fce00078e00ff */
.L_x_193:
[----:B------:R-:W-:Y:S05]  /*c170*/  BSYNC.RECONVERGENT B0 ;  /* 0x0000000000007941 */ /* 0x000fea0003800200 */
.L_x_192:
[----:B------:R-:W-:Y:S01]  /*c180*/  DADD R98, -R76, 1 ;  /* 0x3ff000004c627429 */ /* 0x000fe20000000100 */
[----:B------:R-:W-:Y:S01]  /*c190*/  IMAD.MOV.U32 R78, RZ, RZ, 0x0 ;  /* 0x00000000ff4e7424 */ /* 0x000fe200078e00ff */
[----:B------:R-:W-:Y:S01]  /*c1a0*/  BSSY.RECONVERGENT B1, `(.L_x_194) ;  /* 0x000001a000017945 */ /* 0x000fe20003800200 */
[----:B------:R-:W-:Y:S01]  /*c1b0*/  IMAD.MOV.U32 R79, RZ, RZ, 0x3fd80000 ;  /* 0x3fd80000ff4f7424 */ /* 0x000fe200078e00ff */
[----:B------:R-:W-:Y:S02]  /*c1c0*/  DSETP.NEU.AND P0, PT, R30, 1, PT ;  /* 0x3ff000001e00742a */ /* 0x000fe40003f0d000 */
        /* <DEDUP_REMOVED lines=21> */
[----:B------:R-:W-:-:S07]  /*c320*/  IMAD.MOV.U32 R77, RZ, RZ, R28 ;  /* 0x000000ffff4d7224 */ /* 0x000fce00078e001c */
[----:B------:R-:W-:Y:S05]  /*c330*/  CALL.REL.NOINC `($__internal_3_$__cuda_sm20_dsqrt_rn_f64_mediumpath_v1) ;  /* 0x0000036c00747944 */ /* 0x000fea0003c00000 */
.L_x_195:
[----:B------:R-:W-:Y:S05]  /*c340*/  BSYNC.RECONVERGENT B1 ;  /* 0x0000000000017941 */ /* 0x000fea0003800200 */
.L_x_194:
[----:B------:R-:W-:Y:S01]  /*c350*/  DMUL R28, R4, R16 ;  /* 0x00000010041c7228 */ /* 0x000fe20000000000 */
[----:B------:R-:W-:Y:S01]  /*c360*/  IMAD.MOV.U32 R78, RZ, RZ, 0x1 ;  /* 0x00000001ff4e7424 */ /* 0x000fe200078e00ff */
[----:B------:R-:W-:Y:S01]  /*c370*/  DMUL R30, R32, R30 ;  /* 0x0000001e201e7228 */ /* 0x000fe20000000000 */
[----:B------:R-:W-:Y:S05]  /*c380*/  BSSY.RECONVERGENT B1, `(.L_x_196) ;  /* 0x000001a000017945 */ /* 0x000fea0003800200 */
[----:B------:R-:W-:-:S08]  /*c390*/  DFMA R28, R6, R14, R28 ;  /* 0x0000000e061c722b */ /* 0x000fd0000000001c */
[----:B------:R-:W-:Y:S02]  /*c3a0*/  DFMA R86, R2, R18, R28 ;  /* 0x000000120256722b */ /* 0x000fe4000000001c */
[----:B------:R-:W-:-:S04]  /*c3b0*/  DMUL R28, R36, R16 ;  /* 0x00000010241c7228 */ /* 0x000fc80000000000 */
[----:B------:R-:W0:Y:S04]  /*c3c0*/  MUFU.RCP64H R79, R87 ;  /* 0x00000057004f7308 */ /* 0x000e280000001800 */
[----:B------:R-:W-:-:S08]  /*c3d0*/  DFMA R28, R38, R14, R28 ;  /* 0x0000000e261c722b */ /* 0x000fd0000000001c */
[----:B------:R-:W-:Y:S02]  /*c3e0*/  DFMA R28, R34, -R18, R28 ;  /* 0x80000012221c722b */ /* 0x000fe4000000001c */
[----:B0-----:R-:W-:-:S06]  /*c3f0*/  DFMA R80, -R86, R78, 1 ;  /* 0x3ff000005650742b */ /* 0x001fcc000000014e */
[----:B------:R-:W-:Y:S02]  /*c400*/  DFMA R92, R30, -R28, R72 ;  /* 0x8000001c1e5c722b */ /* 0x000fe40000000048 */
[----:B------:R-:W-:-:S08]  /*c410*/  DFMA R80, R80, R80, R80 ;  /* 0x000000505050722b */ /* 0x000fd00000000050 */
[----:B------:R-:W-:Y:S01]  /*c420*/  FSETP.GEU.AND P2, PT, |R93|, 6.5827683646048100446e-37, PT ;  /* 0x036000005d00780b */ /* 0x000fe20003f4e200 */
[----:B------:R-:W-:-:S08]  /*c430*/  DFMA R80, R78, R80, R78 ;  /* 0x000000504e50722b */ /* 0x000fd0000000004e */
[----:B------:R-:W-:-:S08]  /*c440*/  DFMA R78, -R86, R80, 1 ;  /* 0x3ff00000564e742b */ /* 0x000fd00000000150 */
[----:B------:R-:W-:-:S08]  /*c450*/  DFMA R78, R80, R78, R80 ;  /* 0x0000004e504e722b */ /* 0x000fd00000000050 */
[----:B------:R-:W-:-:S08]  /*c460*/  DMUL R28, R92, R78 ;  /* 0x0000004e5c1c7228 */ /* 0x000fd00000000000 */
[----:B------:R-:W-:-:S08]  /*c470*/  DFMA R80, -R86, R28, R92 ;  /* 0x0000001c5650722b */ /* 0x000fd0000000015c */
[----:B------:R-:W-:Y:S01]  /*c480*/  DFMA R28, R78, R80, R28 ;  /* 0x000000504e1c722b */ /* 0x000fe2000000001c */
[----:B------:R-:W-:Y:S02]  /*c490*/  FSEL R78, R76, RZ, P0 ;  /* 0x000000ff4c4e7208 */ /* 0x000fe40000000000 */
[----:B------:R-:W-:-:S07]  /*c4a0*/  FSEL R79, R77, RZ, P0 ;  /* 0x000000ff4d4f7208 */ /* 0x000fce0000000000 */
[----:B------:R-:W-:-:S05]  /*c4b0*/  FFMA R0, RZ, R87, R29 ;  /* 0x00000057ff007223 */ /* 0x000fca000000001d */
[----:B------:R-:W-:-:S13]  /*c4c0*/  FSETP.GT.AND P1, PT, |R0|, 1.469367938527859385e-39, PT ;  /* 0x001000000000780b */ /* 0x000fda0003f24200 */
[----:B------:R-:W-:Y:S05]  /*c4d0*/  @P1 BRA P2, `(.L_x_197) ;  /* 0x0000000000101947 */ /* 0x000fea0001000000 */
[----:B------:R-:W-:-:S07]  /*c4e0*/  MOV R0, 0xc500 ;  /* 0x0000c50000007802 */ /* 0x000fce0000000f00 */
[----:B------:R-:W-:Y:S05]  /*c4f0*/  CALL.REL.NOINC `($__internal_1_$__cuda_sm20_div_rn_f64_full) ;  /* 0x0000036000307944 */ /* 0x000fea0003c00000 */
[----:B------:R-:W-:Y:S01]  /*c500*/  MOV R28, R100 ;  /* 0x00000064001c7202 */ /* 0x000fe20000000f00 */
[----:B------:R-:W-:-:S07]  /*c510*/  IMAD.MOV.U32 R29, RZ, RZ, R101 ;  /* 0x000000ffff1d7224 */ /* 0x000fce00078e0065 */
.L_x_197:
[----:B------:R-:W-:Y:S05]  /*c520*/  BSYNC.RECONVERGENT B1 ;  /* 0x0000000000017941 */ /* 0x000fea0003800200 */
.L_x_196:
[----:B------:R-:W-:Y:S01]  /*c530*/  DADD R86, -RZ, |R32| ;  /* 0x00000000ff567229 */ /* 0x000fe20000000520 */
[----:B------:R-:W-:Y:S01]  /*c540*/  BSSY.RECONVERGENT B0, `(.L_x_198) ;  /* 0x0000005000007945 */ /* 0x000fe20003800200 */
[----:B------:R-:W-:Y:S01]  /*c550*/  IMAD.MOV.U32 R76, RZ, RZ, 0x40000000 ;  /* 0x40000000ff4c7424 */ /* 0x000fe200078e00ff */
[----:B------:R-:W-:-:S07]  /*c560*/  MOV R0, 0xc590 ;  /* 0x0000c59000007802 */ /* 0x000fce0000000f00 */
[----:B------:R-:W-:-:S07]  /*c570*/  IMAD.MOV.U32 R77, RZ, RZ, R87 ;  /* 0x000000ffff4d7224 */ /* 0x000fce00078e0057 */
[----:B------:R-:W-:Y:S05]  /*c580*/  CALL.REL.NOINC `($_Z7runTopo5Orbit13OutputImgArrs12InputImgArrsll$__internal_accurate_pow) ;  /* 0x0000036c00a87944 */ /* 0x000fea0003c00000 */
[----:B------:R-:W-:Y:S05]  /*c590*/  BSYNC.RECONVERGENT B0 ;  /* 0x0000000000007941 */ /* 0x000fea0003800200 */
.L_x_198:
[C---:B------:R-:W-:Y:S01]  /*c5a0*/  DADD R80, R32.reuse, 2 ;  /* 0x4000000020507429 */ /* 0x040fe20000000000 */
[----:B------:R-:W-:Y:S01]  /*c5b0*/  BSSY.RECONVERGENT B0, `(.L_x_199) ;  /* 0x000000f000007945 */ /* 0x000fe20003800200 */
[----:B------:R-:W-:-:S06]  /*c5c0*/  DSETP.NEU.AND P0, PT, R32, RZ, PT ;  /* 0x000000ff2000722a */ /* 0x000fcc0003f0d000 */
[----:B------:R-:W-:Y:S02]  /*c5d0*/  FSEL R84, R76, RZ, P0 ;  /* 0x000000ff4c547208 */ /* 0x000fe40000000000 */
[----:B------:R-:W-:Y:S01]  /*c5e0*/  LOP3.LUT R0, R81, 0x7ff00000, RZ, 0xc0, !PT ;  /* 0x7ff0000051007812 */ /* 0x000fe200078ec0ff */
[----:B------:R-:W-:Y:S01]  /*c5f0*/  DADD R80, -RZ, |R78| ;  /* 0x00000000ff507229 */ /* 0x000fe2000000054e */
[----:B------:R-:W-:Y:S02]  /*c600*/  FSEL R85, R99, RZ, P0 ;  /* 0x000000ff63557208 */ /* 0x000fe40000000000 */
[----:B------:R-:W-:-:S07]  /*c610*/  ISETP.NE.AND P1, PT, R0, 0x7ff00000, PT ;  /* 0x7ff000000000780c */ /* 0x000fce0003f25270 */
[----:B------:R-:W-:-:S06]  /*c620*/  IMAD.MOV.U32 R86, RZ, RZ, R80 ;  /* 0x000000ffff567224 */ /* 0x000fcc00078e0050 */
[----:B------:R-:W-:Y:S05]  /*c630*/  @P1 BRA `(.L_x_200) ;  /* 0x0000000000181947 */ /* 0x000fea0003800000 */
[----:B------:R-:W-:-:S14]  /*c640*/  DSETP.NAN.AND P0, PT, R32, R32, PT ;  /* 0x000000202000722a */ /* 0x000fdc0003f08000 */
[----:B------:R-:W-:Y:S01]  /*c650*/  @P0 DADD R84, R32, 2 ;  /* 0x4000000020540429 */ /* 0x000fe20000000000 */
[----:B------:R-:W-:Y:S10]  /*c660*/  @P0 BRA `(.L_x_200) ;  /* 0x00000000000c0947 */ /* 0x000ff40003800000 */
[----:B------:R-:W-:-:S14]  /*c670*/  DSETP.NEU.AND P0, PT, |R32|, +INF , PT ;  /* 0x7ff000002000742a */ /* 0x000fdc0003f0d200 */
[----:B------:R-:W-:Y:S02]  /*c680*/  @!P0 IMAD.MOV.U32 R84, RZ, RZ, 0x0 ;  /* 0x00000000ff548424 */ /* 0x000fe400078e00ff */
[----:B------:R-:W-:-:S07]  /*c690*/  @!P0 IMAD.MOV.U32 R85, RZ, RZ, 0x7ff00000 ;  /* 0x7ff00000ff558424 */ /* 0x000fce00078e00ff */
.L_x_200:
[----:B------:R-:W-:Y:S05]  /*c6a0*/  BSYNC.RECONVERGENT B0 ;  /* 0x0000000000007941 */ /* 0x000fea0003800200 */
.L_x_199:
[----:B------:R-:W-:Y:S01]  /*c6b0*/  BSSY.RECONVERGENT B0, `(.L_x_201) ;  /* 0x0000005000007945 */ /* 0x000fe20003800200 */
[----:B------:R-:W-:Y:S01]  /*c6c0*/  IMAD.MOV.U32 R77, RZ, RZ, R81 ;  /* 0x000000ffff4d7224 */ /* 0x000fe200078e0051 */
[----:B------:R-:W-:Y:S02]  /*c6d0*/  MOV R76, 0x40000000 ;  /* 0x40000000004c7802 */ /* 0x000fe40000000f00 */
[----:B------:R-:W-:-:S07]  /*c6e0*/  MOV R0, 0xc700 ;  /* 0x0000c70000007802 */ /* 0x000fce0000000f00 */
[----:B------:R-:W-:Y:S05]  /*c6f0*/  CALL.REL.NOINC `($_Z7runTopo5Orbit13OutputImgArrs12InputImgArrsll$__internal_accurate_pow) ;  /* 0x0000036c004c7944 */ /* 0x000fea0003c00000 */
[----:B------:R-:W-:Y:S05]  /*c700*/  BSYNC.RECONVERGENT B0 ;  /* 0x0000000000007941 */ /* 0x000fea0003800200 */
.L_x_201:
[C---:B------:R-:W-:Y:S01]  /*c710*/  DADD R80, R78.reuse, 2 ;  /* 0x400000004e507429 */ /* 0x040fe20000000000 */
[----:B------:R-:W-:Y:S01]  /*c720*/  BSSY.RECONVERGENT B0, `(.L_x_202) ;  /* 0x0000011000007945 */ /* 0x000fe20003800200 */
[----:B------:R-:W-:Y:S02]  /*c730*/  DSETP.NEU.AND P0, PT, R78, RZ, PT ;  /* 0x000000ff4e00722a */ /* 0x000fe40003f0d000 */
[----:B------:R-:W-:Y:S02]  /*c740*/  DSETP.NEU.AND P3, PT, R32, 1, PT ;  /* 0x3ff000002000742a */ /* 0x000fe40003f6d000 */
[----:B------:R-:W-:Y:S02]  /*c750*/  DSETP.NEU.AND P2, PT, R78, 1, PT ;  /* 0x3ff000004e00742a */ /* 0x000fe40003f4d000 */
[----:B------:R-:W-:Y:S02]  /*c760*/  FSEL R76, R76, RZ, P0 ;  /* 0x000000ff4c4c7208 */ /* 0x000fe40000000000 */
[----:B------:R-:W-:-:S02]  /*c770*/  LOP3.LUT R80, R81, 0x7ff00000, RZ, 0xc0, !PT ;  /* 0x7ff0000051507812 */ /* 0x000fc400078ec0ff */
[----:B------:R-:W-:Y:S02]  /*c780*/  FSEL R77, R99, RZ, P0 ;  /* 0x000000ff634d7208 */ /* 0x000fe40000000000 */
[----:B------:R-:W-:Y:S02]  /*c790*/  ISETP.NE.AND P1, PT, R80, 0x7ff00000, PT ;  /* 0x7ff000005000780c */ /* 0x000fe40003f25270 */
[----:B------:R-:W-:Y:S02]  /*c7a0*/  FSEL R80, R84, RZ, P3 ;  /* 0x000000ff54507208 */ /* 0x000fe40001800000 */
[----:B------:R-:W-:-:S09]  /*c7b0*/  FSEL R81, R85, 1.875, P3 ;  /* 0x3ff0000055517808 */ /* 0x000fd20001800000 */
[----:B------:R-:W-:Y:S05]  /*c7c0*/  @P1 BRA `(.L_x_203) ;  /* 0x0000000000181947 */ /* 0x000fea0003800000 */
[----:B------:R-:W-:-:S14]  /*c7d0*/  DSETP.NAN.AND P0, PT, R78, R78, PT ;  /* 0x0000004e4e00722a */ /* 0x000fdc0003f08000 */
[----:B------:R-:W-:Y:S01]  /*c7e0*/  @P0 DADD R76, R78, 2 ;  /* 0x400000004e4c0429 */ /* 0x000fe20000000000 */
[----:B------:R-:W-:Y:S10]  /*c7f0*/  @P0 BRA `(.L_x_203) ;  /* 0x00000000000c0947 */ /* 0x000ff40003800000 */
[----:B------:R-:W-:-:S14]  /*c800*/  DSETP.NEU.AND P0, PT, |R78|, +INF , PT ;  /* 0x7ff000004e00742a */ /* 0x000fdc0003f0d200 */
[----:B------:R-:W-:Y:S02]  /*c810*/  @!P0 IMAD.MOV.U32 R76, RZ, RZ, 0x0 ;  /* 0x00000000ff4c8424 */ /* 0x000fe400078e00ff */
[----:B------:R-:W-:-:S07]  /*c820*/  @!P0 IMAD.MOV.U32 R77, RZ, RZ, 0x7ff00000 ;  /* 0x7ff00000ff4d8424 */ /* 0x000fce00078e00ff */
.L_x_203:
[----:B------:R-:W-:Y:S05]  /*c830*/  BSYNC.RECONVERGENT B0 ;  /* 0x0000000000007941 */ /* 0x000fea0003800200 */
.L_x_202:
[----:B------:R-:W-:Y:S01]  /*c840*/  DADD R86, -RZ, |R28| ;  /* 0x00000000ff567229 */ /* 0x000fe2000000051c */
[----:B------:R-:W-:Y:S01]  /*c850*/  FSEL R78, R76, RZ, P2 ;  /* 0x000000ff4c4e7208 */ /* 0x000fe20001000000 */
[----:B------:R-:W-:Y:S01]  /*c860*/  BSSY.RECONVERGENT B0, `(.L_x_204) ;  /* 0x0000007000007945 */ /* 0x000fe20003800200 */
[----:B------:R-:W-:Y:S01]  /*c870*/  FSEL R79, R77, 1.875, P2 ;  /* 0x3ff000004d4f7808 */ /* 0x000fe20001000000 */
[----:B------:R-:W-:Y:S01]  /*c880*/  IMAD.MOV.U32 R76, RZ, RZ, 0x40000000 ;  /* 0x40000000ff4c7424 */ /* 0x000fe200078e00ff */
[----:B------:R-:W-:-:S04]  /*c890*/  MOV R0, 0xc8d0 ;  /* 0x0000c8d000007802 */ /* 0x000fc80000000f00 */
[----:B------:R-:W-:Y:S01]  /*c8a0*/  DMUL R78, R80, R78 ;  /* 0x0000004e504e7228 */ /* 0x000fe20000000000 */
[----:B------:R-:W-:-:S10]  /*c8b0*/  IMAD.MOV.U32 R77, RZ, RZ, R87 ;  /* 0x000000ffff4d7224 */ /* 0x000fd400078e0057 */
[----:B------:R-:W-:Y:S05]  /*c8c0*/  CALL.REL.NOINC `($_Z7runTopo5Orbit13OutputImgArrs12InputImgArrsll$__internal_accurate_pow) ;  /* 0x0000036800d87944 */ /* 0x000fea0003c00000 */
[----:B------:R-:W-:Y:S05]  /*c8d0*/  BSYNC.RECONVERGENT B0 ;  /* 0x0000000000007941 */ /* 0x000fea0003800200 */
.L_x_204:
[C---:B------:R-:W-:Y:S01]  /*c8e0*/  DADD R80, R28.reuse, 2 ;  /* 0x400000001c507429 */ /* 0x040fe20000000000 */
[----:B------:R-:W-:Y:S01]  /*c8f0*/  BSSY.RECONVERGENT B0, `(.L_x_205) ;  /* 0x000000e000007945 */ /* 0x000fe20003800200 */
[C---:B------:R-:W-:Y:S02]  /*c900*/  DSETP.NEU.AND P0, PT, R28.reuse, RZ, PT ;  /* 0x000000ff1c00722a */ /* 0x040fe40003f0d000 */
[----:B------:R-:W-:-:S04]  /*c910*/  DSETP.NEU.AND P2, PT, R28, 1, PT ;  /* 0x3ff000001c00742a */ /* 0x000fc80003f4d000 */
        /* <DEDUP_REMOVED lines=11> */
.L_x_206:
[----:B------:R-:W-:Y:S05]  /*c9d0*/  BSYNC.RECONVERGENT B0 ;  /* 0x0000000000007941 */ /* 0x000fea0003800200 */
.L_x_205:
[----:B------:R-:W-:Y:S01]  /*c9e0*/  FSEL R76, R76, RZ, P2 ;  /* 0x000000ff4c4c7208 */ /* 0x000fe20001000000 */
[----:B------:R-:W-:Y:S01]  /*c9f0*/  IMAD.MOV.U32 R81, RZ, RZ, 0x3fd80000 ;  /* 0x3fd80000ff517424 */ /* 0x000fe200078e00ff */
[----:B------:R-:W-:Y:S01]  /*ca00*/  FSEL R77, R77, 1.875, P2 ;  /* 0x3ff000004d4d7808 */ /* 0x000fe20001000000 */
[----:B------:R-:W-:Y:S01]  /*ca10*/  BSSY.RECONVERGENT B1, `(.L_x_207) ;  /* 0x000001a000017945 */ /* 0x000fe20003800200 */
[----:B------:R-:W-:-:S04]  /*ca20*/  MOV R80, 0x0 ;  /* 0x0000000000507802 */ /* 0x000fc80000000f00 */
[----:B------:R-:W-:-:S06]  /*ca30*/  DADD R98, R78, -R76 ;  /* 0x000000004e627229 */ /* 0x000fcc000000084c */
        /* <DEDUP_REMOVED lines=23> */
.L_x_208:
[----:B------:R-:W-:Y:S05]  /*cbb0*/  BSYNC.RECONVERGENT B1 ;  /* 0x0000000000017941 */ /* 0x000fea0003800200 */
.L_x_207:
[----:B------:R-:W0:Y:S01]  /*cbc0*/  LDCU.64 UR4, c[0x3][0x60] ;  /* 0x00c00c00ff0477ac */ /* 0x000e220008000a00 */
[-C--:B------:R-:W-:Y:S01]  /*cbd0*/  DMUL R78, R38, R30.reuse ;  /* 0x0000001e264e7228 */ /* 0x080fe20000000000 */
[----:B------:R-:W-:Y:S01]  /*cbe0*/  BSSY.RECONVERGENT B0, `(.L_x_209) ;  /* 0x0000012000007945 */ /* 0x000fe20003800200 */
[-C--:B------:R-:W-:Y:S01]  /*cbf0*/  DMUL R80, R36, R30.reuse ;  /* 0x0000001e24507228 */ /* 0x080fe20000000000 */
[----:B------:R-:W-:Y:S01]  /*cc00*/  MOV R0, 0xcd00 ;  /* 0x0000cd0000007802 */ /* 0x000fe20000000f00 */
[----:B------:R-:W-:-:S04]  /*cc10*/  DMUL R30, R34, R30 ;  /* 0x0000001e221e7228 */ /* 0x000fc80000000000 */
[C---:B------:R-:W-:Y:S02]  /*cc20*/  DFMA R78, R28.reuse, R6, R78 ;  /* 0x000000061c4e722b */ /* 0x040fe4000000004e */
[C---:B------:R-:W-:Y:S02]  /*cc30*/  DFMA R80, R28.reuse, R4, R80 ;  /* 0x000000041c50722b */ /* 0x040fe40000000050 */
[----:B------:R-:W-:Y:S02]  /*cc40*/  DFMA R30, R28, R2, -R30 ;  /* 0x000000021c1e722b */ /* 0x000fe4000000081e */
[----:B0-----:R-:W-:-:S08]  /*cc50*/  DMUL R76, R76, -UR4 ;  /* 0x800000044c4c7c28 */ /* 0x001fd00008000000 */
[C---:B------:R-:W-:Y:S02]  /*cc60*/  DFMA R78, R76.reuse, R12, R78 ;  /* 0x0000000c4c4e722b */ /* 0x040fe4000000004e */
[C---:B------:R-:W-:Y:S02]  /*cc70*/  DFMA R80, R76.reuse, R10, R80 ;  /* 0x0000000a4c50722b */ /* 0x040fe40000000050 */
[----:B------:R-:W-:-:S04]  /*cc80*/  DFMA R30, R76, R8, R30 ;  /* 0x000000084c1e722b */ /* 0x000fc8000000001e */
[----:B------:R-:W-:Y:S02]  /*cc90*/  DADD R78, R48, R78 ;  /* 0x00000000304e7229 */ /* 0x000fe4000000004e */
[----:B------:R-:W-:Y:S02]  /*cca0*/  DADD R84, R46, R80 ;  /* 0x000000002e547229 */ /* 0x000fe40000000050 */
[----:B------:R-:W-:-:S04]  /*ccb0*/  DADD R88, R44, R30 ;  /* 0x000000002c587229 */ /* 0x000fc8000000001e */
[----:B------:R-:W-:-:S10]  /*ccc0*/  DADD R76, -RZ, |R78| ;  /* 0x00000000ff4c7229 */ /* 0x000fd4000000054e */
[----:B------:R-:W-:Y:S02]  /*ccd0*/  IMAD.MOV.U32 R86, RZ, RZ, R76 ;  /* 0x000000ffff567224 */ /* 0x000fe400078e004c */
[----:B------:R-:W-:-:S07]  /*cce0*/  IMAD.MOV.U32 R76, RZ, RZ, 0x40000000 ;  /* 0x40000000ff4c7424 */ /* 0x000fce00078e00ff */
[----:B------:R-:W-:Y:S05]  /*ccf0*/  CALL.REL.NOINC `($_Z7runTopo5Orbit13OutputImgArrs12InputImgArrsll$__internal_accurate_pow) ;  /* 0x0000036400cc7944 */ /* 0x000fea0003c00000 */
[----:B------:R-:W-:Y:S05]  /*cd00*/  BSYNC.RECONVERGENT B0 ;  /* 0x0000000000007941 */ /* 0x000fea0003800200 */
.L_x_209:
[C---:B------:R-:W-:Y:S01]  /*cd10*/  DADD R28, R78.reuse, 2 ;  /* 0x400000004e1c7429 */ /* 0x040fe20000000000 */
[----:B------:R-:W-:Y:S01]  /*cd20*/  BSSY.RECONVERGENT B0, `(.L_x_210) ;  /* 0x0000010000007945 */ /* 0x000fe20003800200 */
[----:B------:R-:W-:Y:S02]  /*cd30*/  DADD R86, -RZ, |R84| ;  /* 0x00000000ff567229 */ /* 0x000fe40000000554 */
[C---:B------:R-:W-:Y:S02]  /*cd40*/  DSETP.NEU.AND P0, PT, R78.reuse, RZ, PT ;  /* 0x000000ff4e00722a */ /* 0x040fe40003f0d000 */
[----:B------:R-:W-:-:S04]  /*cd50*/  DSETP.NEU.AND P2, PT, R78, 1, PT ;  /* 0x3ff000004e00742a */ /* 0x000fc80003f4d000 */
[----:B------:R-:W-:Y:S02]  /*cd60*/  LOP3.LUT R28, R29, 0x7ff00000, RZ, 0xc0, !PT ;  /* 0x7ff000001d1c7812 */ /* 0x000fe400078ec0ff */
[----:B------:R-:W-:Y:S01]  /*cd70*/  FSEL R29, R99, RZ, P0 ;  /* 0x000000ff631d7208 */ /* 0x000fe20000000000 */
[----:B------:R-:W-:Y:S01]  /*cd80*/  IMAD.MOV.U32 R77, RZ, RZ, R87 ;  /* 0x000000ffff4d7224 */ /* 0x000fe200078e0057 */
[----:B------:R-:W-:Y:S02]  /*cd90*/  ISETP.NE.AND P1, PT, R28, 0x7ff00000, PT ;  /* 0x7ff000001c00780c */ /* 0x000fe40003f25270 */
[----:B------:R-:W-:-:S11]  /*cda0*/  FSEL R28, R76, RZ, P0 ;  /* 0x000000ff4c1c7208 */ /* 0x000fd60000000000 */
[----:B------:R-:W-:Y:S05]  /*cdb0*/  @P1 BRA `(.L_x_211) ;  /* 0x0000000000181947 */ /* 0x000fea0003800000 */
[----:B------:R-:W-:-:S14]  /*cdc0*/  DSETP.NAN.AND P0, PT, R78, R78, PT ;  /* 0x0000004e4e00722a */ /* 0x000fdc0003f08000 */
[----:B------:R-:W-:Y:S01]  /*cdd0*/  @P0 DADD R28, R78, 2 ;  /* 0x400000004e1c0429 */ /* 0x000fe20000000000 */
[----:B------:R-:W-:Y:S10]  /*cde0*/  @P0 BRA `(.L_x_211) ;  /* 0x00000000000c0947 */ /* 0x000ff40003800000 */
[----:B------:R-:W-:-:S14]  /*cdf0*/  DSETP.NEU.AND P0, PT, |R78|, +INF , PT ;  /* 0x7ff000004e00742a */ /* 0x000fdc0003f0d200 */
[----:B------:R-:W-:Y:S02]  /*ce00*/  @!P0 IMAD.MOV.U32 R28, RZ, RZ, 0x0 ;  /* 0x00000000ff1c8424 */ /* 0x000fe400078e00ff */
[----:B------:R-:W-:-:S07]  /*ce10*/  @!P0 IMAD.MOV.U32 R29, RZ, RZ, 0x7ff00000 ;  /* 0x7ff00000ff1d8424 */ /* 0x000fce00078e00ff */
.L_x_211:
[----:B------:R-:W-:Y:S05]  /*ce20*/  BSYNC.RECONVERGENT B0 ;  /* 0x0000000000007941 */ /* 0x000fea0003800200 */
.L_x_210:
[----:B------:R-:W-:Y:S01]  /*ce30*/  BSSY.RECONVERGENT B0, `(.L_x_212) ;  /* 0x0000006000007945 */ /* 0x000fe20003800200 */
[----:B------:R-:W-:Y:S02]  /*ce40*/  FSEL R90, R28, RZ, P2 ;  /* 0x000000ff1c5a7208 */ /* 0x000fe40001000000 */
[----:B------:R-:W-:Y:S02]  /*ce50*/  FSEL R91, R29, 1.875, P2 ;  /* 0x3ff000001d5b7808 */ /* 0x000fe40001000000 */
[----:B------:R-:W-:Y:S02]  /*ce60*/  MOV R76, 0x40000000 ;  /* 0x40000000004c7802 */ /* 0x000fe40000000f00 */
[----:B------:R-:W-:-:S07]  /*ce70*/  MOV R0, 0xce90 ;  /* 0x0000ce9000007802 */ /* 0x000fce0000000f00 */
[----:B------:R-:W-:Y:S05]  /*ce80*/  CALL.REL.NOINC `($_Z7runTopo5Orbit13OutputImgArrs12InputImgArrsll$__internal_accurate_pow) ;  /* 0x0000036400687944 */ /* 0x000fea0003c00000 */
[----:B------:R-:W-:Y:S05]  /*ce90*/  BSYNC.RECONVERGENT B0 ;  /* 0x0000000000007941 */ /* 0x000fea0003800200 */
.L_x_212:
[C---:B------:R-:W-:Y:S01]  /*cea0*/  DADD R28, R84.reuse, 2 ;  /* 0x40000000541c7429 */ /* 0x040fe20000000000 */
[----:B------:R-:W-:Y:S01]  /*ceb0*/  BSSY.RECONVERGENT B0, `(.L_x_213) ;  /* 0x000000f000007945 */ /* 0x000fe20003800200 */
[C---:B------:R-:W-:Y:S02]  /*cec0*/  DSETP.NEU.AND P0, PT, R84.reuse, RZ, PT ;  /* 0x000000ff5400722a */ /* 0x040fe40003f0d000 */
[----:B------:R-:W-:Y:S02]  /*ced0*/  DSETP.NEU.AND P2, PT, R84, 1, PT ;  /* 0x3ff000005400742a */ /* 0x000fe40003f4d000 */
[----:B------:R-:W-:Y:S02]  /*cee0*/  DADD R86, -RZ, |R88| ;  /* 0x00000000ff567229 */ /* 0x000fe40000000558 */
[----:B------:R-:W-:Y:S02]  /*cef0*/  FSEL R76, R76, RZ, P0 ;  /* 0x000000ff4c4c7208 */ /* 0x000fe40000000000 */
[----:B------:R-:W-:-:S02]  /*cf00*/  LOP3.LUT R28, R29, 0x7ff00000, RZ, 0xc0, !PT ;  /* 0x7ff000001d1c7812 */ /* 0x000fc400078ec0ff */
        /* <DEDUP_REMOVED lines=9> */
.L_x_214:
[----:B------:R-:W-:Y:S05]  /*cfa0*/  BSYNC.RECONVERGENT B0 ;  /* 0x0000000000007941 */ /* 0x000fea0003800200 */
.L_x_213:
[----:B------:R-:W-:Y:S01]  /*cfb0*/  FSEL R28, R76, RZ, P2 ;  /* 0x000000ff4c1c7208 */ /* 0x000fe20001000000 */
[----:B------:R-:W-:Y:S01]  /*cfc0*/  BSSY.RECONVERGENT B0, `(.L_x_215) ;  /* 0x0000007000007945 */ /* 0x000fe20003800200 */
[----:B------:R-:W-:Y:S01]  /*cfd0*/  FSEL R29, R77, 1.875, P2 ;  /* 0x3ff000004d1d7808 */ /* 0x000fe20001000000 */
[----:B------:R-:W-:Y:S01]  /*cfe0*/  IMAD.MOV.U32 R77, RZ, RZ, R87 ;  /* 0x000000ffff4d7224 */ /* 0x000fe200078e0057 */
[----:B------:R-:W-:Y:S01]  /*cff0*/  MOV R0, 0xd030 ;  /* 0x0000d03000007802 */ /* 0x000fe20000000f00 */
[----:B------:R-:W-:-:S03]  /*d000*/  IMAD.MOV.U32 R76, RZ, RZ, 0x40000000 ;  /* 0x40000000ff4c7424 */ /* 0x000fc600078e00ff */
[----:B------:R-:W-:-:S11]  /*d010*/  DADD R90, R90, R28 ;  /* 0x000000005a5a7229 */ /* 0x000fd6000000001c */
[----:B------:R-:W-:Y:S05]  /*d020*/  CALL.REL.NOINC `($_Z7runTopo5Orbit13OutputImgArrs12InputImgArrsll$__internal_accurate_pow) ;  /* 0x0000036400007944 */ /* 0x000fea0003c00000 */
[----:B------:R-:W-:Y:S05]  /*d030*/  BSYNC.RECONVERGENT B0 ;  /* 0x0000000000007941 */ /* 0x000fea0003800200 */
.L_x_215:
[----:B------:R-:W0:Y:S01]  /*d040*/  MUFU.RCP64H R29, R43 ;  /* 0x0000002b001d7308 */ /* 0x000e220000001800 */
[----:B------:R-:W-:Y:S01]  /*d050*/  IMAD.MOV.U32 R28, RZ, RZ, 0x1 ;  /* 0x00000001ff1c7424 */ /* 0x000fe200078e00ff */
[----:B------:R-:W-:Y:S01]  /*d060*/  DSETP.NEU.AND P0, PT, R88, RZ, PT ;  /* 0x000000ff5800722a */ /* 0x000fe20003f0d000 */
[----:B------:R-:W-:Y:S01]  /*d070*/  BSSY.RECONVERGENT B0, `(.L_x_216) ;  /* 0x0000018000007945 */ /* 0x000fe20003800200 */
[----:B------:R-:W-:-:S03]  /*d080*/  FSETP.GEU.AND P3, PT, |R91|, 6.5827683646048100446e-37, PT ;  /* 0x036000005b00780b */ /* 0x000fc60003f6e200 */
[----:B0-----:R-:W-:-:S08]  /*d090*/  DFMA R30, -R42, R28, 1 ;  /* 0x3ff000002a1e742b */ /* 0x001fd0000000011c */
[----:B------:R-:W-:-:S08]  /*d0a0*/  DFMA R30, R30, R30, R30 ;  /* 0x0000001e1e1e722b */ /* 0x000fd0000000001e */
[----:B------:R-:W-:-:S08]  /*d0b0*/  DFMA R30, R28, R30, R28 ;  /* 0x0000001e1c1e722b */ /* 0x000fd0000000001c */
[----:B------:R-:W-:-:S08]  /*d0c0*/  DFMA R28, -R42, R30, 1 ;  /* 0x3ff000002a1c742b */ /* 0x000fd0000000011e */
[----:B------:R-:W-:Y:S02]  /*d0d0*/  DFMA R80, R30, R28, R30 ;  /* 0x0000001c1e50722b */ /* 0x000fe4000000001e */
[----:B------:R-:W-:-:S06]  /*d0e0*/  DADD R28, R88, 2 ;  /* 0x40000000581c7429 */ /* 0x000fcc0000000000 */
[----:B------:R-:W-:-:S04]  /*d0f0*/  DMUL R94, R80, R90 ;  /* 0x0000005a505e7228 */ /* 0x000fc80000000000 */
[----:B------:R-:W-:Y:S02]  /*d100*/  LOP3.LUT R28, R29, 0x7ff00000, RZ, 0xc0, !PT ;  /* 0x7ff000001d1c7812 */ /* 0x000fe400078ec0ff */
[----:B------:R-:W-:Y:S02]  /*d110*/  FSEL R29, R99, RZ, P0 ;  /* 0x000000ff631d7208 */ /* 0x000fe40000000000 */
[----:B------:R-:W-:Y:S01]  /*d120*/  DFMA R30, -R42, R94, R90 ;  /* 0x0000005e2a1e722b */ /* 0x000fe2000000015a */
[----:B------:R-:W-:Y:S02]  /*d130*/  ISETP.NE.AND P1, PT, R28, 0x7ff00000, PT ;  /* 0x7ff000001c00780c */ /* 0x000fe40003f25270 */
[----:B------:R-:W-:-:S05]  /*d140*/  FSEL R28, R76, RZ, P0 ;  /* 0x000000ff4c1c7208 */ /* 0x000fca0000000000 */
        /* <DEDUP_REMOVED lines=10> */
.L_x_217:
[----:B------:R-:W-:Y:S05]  /*d1f0*/  BSYNC.RECONVERGENT B0 ;  /* 0x0000000000007941 */ /* 0x000fea0003800200 */
.L_x_216:
[----:B------:R-:W-:Y:S04]  /*d200*/  BSSY.RECONVERGENT B1, `(.L_x_218) ;  /* 0x000000a000017945 */ /* 0x000fe80003800200 */
        /* <DEDUP_REMOVED lines=9> */
.L_x_219:
[----:B------:R-:W-:Y:S05]  /*d2a0*/  BSYNC.RECONVERGENT B1 ;  /* 0x0000000000017941 */ /* 0x000fea0003800200 */
.L_x_218:
[----:B------:R-:W0:Y:S01]  /*d2b0*/  MUFU.RCP64H R77, R43 ;  /* 0x0000002b004d7308 */ /* 0x000e220000001800 */
[----:B------:R-:W-:Y:S01]  /*d2c0*/  IMAD.MOV.U32 R76, RZ, RZ, 0x1 ;  /* 0x00000001ff4c7424 */ /* 0x000fe200078e00ff */
[----:B------:R-:W1:Y:S01]  /*d2d0*/  LDC.64 R30, c[0x3][0x18] ;  /* 0x00c00600ff1e7b82 */ /* 0x000e620000000a00 */
[----:B------:R-:W-:Y:S01]  /*d2e0*/  DSETP.NEU.AND P0, PT, R88, 1, PT ;  /* 0x3ff000005800742a */ /* 0x000fe20003f0d000 */
[----:B------:R-:W-:Y:S05]  /*d2f0*/  BSSY.RECONVERGENT B1, `(.L_x_220) ;  /* 0x0000017000017945 */ /* 0x000fea0003800200 */
[----:B------:R-:W-:Y:S02]  /*d300*/  FSEL R28, R28, RZ, P0 ;  /* 0x000000ff1c1c7208 */ /* 0x000fe40000000000 */
[----:B------:R-:W-:Y:S01]  /*d310*/  FSEL R29, R29, 1.875, P0 ;  /* 0x3ff000001d1d7808 */ /* 0x000fe20000000000 */
[----:B0-----:R-:W-:-:S08]  /*d320*/  DFMA R80, -R42, R76, 1 ;  /* 0x3ff000002a50742b */ /* 0x001fd0000000014c */
[----:B------:R-:W-:Y:S02]  /*d330*/  DFMA R80, R80, R80, R80 ;  /* 0x000000505050722b */ /* 0x000fe40000000050 */
[----:B-1----:R-:W-:-:S06]  /*d340*/  DADD R30, -R30, 1 ;  /* 0x3ff000001e1e7429 */ /* 0x002fcc0000000100 */
[----:B------:R-:W-:Y:S02]  /*d350*/  DFMA R80, R76, R80, R76 ;  /* 0x000000504c50722b */ /* 0x000fe4000000004c */
[----:B------:R-:W-:-:S06]  /*d360*/  DMUL R92, R30, R28 ;  /* 0x0000001c1e5c7228 */ /* 0x000fcc0000000000 */
[----:B------:R-:W-:-:S04]  /*d370*/  DFMA R76, -R42, R80, 1 ;  /* 0x3ff000002a4c742b */ /* 0x000fc80000000150 */
[----:B------:R-:W-:-:S04]  /*d380*/  FSETP.GEU.AND P1, PT, |R93|, 6.5827683646048100446e-37, PT ;  /* 0x036000005d00780b */ /* 0x000fc80003f2e200 */
        /* <DEDUP_REMOVED lines=8> */
[----:B------:R-:W-:Y:S02]  /*d410*/  MOV R87, R43 ;  /* 0x0000002b00577202 */ /* 0x000fe40000000f00 */
[----:B------:R-:W-:-:S07]  /*d420*/  MOV R0, 0xd440 ;  /* 0x0000d44000007802 */ /* 0x000fce0000000f00 */
[----:B------:R-:W-:Y:S05]  /*d430*/  CALL.REL.NOINC `($__internal_1_$__cuda_sm20_div_rn_f64_full) ;  /* 0x0000035000607944 */ /* 0x000fea0003c00000 */
[----:B------:R-:W-:Y:S02]  /*d440*/  IMAD.MOV.U32 R28, RZ, RZ, R100 ;  /* 0x000000ffff1c7224 */ /* 0x000fe400078e0064 */
[----:B------:R-:W-:-:S07]  /*d450*/  IMAD.MOV.U32 R29, RZ, RZ, R101 ;  /* 0x000000ffff1d7224 */ /* 0x000fce00078e0065 */
.L_x_221:
[----:B------:R-:W-:Y:S05]  /*d460*/  BSYNC.RECONVERGENT B1 ;  /* 0x0000000000017941 */ /* 0x000fea0003800200 */
.L_x_220:
[----:B------:R-:W0:Y:S01]  /*d470*/  MUFU.RCP64H R31, 6 ;  /* 0x40180000001f7908 */ /* 0x000e220000001800 */
[----:B------:R-:W-:Y:S01]  /*d480*/  IMAD.MOV.U32 R76, RZ, RZ, 0x0 ;  /* 0x00000000ff4c7424 */ /* 0x000fe200078e00ff */
[----:B------:R-:W-:Y:S01]  /*d490*/  BSSY.RECONVERGENT B1, `(.L_x_222) ;  /* 0x0000017000017945 */ /* 0x000fe20003800200 */
[----:B------:R-:W-:Y:S02]  /*d4a0*/  IMAD.MOV.U32 R77, RZ, RZ, 0x40180000 ;  /* 0x40180000ff4d7424 */ /* 0x000fe400078e00ff */
[----:B------:R-:W-:-:S06]  /*d4b0*/  IMAD.MOV.U32 R30, RZ, RZ, 0x1 ;  /* 0x00000001ff1e7424 */ /* 0x000fcc00078e00ff */
[----:B0-----:R-:W-:-:S08]  /*d4c0*/  DFMA R80, R30, -R76, 1 ;  /* 0x3ff000001e50742b */ /* 0x001fd0000000084c */
[----:B------:R-:W-:-:S08]  /*d4d0*/  DFMA R80, R80, R80, R80 ;  /* 0x000000505050722b */ /* 0x000fd00000000050 */
[----:B------:R-:W-:Y:S02]  /*d4e0*/  DFMA R80, R30, R80, R30 ;  /* 0x000000501e50722b */ /* 0x000fe4000000001e */
[----:B------:R-:W-:-:S06]  /*d4f0*/  DADD R30, R28, R94 ;  /* 0x000000001c1e7229 */ /* 0x000fcc000000005e */
        /* <DEDUP_REMOVED lines=14> */
[----:B------:R-:W-:Y:S01]  /*d5e0*/  MOV R30, R100 ;  /* 0x00000064001e7202 */ /* 0x000fe20000000f00 */
[----:B------:R-:W-:-:S07]  /*d5f0*/  IMAD.MOV.U32 R31, RZ, RZ, R101 ;  /* 0x000000ffff1f7224 */ /* 0x000fce00078e0065 */
.L_x_223:
[----:B------:R-:W-:Y:S05]  /*d600*/  BSYNC.RECONVERGENT B1 ;  /* 0x0000000000017941 */ /* 0x000fea0003800200 */
.L_x_222:
        /* <DEDUP_REMOVED lines=8> */
.L_x_224:
[C---:B------:R-:W-:Y:S01]  /*d690*/  DADD R80, R30.reuse, 3 ;  /* 0x400800001e507429 */ /* 0x040fe20000000000 */
[----:B------:R-:W-:Y:S01]  /*d6a0*/  IMAD.MOV.U32 R77, RZ, RZ, R99 ;  /* 0x000000ffff4d7224 */ /* 0x000fe200078e0063 */
[----:B------:R-:W-:Y:S01]  /*d6b0*/  ISETP.GE.AND P0, PT, R31, RZ, PT ;  /* 0x000000ff1f00720c */ /* 0x000fe20003f06270 */
[----:B------:R-:W-:Y:S01]  /*d6c0*/  DSETP.NEU.AND P1, PT, R30, RZ, PT ;  /* 0x000000ff1e00722a */ /* 0x000fe20003f2d000 */
[----:B------:R-:W-:Y:S03]  /*d6d0*/  BSSY.RECONVERGENT B0, `(.L_x_225) ;  /* 0x0000010000007945 */ /* 0x000fe60003800200 */
[----:B------:R-:W-:-:S03]  /*d6e0*/  DADD R86, -RZ, -R76 ;  /* 0x00000000ff567229 */ /* 0x000fc6000000094c */
[----:B------:R-:W-:-:S04]  /*d6f0*/  LOP3.LUT R80, R81, 0x7ff00000, RZ, 0xc0, !PT ;  /* 0x7ff0000051507812 */ /* 0x000fc800078ec0ff */
[----:B------:R-:W-:-:S03]  /*d700*/  ISETP.NE.AND P2, PT, R80, 0x7ff00000, PT ;  /* 0x7ff000005000780c */ /* 0x000fc60003f45270 */
[----:B------:R-:W-:Y:S02]  /*d710*/  FSEL R76, R86, R76, !P0 ;  /* 0x0000004c564c7208 */ /* 0x000fe40004000000 */
[----:B------:R-:W-:Y:S02]  /*d720*/  FSEL R87, R87, R99, !P0 ;  /* 0x0000006357577208 */ /* 0x000fe40004000000 */
[----:B------:R-:W-:Y:S02]  /*d730*/  FSEL R76, R76, RZ, P1 ;  /* 0x000000ff4c4c7208 */ /* 0x000fe40000800000 */
[----:B------:R-:W-:-:S04]  /*d740*/  FSEL R77, R31, R87, !P1 ;  /* 0x000000571f4d7208 */ /* 0x000fc80004800000 */
        /* <DEDUP_REMOVED lines=8> */
.L_x_226:
[----:B------:R-:W-:Y:S05]  /*d7d0*/  BSYNC.RECONVERGENT B0 ;  /* 0x0000000000007941 */ /* 0x000fea0003800200 */
.L_x_225:
[----:B------:R-:W-:Y:S01]  /*d7e0*/  DMUL R76, R76, 4 ;  /* 0x401000004c4c7828 */ /* 0x000fe20000000000 */
[----:B------:R-:W-:Y:S01]  /*d7f0*/  BSSY.RECONVERGENT B1, `(.L_x_227) ;  /* 0x0000015000017945 */ /* 0x000fe20003800200 */
[----:B------:R-:W-:Y:S02]  /*d800*/  DSETP.NEU.AND P0, PT, R30, 1, PT ;  /* 0x3ff000001e00742a */ /* 0x000fe40003f0d000 */
[----:B------:R-:W-:-:S06]  /*d810*/  DMUL R92, R94, R28 ;  /* 0x0000001c5e5c7228 */ /* 0x000fcc0000000000 */
[----:B------:R-:W-:Y:S02]  /*d820*/  FSEL R87, R77, 2.25, P0 ;  /* 0x401000004d577808 */ /* 0x000fe40000000000 */
[----:B------:R-:W-:Y:S01]  /*d830*/  FSEL R86, R76, RZ, P0 ;  /* 0x000000ff4c567208 */ /* 0x000fe20000000000 */
        /* <DEDUP_REMOVED lines=16> */
.L_x_228:
[----:B------:R-:W-:Y:S05]  /*d940*/  BSYNC.RECONVERGENT B1 ;  /* 0x0000000000017941 */ /* 0x000fea0003800200 */
.L_x_227:
        /* <DEDUP_REMOVED lines=29> */
.L_x_230:
[----:B------:R-:W-:Y:S05]  /*db20*/  BSYNC.RECONVERGENT B1 ;  /* 0x0000000000017941 */ /* 0x000fea0003800200 */
.L_x_229:
        /* <DEDUP_REMOVED lines=24> */
[C---:B------:R-:W-:Y:S01]  /*dcb0*/  IADD3 R93, PT, PT, R101.reuse, 0xfee, RZ ;  /* 0x00000fee655d7810 */ /* 0x040fe20007ffe0ff */
[----:B------:R-:W-:Y:S02]  /*dcc0*/  @P0 VIADD R93, R101, 0x100000 ;  /* 0x00100000655d0836 */ /* 0x000fe40000000000 */
[----:B------:R-:W0:Y:S02]  /*dcd0*/  MUFU.RCP64H R97, R95 ;  /* 0x0000005f00617308 */ /* 0x000e240000001800 */
[----:B0-----:R-:W-:-:S08]  /*dce0*/  DFMA R98, -R94, R96, 1 ;  /* 0x3ff000005e62742b */ /* 0x001fd00000000160 */
[----:B------:R-:W-:-:S08]  /*dcf0*/  DFMA R98, R98, R98, R98 ;  /* 0x000000626262722b */ /* 0x000fd00000000062 */
[----:B------:R-:W-:-:S08]  /*dd00*/  DFMA R98, R96, R98, R96 ;  /* 0x000000626062722b */ /* 0x000fd00000000060 */
[----:B------:R-:W-:-:S08]  /*dd10*/  DMUL R86, R98, R86 ;  /* 0x0000005662567228 */ /* 0x000fd00000000000 */
[----:B------:R-:W-:Y:S02]  /*dd20*/  DFMA R86, R80, R86, R80 ;  /* 0x000000565056722b */ /* 0x000fe40000000050 */
[----:B------:R-:W-:-:S08]  /*dd30*/  DADD R80, R76, R76 ;  /* 0x000000004c507229 */ /* 0x000fd0000000004c */
[----:B------:R-:W-:Y:S01]  /*dd40*/  IMAD R93, R93, 0x100000, R87 ;  /* 0x001000005d5d7824 */ /* 0x000fe200078e0257 */
[----:B------:R-:W-:-:S04]  /*dd50*/  DSETP.NE.AND P0, PT, R80, R76, PT ;  /* 0x0000004c5000722a */ /* 0x000fc80003f05000 */
[----:B------:R-:W-:Y:S02]  /*dd60*/  LOP3.LUT R77, R93, 0x80000000, R77, 0xb8, !PT ;  /* 0x800000005d4d7812 */ /* 0x000fe400078eb84d */
[----:B------:R-:W-:Y:S02]  /*dd70*/  FSEL R76, R80, R86, !P0 ;  /* 0x00000056504c7208 */ /* 0x000fe40004000000 */
[----:B------:R-:W-:-:S04]  /*dd80*/  FSEL R77, R81, R77, !P0 ;  /* 0x0000004d514d7208 */ /* 0x000fc80004000000 */
[----:B------:R-:W0:Y:S01]  /*dd90*/  MUFU.RCP64H R81, R77 ;  /* 0x0000004d00517308 */ /* 0x000e220000001800 */
[----:B------:R-:W-:Y:S01]  /*dda0*/  VIADD R80, R77, 0x300402 ;  /* 0x003004024d507836 */ /* 0x000fe20000000000 */
[----:B------:R-:W-:-:S04]  /*ddb0*/  DADD R94, R76, 1 ;  /* 0x3ff000004c5e7429 */ /* 0x000fc80000000000 */
[----:B------:R-:W-:Y:S01]  /*ddc0*/  FSETP.GEU.AND P0, PT, |R80|, 5.8789094863358348022e-39, PT ;  /* 0x004004025000780b */ /* 0x000fe20003f0e200 */
[----:B0-----:R-:W-:-:S08]  /*ddd0*/  DFMA R86, -R76, R80, 1 ;  /* 0x3ff000004c56742b */ /* 0x001fd00000000150 */
[----:B------:R-:W-:-:S08]  /*dde0*/  DFMA R86, R86, R86, R86 ;  /* 0x000000565656722b */ /* 0x000fd00000000056 */
[----:B------:R-:W-:-:S08]  /*ddf0*/  DFMA R86, R80, R86, R80 ;  /* 0x000000565056722b */ /* 0x000fd00000000050 */
[----:B------:R-:W-:-:S08]  /*de00*/  DFMA R92, -R76, R86, 1 ;  /* 0x3ff000004c5c742b */ /* 0x000fd00000000156 */
[----:B------:R-:W-:Y:S01]  /*de10*/  DFMA R80, R86, R92, R86 ;  /* 0x0000005c5650722b */ /* 0x000fe20000000056 */
[----:B------:R-:W-:Y:S10]  /*de20*/  @P0 BRA `(.L_x_232) ;  /* 0x0000000000100947 */ /* 0x000ff40003800000 */
[----:B------:R-:W-:Y:S02]  /*de30*/  LOP3.LUT R86, R77, 0x7fffffff, RZ, 0xc0, !PT ;  /* 0x7fffffff4d567812 */ /* 0x000fe400078ec0ff */
[----:B------:R-:W-:-:S03]  /*de40*/  MOV R0, 0xde70 ;  /* 0x0000de7000007802 */ /* 0x000fc60000000f00 */
[----:B------:R-:W-:-:S07]  /*de50*/  VIADD R86, R86, 0xfff00000 ;  /* 0xfff0000056567836 */ /* 0x000fce0000000000 */
[----:B------:R-:W-:Y:S05]  /*de60*/  CALL.REL.NOINC `($__internal_0_$__cuda_sm20_dblrcp_rn_slowpath_v3) ;  /* 0x0000034400347944 */ /* 0x000fea0003c00000 */
.L_x_232:
[----:B------:R-:W-:Y:S05]  /*de70*/  BSYNC.RECONVERGENT B1 ;  /* 0x0000000000017941 */ /* 0x000fea0003800200 */
.L_x_231:
        /* <DEDUP_REMOVED lines=9> */
.L_x_233:
        /* <DEDUP_REMOVED lines=13> */
[----:B------:R-:W-:Y:S01]  /*dfe0*/  @!P0 IMAD.MOV.U32 R76, RZ, RZ, 0x0 ;  /* 0x00000000ff4c8424 */ /* 0x000fe200078e00ff */
[----:B------:R-:W-:-:S07]  /*dff0*/  @!P0 MOV R77, 0x7ff00000 ;  /* 0x7ff00000004d8802 */ /* 0x000fce0000000f00 */
.L_x_235:
[----:B------:R-:W-:Y:S05]  /*e000*/  BSYNC.RECONVERGENT B0 ;  /* 0x0000000000007941 */ /* 0x000fea0003800200 */
.L_x_234:
[----:B------:R-:W-:Y:S01]  /*e010*/  FSEL R76, R76, RZ, P2 ;  /* 0x000000ff4c4c7208 */ /* 0x000fe20001000000 */
[----:B------:R-:W-:Y:S01]  /*e020*/  IMAD.MOV.U32 R80, RZ, RZ, 0x0 ;  /* 0x00000000ff507424 */ /* 0x000fe200078e00ff */
[----:B------:R-:W-:Y:S01]  /*e030*/  FSEL R77, R77, 1.875, P2 ;  /* 0x3ff000004d4d7808 */ /* 0x000fe20001000000 */
[----:B------:R-:W-:Y:S01]  /*e040*/  IMAD.MOV.U32 R81, RZ, RZ, 0x3fd80000 ;  /* 0x3fd80000ff517424 */ /* 0x000fe200078e00ff */
[----:B------:R-:W-:Y:S04]  /*e050*/  BSSY.RECONVERGENT B1, `(.L_x_236) ;  /* 0x0000019000017945 */ /* 0x000fe80003800200 */
        /* <DEDUP_REMOVED lines=24> */
.L_x_237:
[----:B------:R-:W-:Y:S05]  /*e1e0*/  BSYNC.RECONVERGENT B1 ;  /* 0x0000000000017941 */ /* 0x000fea0003800200 */
.L_x_236:
        /* <DEDUP_REMOVED lines=26> */
.L_x_239:
[----:B------:R-:W-:Y:S05]  /*e390*/  BSYNC.RECONVERGENT B1 ;  /* 0x0000000000017941 */ /* 0x000fea0003800200 */
.L_x_238:
[----:B------:R-:W-:Y:S01]  /*e3a0*/  DADD R86, -RZ, |R28| ;  /* 0x00000000ff567229 */ /* 0x000fe2000000051c */
[----:B------:R-:W-:Y:S01]  /*e3b0*/  BSSY.RECONVERGENT B0, `(.L_x_240) ;  /* 0x0000005000007945 */ /* 0x000fe20003800200 */
[----:B------:R-:W-:Y:S01]  /*e3c0*/  IMAD.MOV.U32 R76, RZ, RZ, 0x40000000 ;  /* 0x40000000ff4c7424 */ /* 0x000fe200078e00ff */
[----:B------:R-:W-:-:S07]  /*e3d0*/  MOV R0, 0xe400 ;  /* 0x0000e40000007802 */ /* 0x000fce0000000f00 */
[----:B------:R-:W-:-:S07]  /*e3e0*/  IMAD.MOV.U32 R77, RZ, RZ, R87 ;  /* 0x000000ffff4d7224 */ /* 0x000fce00078e0057 */
[----:B------:R-:W-:Y:S05]  /*e3f0*/  CALL.REL.NOINC `($_Z7runTopo5Orbit13OutputImgArrs12InputImgArrsll$__internal_accurate_pow) ;  /* 0x00000350000c7944 */ /* 0x000fea0003c00000 */
[----:B------:R-:W-:Y:S05]  /*e400*/  BSYNC.RECONVERGENT B0 ;  /* 0x0000000000007941 */ /* 0x000fea0003800200 */
.L_x_240:
        /* <DEDUP_REMOVED lines=15> */
.L_x_242:
[----:B------:R-:W-:Y:S05]  /*e500*/  BSYNC.RECONVERGENT B0 ;  /* 0x0000000000007941 */ /* 0x000fea0003800200 */
.L_x_241:
[----:B------:R-:W-:Y:S01]  /*e510*/  FSEL R76, R76, RZ, P2 ;  /* 0x000000ff4c4c7208 */ /* 0x000fe20001000000 */
[----:B------:R-:W-:Y:S01]  /*e520*/  IMAD.MOV.U32 R80, RZ, RZ, 0x0 ;  /* 0x00000000ff507424 */ /* 0x000fe200078e00ff */
[----:B------:R-:W-:Y:S01]  /*e530*/  FSEL R77, R77, 1.875, P2 ;  /* 0x3ff000004d4d7808 */ /* 0x000fe20001000000 */
[----:B------:R-:W-:Y:S01]  /*e540*/  BSSY.RECONVERGENT B1, `(.L_x_243) ;  /* 0x000001a000017945 */ /* 0x000fe20003800200 */
[----:B------:R-:W-:-:S04]  /*e550*/  MOV R81, 0x3fd80000 ;  /* 0x3fd8000000517802 */ /* 0x000fc80000000f00 */
        /* <DEDUP_REMOVED lines=16> */
[----:B------:R-:W-:Y:S01]  /*e660*/  MOV R0, 0xe6e0 ;  /* 0x0000e6e000007802 */ /* 0x000fe20000000f00 */
[----:B------:R-:W-:Y:S01]  /*e670*/  IMAD.MOV.U32 R81, RZ, RZ, R92 ;  /* 0x000000ffff517224 */ /* 0x000fe200078e005c */
[----:B------:R-:W-:Y:S01]  /*e680*/  MOV R92, R95 ;  /* 0x0000005f005c7202 */ /* 0x000fe20000000f00 */
[----:B------:R-:W-:Y:S02]  /*e690*/  IMAD.MOV.U32 R80, RZ, RZ, R93 ;  /* 0x000000ffff507224 */ /* 0x000fe400078e005d */
[----:B------:R-:W-:Y:S02]  /*e6a0*/  IMAD.MOV.U32 R76, RZ, RZ, R98 ;  /* 0x000000ffff4c7224 */ /* 0x000fe400078e0062 */
[----:B------:R-:W-:Y:S02]  /*e6b0*/  IMAD.MOV.U32 R93, RZ, RZ, R94 ;  /* 0x000000ffff5d7224 */ /* 0x000fe400078e005e */
[----:B------:R-:W-:-:S07]  /*e6c0*/  IMAD.MOV.U32 R77, RZ, RZ, R30 ;  /* 0x000000ffff4d7224 */ /* 0x000fce00078e001e */
[----:B------:R-:W-:Y:S05]  /*e6d0*/  CALL.REL.NOINC `($__internal_3_$__cuda_sm20_dsqrt_rn_f64_mediumpath_v1) ;  /* 0x00000348008c7944 */ /* 0x000fea0003c00000 */
.L_x_244:
[----:B------:R-:W-:Y:S05]  /*e6e0*/  BSYNC.RECONVERGENT B1 ;  /* 0x0000000000017941 */ /* 0x000fea0003800200 */
.L_x_243:
        /* <DEDUP_REMOVED lines=26> */
[----:B------:R-:W-:-:S07]  /*e890*/  IMAD.MOV.U32 R77, RZ, RZ, R30 ;  /* 0x000000ffff4d7224 */ /* 0x000fce00078e001e */
[----:B------:R-:W-:Y:S05]  /*e8a0*/  CALL.REL.NOINC `($__internal_3_$__cuda_sm20_dsqrt_rn_f64_mediumpath_v1) ;  /* 0x0000034800187944 */ /* 0x000fea0003c00000 */
.L_x_246:
[----:B------:R-:W-:Y:S05]  /*e8b0*/  BSYNC.RECONVERGENT B1 ;  /* 0x0000000000017941 */ /* 0x000fea0003800200 */
.L_x_245:
        /* <DEDUP_REMOVED lines=20> */
[----:B------:R-:W-:Y:S01]  /*ea00*/  MOV R28, R100 ;  /* 0x00000064001c7202 */ /* 0x000fe20000000f00 */
[----:B------:R-:W-:-:S07]  /*ea10*/  IMAD.MOV.U32 R29, RZ, RZ, R101 ;  /* 0x000000ffff1d7224 */ /* 0x000fce00078e0065 */
.L_x_248:
[----:B------:R-:W-:Y:S05]  /*ea20*/  BSYNC.RECONVERGENT B1 ;  /* 0x0000000000017941 */ /* 0x000fea0003800200 */
.L_x_247:
        /* <DEDUP_REMOVED lines=24> */
.L_x_250:
[----:B------:R-:W-:Y:S05]  /*ebb0*/  BSYNC.RECONVERGENT B1 ;  /* 0x0000000000017941 */ /* 0x000fea0003800200 */
.L_x_249:
[----:B------:R-:W-:Y:S01]  /*ebc0*/  DMUL R76, R100, R100 ;  /* 0x00000064644c7228 */ /* 0x000fe20000000000 */
[----:B------:R-:W-:Y:S01]  /*ebd0*/  IMAD.MOV.U32 R30, RZ, RZ, -0x2449a4b7 ;  /* 0xdbb65b49ff1e7424 */ /* 0x000fe200078e00ff */
[----:B------:R-:W-:Y:S01]  /*ebe0*/  UMOV UR4, 0x2a25ff7e ;  /* 0x2a25ff7e00047882 */ /* 0x000fe20000000000 */
[----:B------:R-:W-:Y:S01]  /*ebf0*/  IMAD.MOV.U32 R31, RZ, RZ, 0x3f2d3b63 ;  /* 0x3f2d3b63ff1f7424 */ /* 0x000fe200078e00ff */
[----:B------:R-:W-:Y:S01]  /*ec00*/  UMOV UR5, 0x3ef53e1d ;  /* 0x3ef53e1d00057882 */ /* 0x000fe20000000000 */
[----:B------:R-:W-:Y:S01]  /*ec10*/  DADD R92, -RZ, |R84| ;  /* 0x00000000ff5c7229 */ /* 0x000fe20000000554 */
[----:B------:R-:W-:Y:S01]  /*ec20*/  IMAD.MOV.U32 R86, RZ, RZ, 0x1 ;  /* 0x00000001ff567424 */ /* 0x000fe200078e00ff */
[----:B------:R-:W-:Y:S01]  /*ec30*/  DADD R96, -RZ, |R78| ;  /* 0x00000000ff607229 */ /* 0x000fe2000000054e */
[----:B------:R-:W-:Y:S01]  /*ec40*/  ISETP.GE.AND P2, PT, R29, RZ, PT ;  /* 0x000000ff1d00720c */ /* 0x000fe20003f46270 */
[----:B------:R-:W-:Y:S01]  /*ec50*/  DFMA R30, R76, -UR4, R30 ;  /* 0x800000044c1e7c2b */ /* 0x000fe2000800001e */
[----:B------:R-:W-:Y:S01]  /*ec60*/  UMOV UR4, 0x8dde082e ;  /* 0x8dde082e00047882 */ /* 0x000fe20000000000 */
[----:B------:R-:W-:Y:S01]  /*ec70*/  UMOV UR5, 0x3f531278 ;  /* 0x3f53127800057882 */ /* 0x000fe20000000000 */
[----:B------:R-:W-:Y:S01]  /*ec80*/  DSETP.GT.AND P5, PT, |R84|, |R78|, PT ;  /* 0x4000004e5400722a */ /* 0x000fe20003fa4200 */
[----:B------:R-:W-:Y:S01]  /*ec90*/  BSSY.RECONVERGENT B1, `(.L_x_251) ;  /* 0x000006c000017945 */ /* 0x000fe20003800200 */
[----:B------:R-:W-:-:S03]  /*eca0*/  DSETP.GT.AND P1, PT, |R88|, |R28|, PT ;  /* 0x4000001c5800722a */ /* 0x000fc60003f24200 */
        /* <DEDUP_REMOVED lines=40> */
[----:B------:R-:W-:Y:S02]  /*ef30*/  FSEL R30, R92, R96, P5 ;  /* 0x000000605c1e7208 */ /* 0x000fe40002800000 */
[----:B------:R-:W0:Y:S01]  /*ef40*/  MUFU.RCP64H R87, R31 ;  /* 0x0000001f00577308 */ /* 0x000e220000001800 */
[----:B------:R-:W-:Y:S01]  /*ef50*/  FSEL R92, R96, R92, P5 ;  /* 0x0000005c605c7208 */ /* 0x000fe20002800000 */
[----:B------:R-:W-:Y:S01]  /*ef60*/  DFMA R80, R76, R80, UR4 ;  /* 0x000000044c507e2b */ /* 0x000fe20008000050 */
[----:B------:R-:W-:Y:S01]  /*ef70*/  UMOV UR4, 0x91fa1744 ;  /* 0x91fa174400047882 */ /* 0x000fe20000000000 */
[----:B------:R-:W-:Y:S01]  /*ef80*/  UMOV UR5, 0x3fc24924 ;  /* 0x3fc2492400057882 */ /* 0x000fe20000000000 */
[----:B------:R-:W-:Y:S01]  /*ef90*/  FSEL R93, R97, R93, P5 ;  /* 0x0000005d615d7208 */ /* 0x000fe20002800000 */
[----:B------:R-:W-:Y:S01]  /*efa0*/  @P0 IMAD.MOV.U32 R97, RZ, RZ, 0x3ff921fb ;  /* 0x3ff921fbff610424 */ /* 0x000fe200078e00ff */
[----:B------:R-:W-:-:S03]  /*efb0*/  @P0 MOV R96, 0x54442d18 ;  /* 0x54442d1800600802 */ /* 0x000fc60000000f00 */
        /* <DEDUP_REMOVED lines=10> */
[----:B------:R-:W-:Y:S02]  /*f060*/  DMUL R80, R76, R80 ;  /* 0x000000504c507228 */ /* 0x000fe40000000000 */
[----:B------:R-:W-:Y:S02]  /*f070*/  DADD R86, -RZ, |R88| ;  /* 0x00000000ff567229 */ /* 0x000fe40000000558 */
[----:B------:R-:W-:-:S04]  /*f080*/  DFMA R76, -R30, R90, 1 ;  /* 0x3ff000001e4c742b */ /* 0x000fc8000000015a */
[----:B------:R-:W-:Y:S02]  /*f090*/  DFMA R94, R80, R100, R100 ;  /* 0x00000064505e722b */ /* 0x000fe40000000064 */
[----:B------:R-:W-:Y:S02]  /*f0a0*/  DADD R80, -RZ, |R28| ;  /* 0x00000000ff507229 */ /* 0x000fe4000000051c */
[----:B------:R-:W-:-:S04]  /*f0b0*/  DFMA R90, R90, R76, R90 ;  /* 0x0000004c5a5a722b */ /* 0x000fc8000000005a */
[----:B------:R-:W-:-:S04]  /*f0c0*/  @P0 DADD R76, -RZ, -R94 ;  /* 0x00000000ff4c0229 */ /* 0x000fc8000000095e */
[----:B------:R-:W-:Y:S01]  /*f0d0*/  FSEL R86, R86, R80, P1 ;  /* 0x0000005056567208 */ /* 0x000fe20000800000 */
[----:B------:R-:W-:Y:S01]  /*f0e0*/  @!P0 IMAD.MOV.U32 R80, RZ, RZ, 0x54442d18 ;  /* 0x54442d18ff508424 */ /* 0x000fe200078e00ff */
[----:B------:R-:W-:Y:S01]  /*f0f0*/  DMUL R100, R90, R92 ;  /* 0x0000005c5a647228 */ /* 0x000fe20000000000 */
[----:B------:R-:W-:Y:S01]  /*f100*/  FSEL R87, R87, R81, P1 ;  /* 0x0000005157577208 */ /* 0x000fe20000800000 */
[----:B------:R-:W-:Y:S01]  /*f110*/  @!P0 IMAD.MOV.U32 R81, RZ, RZ, 0x400921fb ;  /* 0x400921fbff518424 */ /* 0x000fe200078e00ff */
[----:B------:R-:W-:-:S04]  /*f120*/  @P0 PLOP3.LUT P1, PT, P2, PT, PT, 0x80, 0x8 ;  /* 0x000000000008081c */ /* 0x000fc8000172f070 */
[----:B------:R-:W-:Y:S01]  /*f130*/  DSETP.NEU.AND P3, PT, R86, RZ, PT ;  /* 0x000000ff5600722a */ /* 0x000fe20003f6d000 */
[----:B------:R-:W-:Y:S01]  /*f140*/  @P0 FSEL R76, R94, R76, !P1 ;  /* 0x0000004c5e4c0208 */ /* 0x000fe20004800000 */
[----:B------:R-:W-:Y:S01]  /*f150*/  DFMA R86, -R30, R100, R92 ;  /* 0x000000641e56722b */ /* 0x000fe2000000015c */
[----:B------:R-:W-:Y:S01]  /*f160*/  @P0 FSEL R77, R95, R77, !P1 ;  /* 0x0000004d5f4d0208 */ /* 0x000fe20004800000 */
[----:B------:R-:W-:Y:S01]  /*f170*/  @!P0 DADD R80, -R94, R80 ;  /* 0x000000005e508229 */ /* 0x000fe20000000150 */
[----:B------:R-:W-:Y:S02]  /*f180*/  @!P0 PLOP3.LUT P1, PT, P2, PT, PT, 0x80, 0x8 ;  /* 0x000000000008881c */ /* 0x000fe4000172f070 */
[----:B------:R-:W-:Y:S02]  /*f190*/  FSETP.GEU.AND P2, PT, |R93|, 6.5827683646048100446e-37, PT ;  /* 0x036000005d00780b */ /* 0x000fe40003f4e200 */
[----:B------:R-:W-:Y:S02]  /*f1a0*/  @P0 DADD R76, R76, R96 ;  /* 0x000000004c4c0229 */ /* 0x000fe40000000060 */
[----:B------:R-:W-:-:S03]  /*f1b0*/  DFMA R100, R90, R86, R100 ;  /* 0x000000565a64722b */ /* 0x000fc60000000064 */
[----:B------:R-:W-:Y:S01]  /*f1c0*/  @P3 IMAD.MOV.U32 R91, RZ, RZ, 0x4002d97c ;  /* 0x4002d97cff5b3424 */ /* 0x000fe200078e00ff */
[----:B------:R-:W-:Y:S01]  /*f1d0*/  @!P0 FSEL R76, R80, R94, !P1 ;  /* 0x0000005e504c8208 */ /* 0x000fe20004800000 */
[----:B------:R-:W-:Y:S01]  /*f1e0*/  @P3 IMAD.MOV.U32 R87, RZ, RZ, 0x7f3321d2 ;  /* 0x7f3321d2ff573424 */ /* 0x000fe200078e00ff */
[----:B------:R-:W-:Y:S01]  /*f1f0*/  @!P0 FSEL R77, R81, R95, !P1 ;  /* 0x0000005f514d8208 */ /* 0x000fe20004800000 */
[----:B------:R-:W-:Y:S01]  /*f200*/  @P3 DSETP.NEU.AND P0, PT, |R28|, |R88|, PT ;  /* 0x400000581c00322a */ /* 0x000fe20003f0d200 */
[----:B------:R-:W-:Y:S01]  /*f210*/  @P3 FSEL R91, R91, 1.8213495016098022461, !P1 ;  /* 0x3fe921fb5b5b3808 */ /* 0x000fe20004800000 */
[----:B------:R-:W-:Y:S01]  /*f220*/  DADD R80, |R88|, |R28| ;  /* 0x0000000058507229 */ /* 0x000fe2000000061c */
[----:B------:R-:W-:Y:S01]  /*f230*/  FFMA R86, RZ, R31, R101 ;  /* 0x0000001fff567223 */ /* 0x000fe20000000065 */
[----:B------:R-:W-:Y:S02]  /*f240*/  @P3 FSEL R87, R87, 3.37028055040000000000e+12, !P1 ;  /* 0x54442d1857573808 */ /* 0x000fe40004800000 */
[----:B------:R-:W-:-:S02]  /*f250*/  @!P3 FSEL R28, RZ, 3.37028055040000000000e+12, P1 ;  /* 0x54442d18ff1cb808 */ /* 0x000fc40000800000 */
[----:B------:R-:W-:Y:S02]  /*f260*/  @!P3 FSEL R29, RZ, 2.1426990032196044922, P1 ;  /* 0x400921fbff1db808 */ /* 0x000fe40000800000 */
[----:B------:R-:W-:Y:S02]  /*f270*/  FSETP.GT.AND P1, PT, |R86|, 1.469367938527859385e-39, PT ;  /* 0x001000005600780b */ /* 0x000fe40003f24200 */
[----:B------:R-:W-:Y:S02]  /*f280*/  @P3 FSEL R77, R91, R77, !P0 ;  /* 0x0000004d5b4d3208 */ /* 0x000fe40004000000 */
[----:B------:R-:W-:Y:S01]  /*f290*/  @P3 FSEL R0, R87, R76, !P0 ;  /* 0x0000004c57003208 */ /* 0x000fe20004000000 */
[----:B------:R-:W-:Y:S02]  /*f2a0*/  DSETP.NAN.AND P0, PT, R80, R80, PT ;  /* 0x000000505000722a */ /* 0x000fe40003f08000 */
[----:B------:R-:W-:Y:S02]  /*f2b0*/  @P3 IMAD.MOV.U32 R29, RZ, RZ, R77 ;  /* 0x000000ffff1d3224 */ /* 0x000fe400078e004d */
[----:B------:R-:W-:-:S03]  /*f2c0*/  @P3 IMAD.MOV.U32 R28, RZ, RZ, R0 ;  /* 0x000000ffff1c3224 */ /* 0x000fc600078e0000 */
[----:B------:R-:W-:Y:S02]  /*f2d0*/  LOP3.LUT R89, R29, 0x80000000, R89, 0xb8, !PT ;  /* 0x800000001d597812 */ /* 0x000fe400078eb859 */
[----:B------:R-:W-:Y:S02]  /*f2e0*/  FSEL R88, R80, R28, P0 ;  /* 0x0000001c50587208 */ /* 0x000fe40000000000 */
[----:B------:R-:W-:Y:S01]  /*f2f0*/  FSEL R89, R81, R89, P0 ;  /* 0x0000005951597208 */ /* 0x000fe20000000000 */
[----:B------:R-:W-:Y:S06]  /*f300*/  @P1 BRA P2, `(.L_x_252) ;  /* 0x0000000000101947 */ /* 0x000fec0001000000 */
[----:B------:R-:W-:Y:S01]  /*f310*/  IMAD.MOV.U32 R86, RZ, RZ, R30 ;  /* 0x000000ffff567224 */ /* 0x000fe200078e001e */
[----:B------:R-:W-:Y:S01]  /*f320*/  MOV R0, 0xf350 ;  /* 0x0000f35000007802 */ /* 0x000fe20000000f00 */
[----:B------:R-:W-:-:S07]  /*f330*/  IMAD.MOV.U32 R87, RZ, RZ, R31 ;  /* 0x000000ffff577224 */ /* 0x000fce00078e001f */
[----:B------:R-:W-:Y:S05]  /*f340*/  CALL.REL.NOINC `($__internal_1_$__cuda_sm20_div_rn_f64_full) ;  /* 0x00000330009c7944 */ /* 0x000fea0003c00000 */
.L_x_252:
[----:B------:R-:W-:Y:S05]  /*f350*/  BSYNC.RECONVERGENT B1 ;  /* 0x0000000000017941 */ /* 0x000fea0003800200 */
.L_x_251:
[----:B------:R-:W-:Y:S01]  /*f360*/  DMUL R28, R100, R100 ;  /* 0x00000064641c7228 */ /* 0x000fe20000000000 */
[----:B------:R-:W-:Y:S01]  /*f370*/  MOV R76, 0xdbb65b49 ;  /* 0xdbb65b49004c7802 */ /* 0x000fe20000000f00 */
[----:B------:R-:W-:Y:S01]  /*f380*/  IMAD.MOV.U32 R77, RZ, RZ, 0x3f2d3b63 ;  /* 0x3f2d3b63ff4d7424 */ /* 0x000fe200078e00ff */
[----:B------:R-:W-:Y:S01]  /*f390*/  UMOV UR4, 0x2a25ff7e ;  /* 0x2a25ff7e00047882 */ /* 0x000fe20000000000 */
[----:B------:R-:W-:Y:S01]  /*f3a0*/  UMOV UR5, 0x3ef53e1d ;  /* 0x3ef53e1d00057882 */ /* 0x000fe20000000000 */
[----:B------:R-:W0:Y:S01]  /*f3b0*/  LDCU UR6, c[0x3][0x4c] ;  /* 0x00c00980ff0677ac */ /* 0x000e220008000800 */
[----:B------:R-:W1:Y:S01]  /*f3c0*/  LDC.64 R94, c[0x3][0x48] ;  /* 0x00c01200ff5e7b82 */ /* 0x000e620000000a00 */
[----:B------:R-:W-:Y:S01]  /*f3d0*/  IMAD.MOV.U32 R80, RZ, RZ, 0x1 ;  /* 0x00000001ff507424 */ /* 0x000fe200078e00ff */
[----:B------:R-:W-:Y:S01]  /*f3e0*/  DFMA R76, R28, -UR4, R76 ;  /* 0x800000041c4c7c2b */ /* 0x000fe2000800004c */
[----:B------:R-:W-:Y:S01]  /*f3f0*/  UMOV UR4, 0x8dde082e ;  /* 0x8dde082e00047882 */ /* 0x000fe20000000000 */
[----:B------:R-:W-:Y:S01]  /*f400*/  UMOV UR5, 0x3f531278 ;  /* 0x3f53127800057882 */ /* 0x000fe20000000000 */
[----:B------:R-:W2:Y:S01]  /*f410*/  LDCU.64 UR8, c[0x3][0x38] ;  /* 0x00c00700ff0877ac */ /* 0x000ea20008000a00 */
[----:B------:R-:W-:Y:S01]  /*f420*/  ISETP.GE.AND P1, PT, R79, RZ, PT ;  /* 0x000000ff4f00720c */ /* 0x000fe20003f26270 */
[----:B------:R-:W-:Y:S01]  /*f430*/  DSETP.NEU.AND P2, PT, R30, RZ, PT ;  /* 0x000000ff1e00722a */ /* 0x000fe20003f4d000 */
[----:B------:R-:W-:Y:S02]  /*f440*/  BSSY.RECONVERGENT B1, `(.L_x_253) ;  /* 0x0000066000017945 */ /* 0x000fe40003800200 */
[C---:B------:R-:W-:Y:S01]  /*f450*/  DFMA R76, R28.reuse, R76, -UR4 ;  /* 0x800000041c4c7e2b */ /* 0x040fe2000800004c */
[----:B------:R-:W-:Y:S01]  /*f460*/  UMOV UR4, 0xc8249315 ;  /* 0xc824931500047882 */ /* 0x000fe20000000000 */
[----:B------:R-:W-:Y:S01]  /*f470*/  UMOV UR5, 0x3f6f9690 ;  /* 0x3f6f969000057882 */ /* 0x000fe20000000000 */
[----:B------:R-:W-:Y:S01]  /*f480*/  @P5 PLOP3.LUT P0, PT, P1, PT, PT, 0x80, 0x8 ;  /* 0x000000000008581c */ /* 0x000fe20000f0f070 */
[----:B0-----:R-:W1:Y:S04]  /*f490*/  MUFU.RCP64H R81, UR6 ;  /* 0x0000000600517d08 */ /* 0x001e680008001800 */
        /* <DEDUP_REMOVED lines=8> */
[----:B------:R-:W-:Y:S01]  /*f520*/  UMOV UR5, 0x3f9a7256 ;  /* 0x3f9a725600057882 */ /* 0x000fe20000000000 */
[----:B-1----:R-:W-:-:S05]  /*f530*/  DFMA R86, R80, -R94, 1 ;  /* 0x3ff000005056742b */ /* 0x002fca000000085e */
[----:B------:R-:W-:Y:S01]  /*f540*/  DFMA R76, R28, R76, -UR4 ;  /* 0x800000041c4c7e2b */ /* 0x000fe2000800004c */
[----:B------:R-:W-:Y:S01]  /*f550*/  UMOV UR4, 0xce4a489 ;  /* 0x0ce4a48900047882 */ /* 0x000fe20000000000 */
[----:B------:R-:W-:Y:S01]  /*f560*/  UMOV UR5, 0x3fa17156 ;  /* 0x3fa1715600057882 */ /* 0x000fe20000000000 */
[----:B------:R-:W-:-:S05]  /*f570*/  DFMA R86, R86, R86, R86 ;  /* 0x000000565656722b */ /* 0x000fca0000000056 */
[----:B------:R-:W-:Y:S01]  /*f580*/  DFMA R76, R28, R76, UR4 ;  /* 0x000000041c4c7e2b */ /* 0x000fe2000800004c */
[----:B------:R-:W-:Y:S01]  /*f590*/  UMOV UR4, 0x841450e4 ;  /* 0x841450e400047882 */ /* 0x000fe20000000000 */
[----:B------:R-:W-:Y:S01]  /*f5a0*/  UMOV UR5, 0x3fa4f44d ;  /* 0x3fa4f44d00057882 */ /* 0x000fe20000000000 */
[----:B------:R-:W-:-:S05]  /*f5b0*/  DFMA R86, R80, R86, R80 ;  /* 0x000000565056722b */ /* 0x000fca0000000050 */
        /* <DEDUP_REMOVED lines=32> */
[----:B------:R-:W-:Y:S02]  /*f7c0*/  UMOV UR5, 0x404ca5dc ;  /* 0x404ca5dc00057882 */ /* 0x000fe40000000000 */
[----:B------:R-:W-:-:S04]  /*f7d0*/  DMUL R88, R88, UR4 ;  /* 0x0000000458587c28 */ /* 0x000fc80008000000 */
[----:B------:R-:W-:Y:S02]  /*f7e0*/  DMUL R76, R28, R76 ;  /* 0x0000004c1c4c7228 */ /* 0x000fe40000000000 */
[----:B------:R-:W-:Y:S02]  /*f7f0*/  DFMA R28, R86, -R94, 1 ;  /* 0x3ff00000561c742b */ /* 0x000fe4000000085e */
[----:B--2---:R-:W-:-:S04]  /*f800*/  DADD R92, R88, -UR8 ;  /* 0x80000008585c7e29 */ /* 0x004fc80008000000 */
[----:B------:R-:W-:Y:S02]  /*f810*/  DFMA R90, R76, R100, R100 ;  /* 0x000000644c5a722b */ /* 0x000fe40000000064 */
[----:B------:R-:W-:Y:S01]  /*f820*/  DFMA R86, R86, R28, R86 ;  /* 0x0000001c5656722b */ /* 0x000fe20000000056 */
[----:B------:R-:W-:Y:S02]  /*f830*/  @!P5 IMAD.MOV.U32 R76, RZ, RZ, 0x54442d18 ;  /* 0x54442d18ff4cd424 */ /* 0x000fe400078e00ff */
[----:B------:R-:W-:-:S03]  /*f840*/  @!P5 IMAD.MOV.U32 R77, RZ, RZ, 0x400921fb ;  /* 0x400921fbff4dd424 */ /* 0x000fc600078e00ff */
[----:B------:R-:W-:Y:S02]  /*f850*/  @P5 DADD R28, -RZ, -R90 ;  /* 0x00000000ff1c5229 */ /* 0x000fe4000000095a */
[----:B------:R-:W-:Y:S02]  /*f860*/  DMUL R100, R92, R86 ;  /* 0x000000565c647228 */ /* 0x000fe40000000000 */
[----:B------:R-:W-:-:S06]  /*f870*/  @!P5 DADD R76, -R90, R76 ;  /* 0x000000005a4cd229 */ /* 0x000fcc000000014c */
[----:B------:R-:W-:Y:S01]  /*f880*/  DFMA R80, R100, -R94, R92 ;  /* 0x8000005e6450722b */ /* 0x000fe2000000005c */
[----:B------:R-:W-:Y:S01]  /*f890*/  @P5 FSEL R28, R90, R28, !P0 ;  /* 0x0000001c5a1c5208 */ /* 0x000fe20004000000 */
[----:B------:R-:W-:Y:S01]  /*f8a0*/  @P5 IMAD.MOV.U32 R94, RZ, RZ, 0x54442d18 ;  /* 0x54442d18ff5e5424 */ /* 0x000fe200078e00ff */
[----:B------:R-:W-:Y:S01]  /*f8b0*/  @P5 FSEL R29, R91, R29, !P0 ;  /* 0x0000001d5b1d5208 */ /* 0x000fe20004000000 */
[----:B------:R-:W-:Y:S01]  /*f8c0*/  @P5 IMAD.MOV.U32 R95, RZ, RZ, 0x3ff921fb ;  /* 0x3ff921fbff5f5424 */ /* 0x000fe200078e00ff */
[----:B------:R-:W-:Y:S01]  /*f8d0*/  @!P5 PLOP3.LUT P0, PT, P1, PT, PT, 0x80, 0x8 ;  /* 0x000000000008d81c */ /* 0x000fe20000f0f070 */
[----:B------:R-:W-:Y:S02]  /*f8e0*/  DSETP.NEU.AND P1, PT, |R78|, |R84|, PT ;  /* 0x400000544e00722a */ /* 0x000fe40003f2d200 */
[----:B------:R-:W-:Y:S01]  /*f8f0*/  DFMA R100, R86, R80, R100 ;  /* 0x000000505664722b */ /* 0x000fe20000000064 */
[----:B------:R-:W-:Y:S01]  /*f900*/  FSEL R31, RZ, 2.1426990032196044922, P0 ;  /* 0x400921fbff1f7808 */ /* 0x000fe20000000000 */
[----:B------:R-:W-:Y:S01]  /*f910*/  @P5 DADD R28, R28, R94 ;  /* 0x000000001c1c5229 */ /* 0x000fe2000000005e */
[----:B------:R-:W-:Y:S01]  /*f920*/  IMAD.MOV.U32 R81, RZ, RZ, 0x4002d97c ;  /* 0x4002d97cff517424 */ /* 0x000fe200078e00ff */
[----:B------:R-:W-:-:S04]  /*f930*/  DADD R78, |R78|, |R84| ;  /* 0x000000004e4e7229 */ /* 0x000fc80000000654 */
[----:B------:R-:W-:Y:S02]  /*f940*/  @!P5 FSEL R29, R77, R91, !P0 ;  /* 0x0000005b4d1dd208 */ /* 0x000fe40004000000 */
[----:B------:R-:W-:Y:S01]  /*f950*/  MOV R77, 0x7f3321d2 ;  /* 0x7f3321d2004d7802 */ /* 0x000fe20000000f00 */
[----:B------:R-:W-:Y:S01]  /*f960*/  FFMA R0, RZ, UR6, R101 ;  /* 0x00000006ff007c23 */ /* 0x000fe20008000065 */
[----:B------:R-:W-:Y:S02]  /*f970*/  FSEL R81, R81, 1.8213495016098022461, !P0 ;  /* 0x3fe921fb51517808 */ /* 0x000fe40004000000 */
[----:B------:R-:W-:Y:S02]  /*f980*/  @!P5 FSEL R28, R76, R90, !P0 ;  /* 0x0000005a4c1cd208 */ /* 0x000fe40004000000 */
[----:B------:R-:W-:Y:S02]  /*f990*/  FSEL R77, R77, 3.37028055040000000000e+12, !P0 ;  /* 0x54442d184d4d7808 */ /* 0x000fe40004000000 */
[----:B------:R-:W-:Y:S01]  /*f9a0*/  FSEL R91, RZ, 3.37028055040000000000e+12, P0 ;  /* 0x54442d18ff5b7808 */ /* 0x000fe20000000000 */
[----:B------:R-:W-:Y:S01]  /*f9b0*/  DSETP.NAN.AND P0, PT, R78, R78, PT ;  /* 0x0000004e4e00722a */ /* 0x000fe20003f08000 */
[----:B------:R-:W-:-:S02]  /*f9c0*/  @P2 FSEL R31, R81, R29, !P1 ;  /* 0x0000001d511f2208 */ /* 0x000fc40004800000 */
[----:B------:R-:W-:Y:S02]  /*f9d0*/  @P2 FSEL R91, R77, R28, !P1 ;  /* 0x0000001c4d5b2208 */ /* 0x000fe40004800000 */
[----:B------:R-:W-:Y:S02]  /*f9e0*/  LOP3.LUT R85, R31, 0x80000000, R85, 0xb8, !PT ;  /* 0x800000001f557812 */ /* 0x000fe400078eb855 */
[----:B------:R-:W-:Y:S02]  /*f9f0*/  FSEL R90, R78, R91, P0 ;  /* 0x0000005b4e5a7208 */ /* 0x000fe40000000000 */
[----:B------:R-:W-:Y:S02]  /*fa00*/  FSEL R91, R79, R85, P0 ;  /* 0x000000554f5b7208 */ /* 0x000fe40000000000 */
[----:B------:R-:W-:Y:S02]  /*fa10*/  FSETP.GT.AND P0, PT, |R0|, 1.469367938527859385e-39, PT ;  /* 0x001000000000780b */ /* 0x000fe40003f04200 */
[----:B------:R-:W-:-:S02]  /*fa20*/  FSETP.GEU.AND P1, PT, |R93|, 6.5827683646048100446e-37, PT ;  /* 0x036000005d00780b */ /* 0x000fc40003f2e200 */
[----:B------:R-:W-:-:S11]  /*fa30*/  DMUL R90, R90, UR4 ;  /* 0x000000045a5a7c28 */ /* 0x000fd60008000000 */
[----:B------:R-:W-:Y:S05]  /*fa40*/  @P0 BRA P1, `(.L_x_254) ;  /* 0x0000000000140947 */ /* 0x000fea0000800000 */
[----:B------:R-:W0:Y:S01]  /*fa50*/  LDCU.64 UR4, c[0x3][0x48] ;  /* 0x00c00900ff0477ac */ /* 0x000e220008000a00 */
[----:B------:R-:W-:Y:S01]  /*fa60*/  MOV R0, 0xfaa0 ;  /* 0x0000faa000007802 */ /* 0x000fe20000000f00 */
[----:B0-----:R-:W-:Y:S02]  /*fa70*/  IMAD.U32 R86, RZ, RZ, UR4 ;  /* 0x00000004ff567e24 */ /* 0x001fe4000f8e00ff */
[----:B------:R-:W-:-:S07]  /*fa80*/  IMAD.U32 R87, RZ, RZ, UR5 ;  /* 0x00000005ff577e24 */ /* 0x000fce000f8e00ff */
[----:B------:R-:W-:Y:S05]  /*fa90*/  CALL.REL.NOINC `($__internal_1_$__cuda_sm20_div_rn_f64_full) ;  /* 0x0000032800c87944 */ /* 0x000fea0003c00000 */
.L_x_254:
[----:B------:R-:W-:Y:S05]  /*faa0*/  BSYNC.RECONVERGENT B1 ;  /* 0x0000000000017941 */ /* 0x000fea0003800200 */
.L_x_253:
[----:B------:R-:W0:Y:S01]  /*fab0*/  LDCU UR4, c[0x3][0x54] ;  /* 0x00c00a80ff0477ac */ /* 0x000e220008000800 */
[----:B------:R-:W1:Y:S01]  /*fac0*/  LDC.64 R80, c[0x3][0x50] ;  /* 0x00c01400ff507b82 */ /* 0x000e620000000a00 */
[----:B------:R-:W-:Y:S01]  /*fad0*/  IMAD.MOV.U32 R28, RZ, RZ, 0x1 ;  /* 0x00000001ff1c7424 */ /* 0x000fe200078e00ff */
[----:B------:R-:W-:Y:S01]  /*fae0*/  DADD R100, R100, 1 ;  /* 0x3ff0000064647429 */ /* 0x000fe20000000000 */
[----:B------:R-:W2:Y:S01]  /*faf0*/  LDCU.64 UR6, c[0x3][0x40] ;  /* 0x00c00800ff0677ac */ /* 0x000ea20008000a00 */
[----:B------:R-:W-:Y:S01]  /*fb00*/  BSSY.RECONVERGENT B1, `(.L_x_255) ;  /* 0x0000024000017945 */ /* 0x000fe20003800200 */
[----:B------:R-:W3:Y:S05]  /*fb10*/  LDCU UR5, c[0x3][0x78] ;  /* 0x00c00f00ff0577ac */ /* 0x000eea0008000800 */
[----:B------:R-:W-:-:S02]  /*fb20*/  DSETP.MAX.AND P0, P1, R100, 1, PT ;  /* 0x3ff000006400742a */ /* 0x000fc4000390f000 */
[----:B------:R-:W-:Y:S01]  /*fb30*/  IMAD.MOV.U32 R0, RZ, RZ, R101 ;  /* 0x000000ffff007224 */ /* 0x000fe200078e0065 */
[----:B0-----:R-:W1:Y:S01]  /*fb40*/  MUFU.RCP64H R29, UR4 ;  /* 0x00000004001d7d08 */ /* 0x001e620008001800 */
[----:B--2---:R-:W-:Y:S02]  /*fb50*/  DADD R92, R90, -UR6 ;  /* 0x800000065a5c7e29 */ /* 0x004fe40008000000 */
[----:B-1----:R-:W-:-:S08]  /*fb60*/  DFMA R30, R28, -R80, 1 ;  /* 0x3ff000001c1e742b */ /* 0x002fd00000000850 */
[----:B------:R-:W-:-:S08]  /*fb70*/  DFMA R30, R30, R30, R30 ;  /* 0x0000001e1e1e722b */ /* 0x000fd0000000001e */
[----:B------:R-:W-:-:S08]  /*fb80*/  DFMA R30, R28, R30, R28 ;  /* 0x0000001e1c1e722b */ /* 0x000fd0000000001c */
[----:B------:R-:W-:-:S08]  /*fb90*/  DFMA R28, R30, -R80, 1 ;  /* 0x3ff000001e1c742b */ /* 0x000fd00000000850 */
[----:B------:R-:W-:Y:S01]  /*fba0*/  DFMA R76, R30, R28, R30 ;  /* 0x0000001c1e4c722b */ /* 0x000fe2000000001e */
[----:B---3--:R-:W0:Y:S01]  /*fbb0*/  I2F.F64 R30, UR5 ;  /* 0x00000005001e7d12 */ /* 0x008e220008201c00 */
[----:B------:R-:W-:Y:S01]  /*fbc0*/  IMAD.MOV.U32 R28, RZ, RZ, 0x80000 ;  /* 0x00080000ff1c7424 */ /* 0x000fe200078e00ff */
[----:B------:R-:W-:-:S05]  /*fbd0*/  FSEL R29, R0, 1.875, P0 ;  /* 0x3ff00000001d7808 */ /* 0x000fca0000000000 */
[----:B------:R-:W-:Y:S01]  /*fbe0*/  DMUL R78, R92, R76 ;  /* 0x0000004c5c4e7228 */ /* 0x000fe20000000000 */
[----:B------:R-:W-:Y:S02]  /*fbf0*/  @P1 LOP3.LUT R29, R28, 0x3ff00000, RZ, 0xfc, !PT ;  /* 0x3ff000001c1d1812 */ /* 0x000fe400078efcff */
[----:B------:R-:W-:Y:S02]  /*fc00*/  SEL R28, R100, RZ, P0 ;  /* 0x000000ff641c7207 */ /* 0x000fe40000000000 */
[----:B------:R-:W-:Y:S01]  /*fc10*/  FSETP.GEU.AND P1, PT, |R93|, 6.5827683646048100446e-37, PT ;  /* 0x036000005d00780b */ /* 0x000fe20003f2e200 */
[----:B------:R-:W-:Y:S02]  /*fc20*/  IMAD.MOV.U32 R0, RZ, RZ, R29 ;  /* 0x000000ffff007224 */ /* 0x000fe400078e001d */
[----:B------:R-:W-:Y:S02]  /*fc30*/  DFMA R80, R78, -R80, R92 ;  /* 0x800000504e50722b */ /* 0x000fe4000000005c */
[----:B0-----:R-:W-:-:S06]  /*fc40*/  DADD R30, R30, -1 ;  /* 0xbff000001e1e7429 */ /* 0x001fcc0000000000 */
[----:B------:R-:W-:Y:S02]  /*fc50*/  DFMA R100, R76, R80, R78 ;  /* 0x000000504c64722b */ /* 0x000fe4000000004e */
[----:B------:R-:W-:Y:S02]  /*fc60*/  DSETP.MIN.AND P2, P3, R28, R30, PT ;  /* 0x0000001e1c00722a */ /* 0x000fe40003b40000 */
[----:B------:R-:W-:-:S04]  /*fc70*/  IMAD.MOV.U32 R85, RZ, RZ, R30 ;  /* 0x000000ffff557224 */ /* 0x000fc800078e001e */
[----:B------:R-:W-:Y:S02]  /*fc80*/  FSEL R77, R0, R31, P2 ;  /* 0x0000001f004d7208 */ /* 0x000fe40001000000 */
[----:B------:R-:W-:Y:S01]  /*fc90*/  FFMA R76, RZ, UR4, R101 ;  /* 0x00000004ff4c7c23 */ /* 0x000fe20008000065 */
[----:B------:R-:W-:-:S04]  /*fca0*/  SEL R84, R28, R85, P2 ;  /* 0x000000551c547207 */ /* 0x000fc80001000000 */
[----:B------:R-:W-:Y:S02]  /*fcb0*/  FSETP.GT.AND P0, PT, |R76|, 1.469367938527859385e-39, PT ;  /* 0x001000004c00780b */ /* 0x000fe40003f04200 */
[----:B------:R-:W-:-:S04]  /*fcc0*/  @P3 LOP3.LUT R77, R31, 0x80000, RZ, 0xfc, !PT ;  /* 0x000800001f4d3812 */ /* 0x000fc800078efcff */
[----:B------:R-:W-:-:S07]  /*fcd0*/  MOV R85, R77 ;  /* 0x0000004d00557202 */ /* 0x000fce0000000f00 */
[----:B------:R-:W-:Y:S05]  /*fce0*/  @P0 BRA P1, `(.L_x_256) ;  /* 0x0000000000140947 */ /* 0x000fea0000800000 */
[----:B------:R-:W0:Y:S01]  /*fcf0*/  LDCU.64 UR4, c[0x3][0x50] ;  /* 0x00c00a00ff0477ac */ /* 0x000e220008000a00 */
[----:B------:R-:W-:Y:S01]  /*fd00*/  MOV R0, 0xfd40 ;  /* 0x0000fd4000007802 */ /* 0x000fe20000000f00 */
[----:B0-----:R-:W-:Y:S02]  /*fd10*/  IMAD.U32 R86, RZ, RZ, UR4 ;  /* 0x00000004ff567e24 */ /* 0x001fe4000f8e00ff */
[----:B------:R-:W-:-:S07]  /*fd20*/  IMAD.U32 R87, RZ, RZ, UR5 ;  /* 0x00000005ff577e24 */ /* 0x000fce000f8e00ff */
[----:B------:R-:W-:Y:S05]  /*fd30*/  CALL.REL.NOINC `($__internal_1_$__cuda_sm20_div_rn_f64_full) ;  /* 0x0000032800207944 */ /* 0x000fea0003c00000 */
.L_x_256:
[----:B------:R-:W-:Y:S05]  /*fd40*/  BSYNC.RECONVERGENT B1 ;  /* 0x0000000000017941 */ /* 0x000fea0003800200 */
.L_x_255:
[----:B------:R-:W0:Y:S01]  /*fd50*/  LDC R77, c[0x3][0x7c] ;  /* 0x00c01f00ff4d7b82 */ /* 0x000e220000000800 */
[----:B------:R-:W-:Y:S01]  /*fd60*/  DADD R100, R100, 1 ;  /* 0x3ff0000064647429 */ /* 0x000fe20000000000 */
[----:B------:R-:W-:Y:S01]  /*fd70*/  IMAD.MOV.U32 R28, RZ, RZ, 0x80000 ;  /* 0x00080000ff1c7424 */ /* 0x000fe200078e00ff */
[----:B------:R-:W-:Y:S01]  /*fd80*/  BSSY.RECONVERGENT B1, `(.L_x_257) ;  /* 0x0000606000017945 */ /* 0x000fe20003800200 */
[----:B------:R-:W-:Y:S01]  /*fd90*/  IMAD.MOV.U32 R96, RZ, RZ, 0x0 ;  /* 0x00000000ff607424 */ /* 0x000fe200078e00ff */
[----:B------:R-:W-:-:S04]  /*fda0*/  MOV R97, 0xc07f4000 ;  /* 0xc07f400000617802 */ /* 0x000fc80000000f00 */
[----:B------:R-:W-:Y:S02]  /*fdb0*/  DSETP.MAX.AND P0, P1, R100, 1, PT ;  /* 0x3ff000006400742a */ /* 0x000fe4000390f000 */
[----:B------:R-:W-:Y:S02]  /*fdc0*/  IMAD.MOV.U32 R0, RZ, RZ, R101 ;  /* 0x000000ffff007224 */ /* 0x000fe400078e0065 */
[----:B------:R-:W1:Y:S03]  /*fdd0*/  F2I.F64.TRUNC R101, R84 ;  /* 0x0000005400657311 */ /* 0x000e66000030d100 */
[----:B------:R-:W-:-:S07]  /*fde0*/  FSEL R29, R0, 1.875, P0 ;  /* 0x3ff00000001d7808 */ /* 0x000fce0000000000 */
[----:B------:R-:W-:Y:S01]  /*fdf0*/  @P1 LOP3.LUT R29, R28, 0x3ff00000, RZ, 0xfc, !PT ;  /* 0x3ff000001c1d1812 */ /* 0x000fe200078efcff */
[----:B0-----:R-:W0:Y:S01]  /*fe00*/  I2F.F64 R30, R77 ;  /* 0x0000004d001e7312 */ /* 0x001e220000201c00 */
[----:B------:R-:W-:Y:S02]  /*fe10*/  SEL R28, R100, RZ, P0 ;  /* 0x000000ff641c7207 */ /* 0x000fe40000000000 */
[----:B-1----:R-:W-:Y:S01]  /*fe20*/  ISETP.GE.AND P0, PT, R101, 0x3, PT ;  /* 0x000000036500780c */ /* 0x002fe20003f06270 */
[----:B------:R-:W-:Y:S01]  /*fe30*/  IMAD.MOV.U32 R0, RZ, RZ, R29 ;  /* 0x000000ffff007224 */ /* 0x000fe200078e001d */
[----:B0-----:R-:W-:-:S08]  /*fe40*/  DADD R30, R30, -1 ;  /* 0xbff000001e1e7429 */ /* 0x001fd00000000000 */
[----:B------:R-:W-:Y:S02]  /*fe50*/  DSETP.MIN.AND P1, P2, R28, R30, PT ;  /* 0x0000001e1c00722a */ /* 0x000fe40003a20000 */
[----:B------:R-:W-:-:S04]  /*fe60*/  IMAD.MOV.U32 R79, RZ, RZ, R31 ;  /* 0x000000ffff4f7224 */ /* 0x000fc800078e001f */
[----:B------:R-:W-:Y:S02]  /*fe70*/  SEL R78, R28, R30, P1 ;  /* 0x0000001e1c4e7207 */ /* 0x000fe40000800000 */
[----:B------:R-:W-:-:S06]  /*fe80*/  FSEL R81, R0, R79, P1 ;  /* 0x0000004f00517208 */ /* 0x000fcc0000800000 */
[----:B------:R-:W-:-:S05]  /*fe90*/  @P2 LOP3.LUT R81, R79, 0x80000, RZ, 0xfc, !PT ;  /* 0x000800004f512812 */ /* 0x000fca00078efcff */
[----:B------:R-:W-:Y:S01]  /*fea0*/  IMAD.MOV.U32 R79, RZ, RZ, R81 ;  /* 0x000000ffff4f7224 */ /* 0x000fe200078e0051 */
[----:B------:R-:W-:Y:S06]  /*feb0*/  @!P0 BRA `(.L_x_258) ;  /* 0x0000005c00c88947 */ /* 0x000fec0003800000 */
[----:B------:R-:W0:Y:S01]  /*fec0*/  LDC R92, c[0x3][0x78] ;  /* 0x00c01e00ff5c7b82 */ /* 0x000e220000000800 */
[----:B------:R-:W1:Y:S01]  /*fed0*/  F2I.F64.TRUNC R142, R78 ;  /* 0x0000004e008e7311 */ /* 0x000e62000030d100 */
[----:B------:R-:W-:-:S05]  /*fee0*/  VIADD R29, R77, 0xfffffffe ;  /* 0xfffffffe4d1d7836 */ /* 0x000fca0000000000 */
[----:B-1----:R-:W-:Y:S01]  /*fef0*/  ISETP.GE.AND P0, PT, R142, R29, PT ;  /* 0x0000001d8e00720c */ /* 0x002fe20003f06270 */
[----:B0-----:R-:W-:-:S05]  /*ff00*/  VIADD R0, R92, 0xfffffffe ;  /* 0xfffffffe5c007836 */ /* 0x001fca0000000000 */
[----:B------:R-:W-:-:S04]  /*ff10*/  ISETP.GE.OR P0, PT, R101, R0, P0 ;  /* 0x000000006500720c */ /* 0x000fc80000706670 */
[----:B------:R-:W-:-:S13]  /*ff20*/  ISETP.LT.OR P0, PT, R142, 0x3, P0 ;  /* 0x000000038e00780c */ /* 0x000fda0000701670 */
[----:B------:R-:W-:Y:S05]  /*ff30*/  @P0 BRA `(.L_x_258) ;  /* 0x0000005c00a80947 */ /* 0x000fea0003800000 */
[----:B------:R-:W-:Y:S01]  /*ff40*/  VIADDMNMX R0, R142, 0xffffffff, R77, PT ;  /* 0xffffffff8e007846 */ /* 0x000fe2000380014d */
[----:B------:R-:W0:Y:S01]  /*ff50*/  LDCU.64 UR4, c[0x0][0x3c8] ;  /* 0x00007900ff0477ac */ /* 0x000e220008000a00 */
[CC--:B------:R-:W-:Y:S02]  /*ff60*/  VIMNMX R140, PT, PT, R101.reuse, R92.reuse, PT ;  /* 0x0000005c658c7248 */ /* 0x0c0fe40003fe0100 */
[C---:B------:R-:W-:Y:S01]  /*ff70*/  VIADDMNMX R138, R101.reuse, 0x1, R92, PT ;  /* 0x00000001658a7846 */ /* 0x040fe2000380015c */
[----:B------:R-:W-:Y:S01]  /*ff80*/  VIADD R0, R0, 0xffffffff ;  /* 0xffffffff00007836 */ /* 0x000fe20000000000 */
[----:B------:R-:W-:Y:S02]  /*ff90*/  SHF.R.S32.HI R139, RZ, 0x1f, R140 ;  /* 0x0000001fff8b7819 */ /* 0x000fe4000001148c */
[----:B------:R-:W-:Y:S01]  /*ffa0*/  SHF.R.S32.HI R137, RZ, 0x1f, R138 ;  /* 0x0000001fff897819 */ /* 0x000fe2000001148a */
[----:B------:R-:W-:Y:S01]  /*ffb0*/  IMAD R81, R0, R92, RZ ;  /* 0x0000005c00517224 */ /* 0x000fe200078e02ff */
[----:B------:R-:W-:-:S04]  /*ffc0*/  VIADDMNMX R136, R101, 0xffffffff, R92, PT ;  /* 0xffffffff65887846 */ /* 0x000fc8000380015c */
[----:B------:R-:W-:Y:S02]  /*ffd0*/  SHF.R.S32.HI R80, RZ, 0x1f, R81 ;  /* 0x0000001fff507819 */ /* 0x000fe40000011451 */
[C---:B------:R-:W-:Y:S02]  /*ffe0*/  IADD3 R28, P0, PT, R81.reuse, R140, RZ ;  /* 0x0000008c511c7210 */ /* 0x040fe40007f1e0ff */
[----:B------:R-:W-:-:S03]  /*fff0*/  IADD3 R0, P1, PT, R81, R138, RZ ;  /* 0x0000008a51007210 */ /* 0x000fc60007f3e0ff */
[----:B------:R-:W-:Y:S01]  /*10000*/  IMAD.X R29, R80, 0x1, R139, P0 ;  /* 0x00000001501d7824 */ /* 0x000fe200000e068b */
[----:B0-----:R-:W-:-:S04]  /*10010*/  LEA R30, P0, R28, UR4, 0x2 ;  /* 0x000000041c1e7c11 */ /* 0x001fc8000f8010ff */
[----:B------:R-:W-:Y:S01]  /*10020*/  LEA.HI.X R31, R28, UR5, R29, 0x2, P0 ;  /* 0x000000051c1f7c11 */ /* 0x000fe200080f141d */
[----:B------:R-:W-:Y:S01]  /*10030*/  IMAD.X R29, R80, 0x1, R137, P1 ;  /* 0x00000001501d7824 */ /* 0x000fe200008e0689 */
[----:B------:R-:W-:Y:S02]  /*10040*/  LEA R76, P1, R0, UR4, 0x2 ;  /* 0x00000004004c7c11 */ /* 0x000fe4000f8210ff */
[----:B------:R-:W-:Y:S01]  /*10050*/  SHF.R.S32.HI R135, RZ, 0x1f, R136 ;  /* 0x0000001fff877819 */ /* 0x000fe20000011488 */
[----:B------:R0:W2:Y:S01]  /*10060*/  LDG.E R94, desc[UR36][R30.64+-0x4] ;  /* 0xfffffc241e5e7981 */ /* 0x0000a2000c1e1900 */
[----:B------:R-:W-:Y:S02]  /*10070*/  IADD3 R86, P0, PT, R136, R81, RZ ;  /* 0x0000005188567210 */ /* 0x000fe40007f1e0ff */
[----:B------:R-:W-:-:S03]  /*10080*/  LEA.HI.X R77, R0, UR5, R29, 0x2, P1 ;  /* 0x00000005004d7c11 */ /* 0x000fc600088f141d */
[----:B------:R-:W-:Y:S01]  /*10090*/  IMAD.X R29, R80, 0x1, R135, P0 ;  /* 0x00000001501d7824 */ /* 0x000fe200000e0687 */
[C---:B------:R-:W-:Y:S01]  /*100a0*/  LEA R28, P0, R86.reuse, UR4, 0x2 ;  /* 0x00000004561c7c11 */ /* 0x040fe2000f8010ff */
[----:B------:R1:W3:Y:S01]  /*100b0*/  LDG.E R96, desc[UR36][R76.64+-0x4] ;  /* 0xfffffc244c607981 */ /* 0x0002e2000c1e1900 */
[----:B------:R-:W-:Y:S02]  /*100c0*/  VIADDMNMX R134, R101, 0x2, R92, PT ;  /* 0x0000000265867846 */ /* 0x000fe4000380015c */
[----:B------:R-:W-:Y:S02]  /*100d0*/  LEA.HI.X R29, R86, UR5, R29, 0x2, P0 ;  /* 0x00000005561d7c11 */ /* 0x000fe400080f141d */
[----:B------:R-:W-:-:S03]  /*100e0*/  SHF.R.S32.HI R133, RZ, 0x1f, R134 ;  /* 0x0000001fff857819 */ /* 0x000fc60000011486 */
[----:B------:R4:W5:Y:S01]  /*100f0*/  LDG.E R0, desc[UR36][R28.64+-0x4] ;  /* 0xfffffc241c007981 */ /* 0x000962000c1e1900 */
[----:B0-----:R-:W-:-:S04]  /*10100*/  IADD3 R31, P0, PT, R81, R134, RZ ;  /* 0x00000086511f7210 */ /* 0x001fc80007f1e0ff */
[----:B------:R-:W-:Y:S02]  /*10110*/  IADD3.X R86, PT, PT, R80, R133, RZ, P0, !PT ;  /* 0x0000008550567210 */ /* 0x000fe400007fe4ff */
[----:B------:R-:W-:-:S04]  /*10120*/  LEA R30, P0, R31, UR4, 0x2 ;  /* 0x000000041f1e7c11 */ /* 0x000fc8000f8010ff */
[----:B------:R-:W-:-:S05]  /*10130*/  LEA.HI.X R31, R31, UR5, R86, 0x2, P0 ;  /* 0x000000051f1f7c11 */ /* 0x000fca00080f1456 */
[----:B------:R0:W5:Y:S01]  /*10140*/  LDG.E R108, desc[UR36][R30.64+-0x4] ;  /* 0xfffffc241e6c7981 */ /* 0x000162000c1e1900 */
[C-C-:B------:R-:W-:Y:S02]  /*10150*/  VIADDMNMX R132, R101.reuse, 0x3, R92.reuse, PT ;  /* 0x0000000365847846 */ /* 0x140fe4000380015c */
[----:B------:R-:W-:Y:S02]  /*10160*/  VIADDMNMX R131, R101, 0x4, R92, PT ;  /* 0x0000000465837846 */ /* 0x000fe4000380015c */
[----:B------:R-:W-:Y:S02]  /*10170*/  SHF.R.S32.HI R130, RZ, 0x1f, R132 ;  /* 0x0000001fff827819 */ /* 0x000fe40000011484 */
[C---:B-1----:R-:W-:Y:S02]  /*10180*/  IADD3 R76, P0, PT, R81.reuse, R132, RZ ;  /* 0x00000084514c7210 */ /* 0x042fe40007f1e0ff */
[----:B------:R-:W-:Y:S02]  /*10190*/  SHF.R.S32.HI R115, RZ, 0x1f, R131 ;  /* 0x0000001fff737819 */ /* 0x000fe40000011483 */
[----:B------:R-:W-:Y:S01]  /*101a0*/  IADD3 R81, P1, PT, R81, R131, RZ ;  /* 0x0000008351517210 */ /* 0x000fe20007f3e0ff */
[----:B----4-:R-:W-:Y:S01]  /*101b0*/  IMAD.X R29, R80, 0x1, R130, P0 ;  /* 0x00000001501d7824 */ /* 0x010fe200000e0682 */
[----:B------:R-:W-:-:S03]  /*101c0*/  LEA R86, P0, R76, UR4, 0x2 ;  /* 0x000000044c567c11 */ /* 0x000fc6000f8010ff */
[----:B------:R-:W-:Y:S01]  /*101d0*/  IMAD.X R80, R80, 0x1, R115, P1 ;  /* 0x0000000150507824 */ /* 0x000fe200008e0673 */
[----:B------:R-:W-:Y:S02]  /*101e0*/  LEA.HI.X R87, R76, UR5, R29, 0x2, P0 ;  /* 0x000000054c577c11 */ /* 0x000fe400080f141d */
[----:B------:R-:W-:-:S03]  /*101f0*/  LEA R92, P0, R81, UR4, 0x2 ;  /* 0x00000004515c7c11 */ /* 0x000fc6000f8010ff */
[----:B------:R-:W4:Y:S01]  /*10200*/  LDG.E R86, desc[UR36][R86.64+-0x4] ;  /* 0xfffffc2456567981 */ /* 0x000f22000c1e1900 */
[----:B------:R-:W-:-:S05]  /*10210*/  LEA.HI.X R93, R81, UR5, R80, 0x2, P0 ;  /* 0x00000005515d7c11 */ /* 0x000fca00080f1450 */
[----:B------:R1:W4:Y:S01]  /*10220*/  LDG.E R118, desc[UR36][R92.64+-0x4] ;  /* 0xfffffc245c767981 */ /* 0x000322000c1e1900 */
[----:B------:R-:W0:Y:S01]  /*10230*/  MUFU.RCP64H R77, 1.875 ;  /* 0x3ffe0000004d7908 */ /* 0x000e220000001800 */
[----:B------:R-:W-:Y:S02]  /*10240*/  IMAD.MOV.U32 R98, RZ, RZ, 0x0 ;  /* 0x00000000ff627424 */ /* 0x000fe400078e00ff */
[----:B------:R-:W-:Y:S02]  /*10250*/  IMAD.MOV.U32 R99, RZ, RZ, 0x3ffe0000 ;  /* 0x3ffe0000ff637424 */ /* 0x000fe400078e00ff */
[----:B------:R-:W-:-:S06]  /*10260*/  IMAD.MOV.U32 R76, RZ, RZ, 0x1 ;  /* 0x00000001ff4c7424 */ /* 0x000fcc00078e00ff */
[----:B0-----:R-:W-:-:S08]  /*10270*/  DFMA R80, R76, -R98, 1 ;  /* 0x3ff000004c50742b */ /* 0x001fd00000000862 */
[----:B------:R-:W-:-:S08]  /*10280*/  DFMA R80, R80, R80, R80 ;  /* 0x000000505050722b */ /* 0x000fd00000000050 */
[----:B------:R-:W-:-:S08]  /*10290*/  DFMA R80, R76, R80, R76 ;  /* 0x000000504c50722b */ /* 0x000fd0000000004c */
[----:B------:R-:W-:-:S08]  /*102a0*/  DFMA R76, R80, -R98, 1 ;  /* 0x3ff00000504c742b */ /* 0x000fd00000000862 */
[----:B------:R-:W-:Y:S01]  /*102b0*/  DFMA R76, R80, R76, R80 ;  /* 0x0000004c504c722b */ /* 0x000fe20000000050 */
[----:B------:R-:W-:Y:S01]  /*102c0*/  BSSY.RECONVERGENT B4, `(.L_x_259) ;  /* 0x0000020000047945 */ /* 0x000fe20003800200 */
[----:B------:R-:W-:Y:S02]  /*102d0*/  VIADD R120, R101, 0xfffffffe ;  /* 0xfffffffe65787836 */ /* 0x000fe40000000000 */
[----:B------:R-:W-:Y:S01]  /*102e0*/  VIADD R114, R142, 0xfffffffe ;  /* 0xfffffffe8e727836 */ /* 0x000fe20000000000 */
[----:B--2---:R-:W0:Y:S08]  /*102f0*/  F2F.F64.F32 R94, R94 ;  /* 0x0000005e005e7310 */ /* 0x004e300000201800 */
[----:B---3--:R-:W2:Y:S01]  /*10300*/  F2F.F64.F32 R96, R96 ;  /* 0x0000006000607310 */ /* 0x008ea20000201800 */
[----:B0-----:R-:W-:-:S07]  /*10310*/  DADD R30, R94, R94 ;  /* 0x000000005e1e7229 */ /* 0x001fce000000005e */
[----:B-----5:R-:W0:Y:S01]  /*10320*/  F2F.F64.F32 R28, R0 ;  /* 0x00000000001c7310 */ /* 0x020e220000201800 */
[----:B--2---:R-:W-:-:S08]  /*10330*/  DADD R30, R96, -R30 ;  /* 0x00000000601e7229 */ /* 0x004fd0000000081e */
[----:B0-----:R-:W-:Y:S01]  /*10340*/  DADD R28, R28, R30 ;  /* 0x000000001c1c7229 */ /* 0x001fe2000000001e */
[----:B------:R-:W0:Y:S01]  /*10350*/  F2F.F64.F32 R108, R108 ;  /* 0x0000006c006c7310 */ /* 0x000e220000201800 */
[----:B------:R-:W-:-:S06]  /*10360*/  DADD R30, R96, R96 ;  /* 0x00000000601e7229 */ /* 0x000fcc0000000060 */
[----:B------:R-:W-:Y:S02]  /*10370*/  DMUL R28, R28, 3 ;  /* 0x400800001c1c7828 */ /* 0x000fe40000000000 */
[----:B0-----:R-:W-:-:S06]  /*10380*/  DADD R30, R108, -R30 ;  /* 0x000000006c1e7229 */ /* 0x001fcc000000081e */
[----:B------:R-:W-:Y:S02]  /*10390*/  DMUL R112, R28, 0.5 ;  /* 0x3fe000001c707828 */ /* 0x000fe40000000000 */
[----:B------:R-:W-:-:S06]  /*103a0*/  DADD R30, R94, R30 ;  /* 0x000000005e1e7229 */ /* 0x000fcc000000001e */
[----:B------:R-:W-:-:S08]  /*103b0*/  DMUL R28, R112, 0.5 ;  /* 0x3fe00000701c7828 */ /* 0x000fd00000000000 */
[----:B-1----:R-:W-:-:S08]  /*103c0*/  DFMA R92, R30, 3, -R28 ;  /* 0x400800001e5c782b */ /* 0x002fd0000000081c */
[----:B------:R-:W-:-:S08]  /*103d0*/  DMUL R28, R92, R76 ;  /* 0x0000004c5c1c7228 */ /* 0x000fd00000000000 */
[----:B------:R-:W-:-:S08]  /*103e0*/  DFMA R30, R28, -1.875, R92 ;  /* 0xbffe00001c1e782b */ /* 0x000fd0000000005c */
[----:B------:R-:W-:Y:S01]  /*103f0*/  DFMA R28, R76, R30, R28 ;  /* 0x0000001e4c1c722b */ /* 0x000fe2000000001c */
[----:B------:R-:W-:Y:S01]  /*10400*/  FSETP.GEU.AND P1, PT, |R93|, 6.5827683646048100446e-37, PT ;  /* 0x036000005d00780b */ /* 0x000fe20003f2e200 */
[----:B----4-:R0:W1:Y:S08]  /*10410*/  F2F.F64.F32 R116, R86 ;  /* 0x0000005600747310 */ /* 0x0100700000201800 */
[----:B------:R-:W-:Y:S01]  /*10420*/  FFMA R0, RZ, 1.984375, R29 ;  /* 0x3ffe0000ff007823 */ /* 0x000fe2000000001d */
[----:B------:R-:W2:Y:S04]  /*10430*/  F2F.F64.F32 R118, R118 ;  /* 0x0000007600767310 */ /* 0x000ea80000201800 */
[----:B------:R-:W-:-:S13]  /*10440*/  FSETP.GT.AND P0, PT, |R0|, 1.469367938527859385e-39, PT ;  /* 0x001000000000780b */ /* 0x000fda0003f04200 */
[----:B012---:R-:W-:Y:S05]  /*10450*/  @P0 BRA P1, `(.L_x_260) ;  /* 0x0000000000180947 */ /* 0x007fea0000800000 */
[----:B------:R-:W-:Y:S01]  /*10460*/  MOV R86, RZ ;  /* 0x000000ff00567202 */ /* 0x000fe20000000f00 */
[----:B------:R-:W-:Y:S01]  /*10470*/  IMAD.MOV.U32 R87, RZ, RZ, 0x3ffe0000 ;  /* 0x3ffe0000ff577424 */ /* 0x000fe200078e00ff */
[----:B------:R-:W-:-:S07]  /*10480*/  MOV R0, 0x104a0 ;  /* 0x000104a000007802 */ /* 0x000fce0000000f00 */
[----:B------:R-:W-:Y:S05]  /*10490*/  CALL.REL.NOINC `($__internal_1_$__cuda_sm20_div_rn_f64_full) ;  /* 0x0000032000487944 */ /* 0x000fea0003c00000 */
[----:B------:R-:W-:Y:S02]  /*104a0*/  IMAD.MOV.U32 R28, RZ, RZ, R100 ;  /* 0x000000ffff1c7224 */ /* 0x000fe400078e0064 */
[----:B------:R-:W-:-:S07]  /*104b0*/  IMAD.MOV.U32 R29, RZ, RZ, R101 ;  /* 0x000000ffff1d7224 */ /* 0x000fce00078e0065 */
.L_x_260:
[----:B------:R-:W-:Y:S05]  /*104c0*/  BSYNC.RECONVERGENT B4 ;  /* 0x0000000000047941 */ /* 0x000fea0003800200 */
.L_x_259:
[----:B------:R-:W0:Y:S01]  /*104d0*/  MUFU.RCP64H R77, 1.8666658401489257812 ;  /* 0x3ffddddd004d7908 */ /* 0x000e220000001800 */
[----:B------:R-:W-:Y:S01]  /*104e0*/  IMAD.MOV.U32 R92, RZ, RZ, -0x22222222 ;  /* 0xdddddddeff5c7424 */ /* 0x000fe200078e00ff */
[----:B------:R-:W-:Y:S01]  /*104f0*/  DADD R30, R108, R108 ;  /* 0x000000006c1e7229 */ /* 0x000fe2000000006c */
[----:B------:R-:W-:Y:S01]  /*10500*/  IMAD.MOV.U32 R93, RZ, RZ, 0x3ffddddd ;  /* 0x3ffdddddff5d7424 */ /* 0x000fe200078e00ff */
[----:B------:R-:W-:Y:S01]  /*10510*/  BSSY.RECONVERGENT B4, `(.L_x_261) ;  /* 0x000001a000047945 */ /* 0x000fe20003800200 */
[----:B------:R-:W-:-:S05]  /*10520*/  IMAD.MOV.U32 R76, RZ, RZ, 0x1 ;  /* 0x00000001ff4c7424 */ /* 0x000fca00078e00ff */
[----:B------:R-:W-:Y:S02]  /*10530*/  DADD R30, R116, -R30 ;  /* 0x00000000741e7229 */ /* 0x000fe4000000081e */
[----:B0-----:R-:W-:-:S06]  /*10540*/  DFMA R80, R76, -R92, 1 ;  /* 0x3ff000004c50742b */ /* 0x001fcc000000085c */
[----:B------:R-:W-:Y:S02]  /*10550*/  DADD R30, R96, R30 ;  /* 0x00000000601e7229 */ /* 0x000fe4000000001e */
[----:B------:R-:W-:-:S08]  /*10560*/  DFMA R80, R80, R80, R80 ;  /* 0x000000505050722b */ /* 0x000fd00000000050 */
[----:B------:R-:W-:Y:S02]  /*10570*/  DFMA R80, R76, R80, R76 ;  /* 0x000000504c50722b */ /* 0x000fe4000000004c */
[----:B------:R-:W-:-:S06]  /*10580*/  DMUL R76, R28, 0.5 ;  /* 0x3fe000001c4c7828 */ /* 0x000fcc0000000000 */
[----:B------:R-:W-:Y:S02]  /*10590*/  DFMA R86, R80, -R92, 1 ;  /* 0x3ff000005056742b */ /* 0x000fe4000000085c */
[----:B------:R-:W-:-:S06]  /*105a0*/  DFMA R98, R30, 3, -R76 ;  /* 0x400800001e62782b */ /* 0x000fcc000000084c */
[----:B------:R-:W-:-:S04]  /*105b0*/  DFMA R86, R80, R86, R80 ;  /* 0x000000565056722b */ /* 0x000fc80000000050 */
[----:B------:R-:W-:-:S04]  /*105c0*/  FSETP.GEU.AND P1, PT, |R99|, 6.5827683646048100446e-37, PT ;  /* 0x036000006300780b */ /* 0x000fc80003f2e200 */
[----:B------:R-:W-:-:S08]  /*105d0*/  DMUL R30, R98, R86 ;  /* 0x00000056621e7228 */ /* 0x000fd00000000000 */
[----:B------:R-:W-:-:S08]  /*105e0*/  DFMA R76, R30, -R92, R98 ;  /* 0x8000005c1e4c722b */ /* 0x000fd00000000062 */
[----:B------:R-:W-:-:S10]  /*105f0*/  DFMA R30, R86, R76, R30 ;  /* 0x0000004c561e722b */ /* 0x000fd4000000001e */
[----:B------:R-:W-:-:S05]  /*10600*/  FFMA R0, RZ, 1.9833332300186157227, R31 ;  /* 0x3ffdddddff007823 */ /* 0x000fca000000001f */
[----:B------:R-:W-:-:S13]  /*10610*/  FSETP.GT.AND P0, PT, |R0|, 1.469367938527859385e-39, PT ;  /* 0x001000000000780b */ /* 0x000fda0003f04200 */
[----:B------:R-:W-:Y:S05]  /*10620*/  @P0 BRA P1, `(.L_x_262) ;  /* 0x0000000000200947 */ /* 0x000fea0000800000 */
[----:B------:R-:W-:Y:S01]  /*10630*/  IMAD.MOV.U32 R92, RZ, RZ, R98 ;  /* 0x000000ffff5c7224 */ /* 0x000fe200078e0062 */
[----:B------:R-:W-:Y:S01]  /*10640*/  MOV R93, R99 ;  /* 0x00000063005d7202 */ /* 0x000fe20000000f00 */
[----:B------:R-:W-:Y:S01]  /*10650*/  IMAD.MOV.U32 R86, RZ, RZ, -0x22222222 ;  /* 0xdddddddeff567424 */ /* 0x000fe200078e00ff */
[----:B------:R-:W-:Y:S01]  /*10660*/  MOV R0, 0x10690 ;  /* 0x0001069000007802 */ /* 0x000fe20000000f00 */
[----:B------:R-:W-:-:S07]  /*10670*/  IMAD.MOV.U32 R87, RZ, RZ, 0x3ffddddd ;  /* 0x3ffdddddff577424 */ /* 0x000fce00078e00ff */
[----:B------:R-:W-:Y:S05]  /*10680*/  CALL.REL.NOINC `($__internal_1_$__cuda_sm20_div_rn_f64_full) ;  /* 0x0000031c00cc7944 */ /* 0x000fea0003c00000 */
[----:B------:R-:W-:Y:S02]  /*10690*/  IMAD.MOV.U32 R30, RZ, RZ, R100 ;  /* 0x000000ffff1e7224 */ /* 0x000fe400078e0064 */
[----:B------:R-:W-:-:S07]  /*106a0*/  IMAD.MOV.U32 R31, RZ, RZ, R101 ;  /* 0x000000ffff1f7224 */ /* 0x000fce00078e0065 */
.L_x_262:
[----:B------:R-:W-:Y:S05]  /*106b0*/  BSYNC.RECONVERGENT B4 ;  /* 0x0000000000047941 */ /* 0x000fea0003800200 */
.L_x_261:
[----:B------:R-:W0:Y:S01]  /*106c0*/  MUFU.RCP64H R77, 1.8660707473754882812 ;  /* 0x3ffddb6d004d7908 */ /* 0x000e220000001800 */
        /* <DEDUP_REMOVED lines=18> */
[----:B------:R-:W-:-:S05]  /*107f0*/  FFMA R0, RZ, 1.9832588434219360352, R101 ;  /* 0x3ffddb6dff007823 */ /* 0x000fca0000000065 */
[----:B------:R-:W-:-:S13]  /*10800*/  FSETP.GT.AND P0, PT, |R0|, 1.469367938527859385e-39, PT ;  /* 0x001000000000780b */ /* 0x000fda0003f04200 */
[----:B------:R-:W-:Y:S05]  /*10810*/  @P0 BRA P1, `(.L_x_264) ;  /* 0x0000000000180947 */ /* 0x000fea0000800000 */
[----:B------:R-:W-:Y:S01]  /*10820*/  MOV R92, R116 ;  /* 0x00000074005c7202 */ /* 0x000fe20000000f00 */
[----:B------:R-:W-:Y:S01]  /*10830*/  IMAD.MOV.U32 R93, RZ, RZ, R117 ;  /* 0x000000ffff5d7224 */ /* 0x000fe200078e0075 */
[----:B------:R-:W-:Y:S01]  /*10840*/  MOV R0, 0x10880 ;  /* 0x0001088000007802 */ /* 0x000fe20000000f00 */
[----:B------:R-:W-:Y:S02]  /*10850*/  IMAD.MOV.U32 R86, RZ, RZ, -0x49249249 ;  /* 0xb6db6db7ff567424 */ /* 0x000fe400078e00ff */
[----:B------:R-:W-:-:S07]  /*10860*/  IMAD.MOV.U32 R87, RZ, RZ, 0x3ffddb6d ;  /* 0x3ffddb6dff577424 */ /* 0x000fce00078e00ff */
[----:B------:R-:W-:Y:S05]  /*10870*/  CALL.REL.NOINC `($__internal_1_$__cuda_sm20_div_rn_f64_full) ;  /* 0x0000031c00507944 */ /* 0x000fea0003c00000 */
.L_x_264:
[----:B------:R-:W-:Y:S05]  /*10880*/  BSYNC.RECONVERGENT B4 ;  /* 0x0000000000047941 */ /* 0x000fea0003800200 */
.L_x_263:
[----:B------:R-:W0:Y:S01]  /*10890*/  MUFU.RCP64H R77, 3 ;  /* 0x40080000004d7908 */ /* 0x000e220000001800 */
[----:B------:R-:W-:Y:S01]  /*108a0*/  IMAD.MOV.U32 R86, RZ, RZ, 0x0 ;  /* 0x00000000ff567424 */ /* 0x000fe200078e00ff */
[----:B------:R-:W-:Y:S01]  /*108b0*/  UMOV UR4, 0x49249249 ;  /* 0x4924924900047882 */ /* 0x000fe20000000000 */
[----:B------:R-:W-:Y:S01]  /*108c0*/  IMAD.MOV.U32 R87, RZ, RZ, 0x40080000 ;  /* 0x40080000ff577424 */ /* 0x000fe200078e00ff */
[----:B------:R-:W-:Y:S01]  /*108d0*/  UMOV UR5, 0x3fd12492 ;  /* 0x3fd1249200057882 */ /* 0x000fe20000000000 */
[----:B------:R-:W-:Y:S01]  /*108e0*/  IMAD.MOV.U32 R76, RZ, RZ, 0x1 ;  /* 0x00000001ff4c7424 */ /* 0x000fe200078e00ff */
[----:B------:R-:W-:Y:S01]  /*108f0*/  DFMA R108, R100, -UR4, R30 ;  /* 0x80000004646c7c2b */ /* 0x000fe2000800001e */
[----:B------:R-:W-:Y:S01]  /*10900*/  UMOV UR4, 0x11111111 ;  /* 0x1111111100047882 */ /* 0x000fe20000000000 */
[----:B------:R-:W-:Y:S01]  /*10910*/  UMOV UR5, 0x3fd11111 ;  /* 0x3fd1111100057882 */ /* 0x000fe20000000000 */
[----:B------:R-:W-:Y:S01]  /*10920*/  BSSY.RECONVERGENT B4, `(.L_x_265) ;  /* 0x0000016000047945 */ /* 0x000fe20003800200 */
[----:B------:R-:W-:-:S04]  /*10930*/  DADD R96, -R94, R96 ;  /* 0x000000005e607229 */ /* 0x000fc80000000160 */
[----:B------:R-:W-:Y:S02]  /*10940*/  DFMA R108, R108, -UR4, R28 ;  /* 0x800000046c6c7c2b */ /* 0x000fe4000800001c */
[----:B0-----:R-:W-:-:S06]  /*10950*/  DFMA R80, R76, -R86, 1 ;  /* 0x3ff000004c50742b */ /* 0x001fcc0000000856 */
[----:B------:R-:W-:Y:S02]  /*10960*/  DFMA R30, R108, -0.25, R112 ;  /* 0xbfd000006c1e782b */ /* 0x000fe40000000070 */
[----:B------:R-:W-:-:S08]  /*10970*/  DFMA R80, R80, R80, R80 ;  /* 0x000000505050722b */ /* 0x000fd00000000050 */
[----:B------:R-:W-:Y:S01]  /*10980*/  FSETP.GEU.AND P1, PT, |R31|, 6.5827683646048100446e-37, PT ;  /* 0x036000001f00780b */ /* 0x000fe20003f2e200 */
[----:B------:R-:W-:-:S08]  /*10990*/  DFMA R80, R76, R80, R76 ;  /* 0x000000504c50722b */ /* 0x000fd0000000004c */
[----:B------:R-:W-:-:S08]  /*109a0*/  DFMA R28, R80, -R86, 1 ;  /* 0x3ff00000501c742b */ /* 0x000fd00000000856 */
[----:B------:R-:W-:-:S08]  /*109b0*/  DFMA R28, R80, R28, R80 ;  /* 0x0000001c501c722b */ /* 0x000fd00000000050 */
[----:B------:R-:W-:-:S08]  /*109c0*/  DMUL R100, R30, R28 ;  /* 0x0000001c1e647228 */ /* 0x000fd00000000000 */
[----:B------:R-:W-:-:S08]  /*109d0*/  DFMA R76, R100, -3, R30 ;  /* 0xc0080000644c782b */ /* 0x000fd0000000001e */
[----:B------:R-:W-:-:S10]  /*109e0*/  DFMA R100, R28, R76, R100 ;  /* 0x0000004c1c64722b */ /* 0x000fd40000000064 */
[----:B------:R-:W-:-:S05]  /*109f0*/  FFMA R0, RZ, 2.125, R101 ;  /* 0x40080000ff007823 */ /* 0x000fca0000000065 */
[----:B------:R-:W-:-:S13]  /*10a00*/  FSETP.GT.AND P0, PT, |R0|, 1.469367938527859385e-39, PT ;  /* 0x001000000000780b */ /* 0x000fda0003f04200 */
[----:B------:R-:W-:Y:S05]  /*10a10*/  @P0 BRA P1, `(.L_x_266) ;  /* 0x0000000000180947 */ /* 0x000fea0000800000 */
[----:B------:R-:W-:Y:S01]  /*10a20*/  IMAD.MOV.U32 R92, RZ, RZ, R30 ;  /* 0x000000ffff5c7224 */ /* 0x000fe200078e001e */
[----:B------:R-:W-:Y:S01]  /*10a30*/  MOV R93, R31 ;  /* 0x0000001f005d7202 */ /* 0x000fe20000000f00 */
[----:B------:R-:W-:Y:S01]  /*10a40*/  IMAD.MOV.U32 R86, RZ, RZ, RZ ;  /* 0x000000ffff567224 */ /* 0x000fe200078e00ff */
[----:B------:R-:W-:Y:S01]  /*10a50*/  MOV R0, 0x10a80 ;  /* 0x00010a8000007802 */ /* 0x000fe20000000f00 */
[----:B------:R-:W-:-:S07]  /*10a60*/  IMAD.MOV.U32 R87, RZ, RZ, 0x40080000 ;  /* 0x40080000ff577424 */ /* 0x000fce00078e00ff */
[----:B------:R-:W-:Y:S05]  /*10a70*/  CALL.REL.NOINC `($__internal_1_$__cuda_sm20_div_rn_f64_full) ;  /* 0x0000031800d07944 */ /* 0x000fea0003c00000 */
.L_x_266:
[----:B------:R-:W-:Y:S05]  /*10a80*/  BSYNC.RECONVERGENT B4 ;  /* 0x0000000000047941 */ /* 0x000fea0003800200 */
.L_x_265:
[----:B------:R-:W0:Y:S01]  /*10a90*/  MUFU.RCP64H R29, 6 ;  /* 0x40180000001d7908 */ /* 0x000e220000001800 */
[----:B------:R-:W-:Y:S01]  /*10aa0*/  IMAD.MOV.U32 R76, RZ, RZ, 0x0 ;  /* 0x00000000ff4c7424 */ /* 0x000fe200078e00ff */
[----:B------:R-:W-:Y:S01]  /*10ab0*/  FSETP.GEU.AND P1, PT, |R109|, 6.5827683646048100446e-37, PT ;  /* 0x036000006d00780b */ /* 0x000fe20003f2e200 */
[----:B------:R-:W-:Y:S01]  /*10ac0*/  IMAD.MOV.U32 R77, RZ, RZ, 0x40180000 ;  /* 0x40180000ff4d7424 */ /* 0x000fe200078e00ff */
[----:B------:R-:W-:Y:S01]  /*10ad0*/  BSSY.RECONVERGENT B4, `(.L_x_267) ;  /* 0x0000016000047945 */ /* 0x000fe20003800200 */
[----:B------:R-:W-:Y:S01]  /*10ae0*/  IMAD.MOV.U32 R28, RZ, RZ, 0x1 ;  /* 0x00000001ff1c7424 */ /* 0x000fe200078e00ff */
[----:B------:R-:W-:-:S05]  /*10af0*/  DADD R96, R96, -R100 ;  /* 0x0000000060607229 */ /* 0x000fca0000000864 */
[----:B0-----:R-:W-:-:S08]  /*10b00*/  DFMA R80, R28, -R76, 1 ;  /* 0x3ff000001c50742b */ /* 0x001fd0000000084c */
[----:B------:R-:W-:-:S08]  /*10b10*/  DFMA R80, R80, R80, R80 ;  /* 0x000000505050722b */ /* 0x000fd00000000050 */
[----:B------:R-:W-:-:S08]  /*10b20*/  DFMA R80, R28, R80, R28 ;  /* 0x000000501c50722b */ /* 0x000fd0000000001c */
[----:B------:R-:W-:-:S08]  /*10b30*/  DFMA R76, R80, -R76, 1 ;  /* 0x3ff00000504c742b */ /* 0x000fd0000000084c */
[----:B------:R-:W-:-:S08]  /*10b40*/  DFMA R80, R80, R76, R80 ;  /* 0x0000004c5050722b */ /* 0x000fd00000000050 */
[----:B------:R-:W-:-:S08]  /*10b50*/  DMUL R28, R80, R108 ;  /* 0x0000006c501c7228 */ /* 0x000fd00000000000 */
[----:B------:R-:W-:-:S08]  /*10b60*/  DFMA R76, R28, -6, R108 ;  /* 0xc01800001c4c782b */ /* 0x000fd0000000006c */
[----:B------:R-:W-:-:S10]  /*10b70*/  DFMA R28, R80, R76, R28 ;  /* 0x0000004c501c722b */ /* 0x000fd4000000001c */
[----:B------:R-:W-:-:S05]  /*10b80*/  FFMA R0, RZ, 2.375, R29 ;  /* 0x40180000ff007823 */ /* 0x000fca000000001d */
[----:B------:R-:W-:-:S13]  /*10b90*/  FSETP.GT.AND P0, PT, |R0|, 1.469367938527859385e-39, PT ;  /* 0x001000000000780b */ /* 0x000fda0003f04200 */
[----:B------:R-:W-:Y:S05]  /*10ba0*/  @P0 BRA P1, `(.L_x_268) ;  /* 0x0000000000200947 */ /* 0x000fea0000800000 */
[----:B------:R-:W-:Y:S01]  /*10bb0*/  IMAD.MOV.U32 R92, RZ, RZ, R108 ;  /* 0x000000ffff5c7224 */ /* 0x000fe200078e006c */
[----:B------:R-:W-:Y:S01]  /*10bc0*/  MOV R86, RZ ;  /* 0x000000ff00567202 */ /* 0x000fe20000000f00 */
[----:B------:R-:W-:Y:S01]  /*10bd0*/  IMAD.MOV.U32 R93, RZ, RZ, R109 ;  /* 0x000000ffff5d7224 */ /* 0x000fe200078e006d */
[----:B------:R-:W-:Y:S01]  /*10be0*/  MOV R0, 0x10c10 ;  /* 0x00010c1000007802 */ /* 0x000fe20000000f00 */
[----:B------:R-:W-:-:S07]  /*10bf0*/  IMAD.MOV.U32 R87, RZ, RZ, 0x40180000 ;  /* 0x40180000ff577424 */ /* 0x000fce00078e00ff */
[----:B------:R-:W-:Y:S05]  /*10c00*/  CALL.REL.NOINC `($__internal_1_$__cuda_sm20_div_rn_f64_full) ;  /* 0x00000318006c7944 */ /* 0x000fea0003c00000 */
[----:B------:R-:W-:Y:S02]  /*10c10*/  IMAD.MOV.U32 R28, RZ, RZ, R100 ;  /* 0x000000ffff1c7224 */ /* 0x000fe400078e0064 */
[----:B------:R-:W-:-:S07]  /*10c20*/  IMAD.MOV.U32 R29, RZ, RZ, R101 ;  /* 0x000000ffff1d7224 */ /* 0x000fce00078e0065 */
.L_x_268:
[----:B------:R-:W-:Y:S05]  /*10c30*/  BSYNC.RECONVERGENT B4 ;  /* 0x0000000000047941 */ /* 0x000fea0003800200 */
.L_x_267:
[----:B------:R-:W0:Y:S01]  /*10c40*/  MUFU.RCP64H R77, 6 ;  /* 0x40180000004d7908 */ /* 0x000e220000001800 */
[----:B------:R-:W-:Y:S01]  /*10c50*/  IMAD.MOV.U32 R80, RZ, RZ, 0x0 ;  /* 0x00000000ff507424 */ /* 0x000fe200078e00ff */
[----:B------:R-:W-:Y:S01]  /*10c60*/  DADD R92, R108, -R30 ;  /* 0x000000006c5c7229 */ /* 0x000fe2000000081e */
[----:B------:R-:W-:Y:S01]  /*10c70*/  IMAD.MOV.U32 R81, RZ, RZ, 0x40180000 ;  /* 0x40180000ff517424 */ /* 0x000fe200078e00ff */
[----:B------:R-:W-:Y:S01]  /*10c80*/  BSSY.RECONVERGENT B4, `(.L_x_269) ;  /* 0x0000016000047945 */ /* 0x000fe20003800200 */
[----:B------:R-:W-:Y:S01]  /*10c90*/  IMAD.MOV.U32 R76, RZ, RZ, 0x1 ;  /* 0x00000001ff4c7424 */ /* 0x000fe200078e00ff */
[----:B------:R-:W-:Y:S02]  /*10ca0*/  DADD R118, R96, -R28 ;  /* 0x0000000060767229 */ /* 0x000fe4000000081c */
[----:B------:R-:W1:Y:S04]  /*10cb0*/  I2F.F64.U32 R120, R120 ;  /* 0x0000007800787312 */ /* 0x000e680000201800 */
[----:B------:R-:W-:Y:S01]  /*10cc0*/  FSETP.GEU.AND P1, PT, |R93|, 6.5827683646048100446e-37, PT ;  /* 0x036000005d00780b */ /* 0x000fe20003f2e200 */
[----:B0-----:R-:W-:-:S02]  /*10cd0*/  DFMA R86, R76, -R80, 1 ;  /* 0x3ff000004c56742b */ /* 0x001fc40000000850 */
[----:B-1----:R-:W-:-:S06]  /*10ce0*/  DADD R84, R84, -R120 ;  /* 0x0000000054547229 */ /* 0x002fcc0000000878 */
[----:B------:R-:W-:Y:S02]  /*10cf0*/  DFMA R86, R86, R86, R86 ;  /* 0x000000565656722b */ /* 0x000fe40000000056 */
[----:B------:R-:W-:-:S06]  /*10d00*/  DADD R84, R84, -2 ;  /* 0xc000000054547429 */ /* 0x000fcc0000000000 */
        /* <DEDUP_REMOVED lines=9> */
[----:B------:R-:W-:Y:S01]  /*10da0*/  IMAD.MOV.U32 R86, RZ, RZ, RZ ;  /* 0x000000ffff567224 */ /* 0x000fe200078e00ff */
[----:B------:R-:W-:Y:S02]  /*10db0*/  MOV R87, 0x40180000 ;  /* 0x4018000000577802 */ /* 0x000fe40000000f00 */
[----:B------:R-:W-:-:S07]  /*10dc0*/  MOV R0, 0x10de0 ;  /* 0x00010de000007802 */ /* 0x000fce0000000f00 */
[----:B------:R-:W-:Y:S05]  /*10dd0*/  CALL.REL.NOINC `($__internal_1_$__cuda_sm20_div_rn_f64_full) ;  /* 0x0000031400f87944 */ /* 0x000fea0003c00000 */
.L_x_270:
[----:B------:R-:W-:Y:S05]  /*10de0*/  BSYNC.RECONVERGENT B4 ;  /* 0x0000000000047941 */ /* 0x000fea0003800200 */
.L_x_269:
[----:B------:R-:W0:Y:S01]  /*10df0*/  LDCU.64 UR4, c[0x3][0x78] ;  /* 0x00c00f00ff0477ac */ /* 0x000e220008000a00 */
[----:B------:R-:W1:Y:S01]  /*10e00*/  LDCU.64 UR6, c[0x0][0x3c8] ;  /* 0x00007900ff0677ac */ /* 0x000e620008000a00 */
[----:B0-----:R-:W-:-:S05]  /*10e10*/  VIMNMX R0, PT, PT, R142, UR5, PT ;  /* 0x000000058e007c48 */ /* 0x001fca000bfe0100 */
[----:B------:R-:W-:-:S04]  /*10e20*/  VIADD R0, R0, 0xffffffff ;  /* 0xffffffff00007836 */ /* 0x000fc80000000000 */
[----:B------:R-:W-:-:S05]  /*10e30*/  IMAD R93, R0, UR4, RZ ;  /* 0x00000004005d7c24 */ /* 0x000fca000f8e02ff */
[----:B------:R-:W-:Y:S02]  /*10e40*/  SHF.R.S32.HI R98, RZ, 0x1f, R93 ;  /* 0x0000001fff627819 */ /* 0x000fe4000001145d */
[-C--:B------:R-:W-:Y:S02]  /*10e50*/  IADD3 R28, P0, PT, R140, R93.reuse, RZ ;  /* 0x0000005d8c1c7210 */ /* 0x080fe40007f1e0ff */
[----:B------:R-:W-:-:S03]  /*10e60*/  IADD3 R0, P1, PT, R138, R93, RZ ;  /* 0x0000005d8a007210 */ /* 0x000fc60007f3e0ff */
[----:B------:R-:W-:Y:S01]  /*10e70*/  IMAD.X R29, R139, 0x1, R98, P0 ;  /* 0x000000018b1d7824 */ /* 0x000fe200000e0662 */
[----:B-1----:R-:W-:-:S04]  /*10e80*/  LEA R76, P0, R28, UR6, 0x2 ;  /* 0x000000061c4c7c11 */ /* 0x002fc8000f8010ff */
[----:B------:R-:W-:Y:S01]  /*10e90*/  LEA.HI.X R77, R28, UR7, R29, 0x2, P0 ;  /* 0x000000071c4d7c11 */ /* 0x000fe200080f141d */
[----:B------:R-:W-:Y:S01]  /*10ea0*/  IMAD.X R29, R137, 0x1, R98, P1 ;  /* 0x00000001891d7824 */ /* 0x000fe200008e0662 */
[----:B------:R-:W-:Y:S02]  /*10eb0*/  LEA R80, P1, R0, UR6, 0x2 ;  /* 0x0000000600507c11 */ /* 0x000fe4000f8210ff */
[----:B------:R-:W-:Y:S01]  /*10ec0*/  IADD3 R86, P0, PT, R136, R93, RZ ;  /* 0x0000005d88567210 */ /* 0x000fe20007f1e0ff */
[----:B------:R0:W2:Y:S01]  /*10ed0*/  LDG.E R96, desc[UR36][R76.64+-0x4] ;  /* 0xfffffc244c607981 */ /* 0x0000a2000c1e1900 */
[----:B------:R-:W-:-:S03]  /*10ee0*/  LEA.HI.X R81, R0, UR7, R29, 0x2, P1 ;  /* 0x0000000700517c11 */ /* 0x000fc600088f141d */
[----:B------:R-:W-:Y:S01]  /*10ef0*/  IMAD.X R29, R135, 0x1, R98, P0 ;  /* 0x00000001871d7824 */ /* 0x000fe200000e0662 */
[C---:B------:R-:W-:Y:S01]  /*10f00*/  LEA R28, P0, R86.reuse, UR6, 0x2 ;  /* 0x00000006561c7c11 */ /* 0x040fe2000f8010ff */
[----:B------:R-:W3:Y:S03]  /*10f10*/  LDG.E R108, desc[UR36][R80.64+-0x4] ;  /* 0xfffffc24506c7981 */ /* 0x000ee6000c1e1900 */
[----:B------:R-:W-:Y:S02]  /*10f20*/  LEA.HI.X R29, R86, UR7, R29, 0x2, P0 ;  /* 0x00000007561d7c11 */ /* 0x000fe400080f141d */
[----:B------:R-:W-:-:S03]  /*10f30*/  IADD3 R87, P0, PT, R134, R93, RZ ;  /* 0x0000005d86577210 */ /* 0x000fc60007f1e0ff */
[----:B------:R1:W4:Y:S02]  /*10f40*/  LDG.E R0, desc[UR36][R28.64+-0x4] ;  /* 0xfffffc241c007981 */ /* 0x000324000c1e1900 */
[----:B------:R-:W-:Y:S01]  /*10f50*/  IMAD.X R92, R133, 0x1, R98, P0 ;  /* 0x00000001855c7824 */ /* 0x000fe200000e0662 */
[----:B------:R-:W-:-:S04]  /*10f60*/  LEA R86, P0, R87, UR6, 0x2 ;  /* 0x0000000657567c11 */ /* 0x000fc8000f8010ff */
[----:B------:R-:W-:-:S05]  /*10f70*/  LEA.HI.X R87, R87, UR7, R92, 0x2, P0 ;  /* 0x0000000757577c11 */ /* 0x000fca00080f145c */
[----:B------:R5:W4:Y:S01]  /*10f80*/  LDG.E R116, desc[UR36][R86.64+-0x4] ;  /* 0xfffffc2456747981 */ /* 0x000b22000c1e1900 */
[-C--:B0-----:R-:W-:Y:S02]  /*10f90*/  IADD3 R77, P0, PT, R132, R93.reuse, RZ ;  /* 0x0000005d844d7210 */ /* 0x081fe40007f1e0ff */
[----:B------:R-:W-:-:S03]  /*10fa0*/  IADD3 R76, P1, PT, R131, R93, RZ ;  /* 0x0000005d834c7210 */ /* 0x000fc60007f3e0ff */
[--C-:B------:R-:W-:Y:S01]  /*10fb0*/  IMAD.X R102, R130, 0x1, R98.reuse, P0 ;  /* 0x0000000182667824 */ /* 0x100fe200000e0662 */
[----:B------:R-:W-:Y:S01]  /*10fc0*/  LEA R92, P0, R77, UR6, 0x2 ;  /* 0x000000064d5c7c11 */ /* 0x000fe2000f8010ff */
[----:B-1----:R-:W-:-:S03]  /*10fd0*/  IMAD.X R29, R115, 0x1, R98, P1 ;  /* 0x00000001731d7824 */ /* 0x002fc600008e0662 */
[----:B------:R-:W-:Y:S02]  /*10fe0*/  LEA.HI.X R93, R77, UR7, R102, 0x2, P0 ;  /* 0x000000074d5d7c11 */ /* 0x000fe400080f1466 */
[----:B------:R-:W-:-:S03]  /*10ff0*/  LEA R80, P0, R76, UR6, 0x2 ;  /* 0x000000064c507c11 */ /* 0x000fc6000f8010ff */
[----:B------:R0:W4:Y:S01]  /*11000*/  LDG.E R120, desc[UR36][R92.64+-0x4] ;  /* 0xfffffc245c787981 */ /* 0x000122000c1e1900 */
[----:B------:R-:W-:-:S05]  /*11010*/  LEA.HI.X R81, R76, UR7, R29, 0x2, P0 ;  /* 0x000000074c517c11 */ /* 0x000fca00080f141d */
[----:B------:R-:W4:Y:S01]  /*11020*/  LDG.E R80, desc[UR36][R80.64+-0x4] ;  /* 0xfffffc2450507981 */ /* 0x000f22000c1e1900 */
[----:B-----5:R-:W1:Y:S01]  /*11030*/  MUFU.RCP64H R87, 1.875 ;  /* 0x3ffe000000577908 */ /* 0x020e620000001800 */
[----:B------:R-:W-:Y:S01]  /*11040*/  MOV R98, 0x0 ;  /* 0x0000000000627802 */ /* 0x000fe20000000f00 */
[----:B------:R-:W-:Y:S02]  /*11050*/  IMAD.MOV.U32 R99, RZ, RZ, 0x3ffe0000 ;  /* 0x3ffe0000ff637424 */ /* 0x000fe400078e00ff */
[----:B------:R-:W-:-:S06]  /*11060*/  IMAD.MOV.U32 R86, RZ, RZ, 0x1 ;  /* 0x00000001ff567424 */ /* 0x000fcc00078e00ff */
[----:B-1----:R-:W-:-:S08]  /*11070*/  DFMA R102, R86, -R98, 1 ;  /* 0x3ff000005666742b */ /* 0x002fd00000000862 */
[----:B------:R-:W-:-:S08]  /*11080*/  DFMA R102, R102, R102, R102 ;  /* 0x000000666666722b */ /* 0x000fd00000000066 */
[----:B------:R-:W-:-:S08]  /*11090*/  DFMA R102, R86, R102, R86 ;  /* 0x000000665666722b */ /* 0x000fd00000000056 */
[----:B------:R-:W-:-:S08]  /*110a0*/  DFMA R98, R102, -R98, 1 ;  /* 0x3ff000006662742b */ /* 0x000fd00000000862 */
[----:B------:R-:W-:Y:S02]  /*110b0*/  DFMA R98, R102, R98, R102 ;  /* 0x000000626662722b */ /* 0x000fe40000000066 */
[----:B------:R-:W-:-:S08]  /*110c0*/  DMUL R100, R84, R100 ;  /* 0x0000006454647228 */ /* 0x000fd00000000000 */
[----:B------:R-:W-:-:S08]  /*110d0*/  DFMA R100, R30, 0.5, R100 ;  /* 0x3fe000001e64782b */ /* 0x000fd00000000064 */
[C---:B------:R-:W-:Y:S01]  /*110e0*/  DFMA R100, R84.reuse, R100, R118 ;  /* 0x000000645464722b */ /* 0x040fe20000000076 */
[----:B------:R-:W-:Y:S07]  /*110f0*/  BSSY.RECONVERGENT B4, `(.L_x_271) ;  /* 0x000001f000047945 */ /* 0x000fee0003800200 */
[----:B------:R-:W-:Y:S01]  /*11100*/  DFMA R94, R84, R100, R94 ;  /* 0x00000064545e722b */ /* 0x000fe2000000005e */
[----:B--2---:R-:W1:Y:S08]  /*11110*/  F2F.F64.F32 R96, R96 ;  /* 0x0000006000607310 */ /* 0x004e700000201800 */
[----:B---3--:R-:W2:Y:S01]  /*11120*/  F2F.F64.F32 R108, R108 ;  /* 0x0000006c006c7310 */ /* 0x008ea20000201800 */
[----:B-1----:R-:W-:-:S07]  /*11130*/  DADD R76, R96, R96 ;  /* 0x00000000604c7229 */ /* 0x002fce0000000060 */
[----:B----4-:R-:W1:Y:S01]  /*11140*/  F2F.F64.F32 R28, R0 ;  /* 0x00000000001c7310 */ /* 0x010e620000201800 */
[----:B--2---:R-:W-:-:S07]  /*11150*/  DADD R76, R108, -R76 ;  /* 0x000000006c4c7229 */ /* 0x004fce000000084c */
[----:B------:R-:W2:Y:S01]  /*11160*/  F2F.F64.F32 R116, R116 ;  /* 0x0000007400747310 */ /* 0x000ea20000201800 */
[----:B-1----:R-:W-:Y:S02]  /*11170*/  DADD R28, R28, R76 ;  /* 0x000000001c1c7229 */ /* 0x002fe4000000004c */
[----:B------:R-:W-:-:S06]  /*11180*/  DADD R76, R108, R108 ;  /* 0x000000006c4c7229 */ /* 0x000fcc000000006c */
[----:B------:R-:W-:Y:S02]  /*11190*/  DMUL R28, R28, 3 ;  /* 0x400800001c1c7828 */ /* 0x000fe40000000000 */
[----:B--2---:R-:W-:-:S06]  /*111a0*/  DADD R76, R116, -R76 ;  /* 0x00000000744c7229 */ /* 0x004fcc000000084c */
[----:B------:R-:W-:Y:S02]  /*111b0*/  DMUL R112, R28, 0.5 ;  /* 0x3fe000001c707828 */ /* 0x000fe40000000000 */
[----:B------:R-:W-:-:S06]  /*111c0*/  DADD R76, R96, R76 ;  /* 0x00000000604c7229 */ /* 0x000fcc000000004c */
[----:B------:R-:W-:-:S08]  /*111d0*/  DMUL R28, R112, 0.5 ;  /* 0x3fe00000701c7828 */ /* 0x000fd00000000000 */
[----:B0-----:R-:W-:-:S08]  /*111e0*/  DFMA R92, R76, 3, -R28 ;  /* 0x400800004c5c782b */ /* 0x001fd0000000081c */
[----:B------:R-:W-:-:S08]  /*111f0*/  DMUL R28, R98, R92 ;  /* 0x0000005c621c7228 */ /* 0x000fd00000000000 */
[----:B------:R-:W-:-:S08]  /*11200*/  DFMA R76, R28, -1.875, R92 ;  /* 0xbffe00001c4c782b */ /* 0x000fd0000000005c */
[----:B------:R-:W-:Y:S01]  /*11210*/  DFMA R28, R98, R76, R28 ;  /* 0x0000004c621c722b */ /* 0x000fe2000000001c */
[----:B------:R-:W-:Y:S01]  /*11220*/  FSETP.GEU.AND P1, PT, |R93|, 6.5827683646048100446e-37, PT ;  /* 0x036000005d00780b */ /* 0x000fe20003f2e200 */
[----:B------:R-:W0:Y:S08]  /*11230*/  F2F.F64.F32 R120, R120 ;  /* 0x0000007800787310 */ /* 0x000e300000201800 */
[----:B------:R-:W-:Y:S01]  /*11240*/  FFMA R0, RZ, 1.984375, R29 ;  /* 0x3ffe0000ff007823 */ /* 0x000fe2000000001d */
[----:B------:R1:W2:Y:S04]  /*11250*/  F2F.F64.F32 R118, R80 ;  /* 0x0000005000767310 */ /* 0x0002a80000201800 */
[----:B------:R-:W-:-:S13]  /*11260*/  FSETP.GT.AND P0, PT, |R0|, 1.469367938527859385e-39, PT ;  /* 0x001000000000780b */ /* 0x000fda0003f04200 */
[----:B012---:R-:W-:Y:S05]  /*11270*/  @P0 BRA P1, `(.L_x_272) ;  /* 0x0000000000180947 */ /* 0x007fea0000800000 */
[----:B------:R-:W-:Y:S01]  /*11280*/  IMAD.MOV.U32 R86, RZ, RZ, RZ ;  /* 0x000000ffff567224 */ /* 0x000fe200078e00ff */
[----:B------:R-:W-:Y:S01]  /*11290*/  MOV R0, 0x112c0 ;  /* 0x000112c000007802 */ /* 0x000fe20000000f00 */
[----:B------:R-:W-:-:S07]  /*112a0*/  IMAD.MOV.U32 R87, RZ, RZ, 0x3ffe0000 ;  /* 0x3ffe0000ff577424 */ /* 0x000fce00078e00ff */
[----:B------:R-:W-:Y:S05]  /*112b0*/  CALL.REL.NOINC `($__internal_1_$__cuda_sm20_div_rn_f64_full) ;  /* 0x0000031000c07944 */ /* 0x000fea0003c00000 */
[----:B------:R-:W-:Y:S02]  /*112c0*/  IMAD.MOV.U32 R28, RZ, RZ, R100 ;  /* 0x000000ffff1c7224 */ /* 0x000fe400078e0064 */
[----:B------:R-:W-:-:S07]  /*112d0*/  IMAD.MOV.U32 R29, RZ, RZ, R101 ;  /* 0x000000ffff1d7224 */ /* 0x000fce00078e0065 */
.L_x_272:
[----:B------:R-:W-:Y:S05]  /*112e0*/  BSYNC.RECONVERGENT B4 ;  /* 0x0000000000047941 */ /* 0x000fea0003800200 */
.L_x_271:
[----:B------:R-:W0:Y:S01]  /*112f0*/  MUFU.RCP64H R77, 1.8666658401489257812 ;  /* 0x3ffddddd004d7908 */ /* 0x000e220000001800 */
[----:B------:R-:W-:Y:S01]  /*11300*/  IMAD.MOV.U32 R80, RZ, RZ, -0x22222222 ;  /* 0xdddddddeff507424 */ /* 0x000fe200078e00ff */
[----:B------:R-:W-:Y:S01]  /*11310*/  MOV R81, 0x3ffddddd ;  /* 0x3ffddddd00517802 */ /* 0x000fe20000000f00 */
[----:B------:R-:W-:Y:S01]  /*11320*/  IMAD.MOV.U32 R76, RZ, RZ, 0x1 ;  /* 0x00000001ff4c7424 */ /* 0x000fe200078e00ff */
[----:B------:R-:W-:Y:S01]  /*11330*/  DADD R30, R116, R116 ;  /* 0x00000000741e7229 */ /* 0x000fe20000000074 */
[----:B------:R-:W-:Y:S07]  /*11340*/  BSSY.RECONVERGENT B4, `(.L_x_273) ;  /* 0x0000017000047945 */ /* 0x000fee0003800200 */
[----:B------:R-:W-:-:S02]  /*11350*/  DADD R30, R120, -R30 ;  /* 0x00000000781e7229 */ /* 0x000fc4000000081e */
        /* <DEDUP_REMOVED lines=15> */
[----:B------:R-:W-:Y:S01]  /*11450*/  IMAD.MOV.U32 R86, RZ, RZ, -0x22222222 ;  /* 0xdddddddeff567424 */ /* 0x000fe200078e00ff */
[----:B------:R-:W-:Y:S01]  /*11460*/  MOV R0, 0x11490 ;  /* 0x0001149000007802 */ /* 0x000fe20000000f00 */
[----:B------:R-:W-:-:S07]  /*11470*/  IMAD.MOV.U32 R87, RZ, RZ, 0x3ffddddd ;  /* 0x3ffdddddff577424 */ /* 0x000fce00078e00ff */
[----:B------:R-:W-:Y:S05]  /*11480*/  CALL.REL.NOINC `($__internal_1_$__cuda_sm20_div_rn_f64_full) ;  /* 0x00000310004c7944 */ /* 0x000fea0003c00000 */
[----:B------:R-:W-:Y:S02]  /*11490*/  IMAD.MOV.U32 R30, RZ, RZ, R100 ;  /* 0x000000ffff1e7224 */ /* 0x000fe400078e0064 */
[----:B------:R-:W-:-:S07]  /*114a0*/  IMAD.MOV.U32 R31, RZ, RZ, R101 ;  /* 0x000000ffff1f7224 */ /* 0x000fce00078e0065 */
.L_x_274:
[----:B------:R-:W-:Y:S05]  /*114b0*/  BSYNC.RECONVERGENT B4 ;  /* 0x0000000000047941 */ /* 0x000fea0003800200 */
.L_x_273:
[----:B------:R-:W0:Y:S01]  /*114c0*/  MUFU.RCP64H R77, 1.8660707473754882812 ;  /* 0x3ffddb6d004d7908 */ /* 0x000e220000001800 */
        /* <DEDUP_REMOVED lines=21> */
[----:B------:R-:W-:Y:S01]  /*11620*/  IMAD.MOV.U32 R86, RZ, RZ, -0x49249249 ;  /* 0xb6db6db7ff567424 */ /* 0x000fe200078e00ff */
[----:B------:R-:W-:Y:S01]  /*11630*/  MOV R0, 0x11660 ;  /* 0x0001166000007802 */ /* 0x000fe20000000f00 */
[----:B------:R-:W-:-:S07]  /*11640*/  IMAD.MOV.U32 R87, RZ, RZ, 0x3ffddb6d ;  /* 0x3ffddb6dff577424 */ /* 0x000fce00078e00ff */
[----:B------:R-:W-:Y:S05]  /*11650*/  CALL.REL.NOINC `($__internal_1_$__cuda_sm20_div_rn_f64_full) ;  /* 0x0000030c00d87944 */ /* 0x000fea0003c00000 */
.L_x_276:
[----:B------:R-:W-:Y:S05]  /*11660*/  BSYNC.RECONVERGENT B4 ;  /* 0x0000000000047941 */ /* 0x000fea0003800200 */
.L_x_275:
        /* <DEDUP_REMOVED lines=31> */
.L_x_278:
[----:B------:R-:W-:Y:S05]  /*11860*/  BSYNC.RECONVERGENT B4 ;  /* 0x0000000000047941 */ /* 0x000fea0003800200 */
.L_x_277:
        /* <DEDUP_REMOVED lines=19> */
[----:B------:R-:W-:Y:S01]  /*119a0*/  MOV R87, 0x40180000 ;  /* 0x4018000000577802 */ /* 0x000fe20000000f00 */
[----:B------:R-:W-:Y:S01]  /*119b0*/  IMAD.MOV.U32 R93, RZ, RZ, R117 ;  /* 0x000000ffff5d7224 */ /* 0x000fe200078e0075 */
[----:B------:R-:W-:Y:S01]  /*119c0*/  MOV R0, 0x119f0 ;  /* 0x000119f000007802 */ /* 0x000fe20000000f00 */
[----:B------:R-:W-:-:S07]  /*119d0*/  IMAD.MOV.U32 R86, RZ, RZ, RZ ;  /* 0x000000ffff567224 */ /* 0x000fce00078e00ff */
[----:B------:R-:W-:Y:S05]  /*119e0*/  CALL.REL.NOINC `($__internal_1_$__cuda_sm20_div_rn_f64_full) ;  /* 0x0000030800f47944 */ /* 0x000fea0003c00000 */
[----:B------:R-:W-:Y:S02]  /*119f0*/  IMAD.MOV.U32 R28, RZ, RZ, R100 ;  /* 0x000000ffff1c7224 */ /* 0x000fe400078e0064 */
[----:B------:R-:W-:-:S07]  /*11a00*/  IMAD.MOV.U32 R29, RZ, RZ, R101 ;  /* 0x000000ffff1d7224 */ /* 0x000fce00078e0065 */
.L_x_280:
[----:B------:R-:W-:Y:S05]  /*11a10*/  BSYNC.RECONVERGENT B4 ;  /* 0x0000000000047941 */ /* 0x000fea0003800200 */
.L_x_279:
[----:B------:R-:W0:Y:S01]  /*11a20*/  MUFU.RCP64H R77, 6 ;  /* 0x40180000004d7908 */ /* 0x000e220000001800 */
[----:B------:R-:W-:Y:S01]  /*11a30*/  IMAD.MOV.U32 R80, RZ, RZ, 0x0 ;  /* 0x00000000ff507424 */ /* 0x000fe200078e00ff */
[----:B------:R-:W-:Y:S01]  /*11a40*/  DADD R92, R116, -R30 ;  /* 0x00000000745c7229 */ /* 0x000fe2000000081e */
[----:B------:R-:W-:Y:S01]  /*11a50*/  IMAD.MOV.U32 R81, RZ, RZ, 0x40180000 ;  /* 0x40180000ff517424 */ /* 0x000fe200078e00ff */
[----:B------:R-:W-:Y:S01]  /*11a60*/  BSSY.RECONVERGENT B4, `(.L_x_281) ;  /* 0x0000013000047945 */ /* 0x000fe20003800200 */
[----:B------:R-:W-:Y:S01]  /*11a70*/  IMAD.MOV.U32 R76, RZ, RZ, 0x1 ;  /* 0x00000001ff4c7424 */ /* 0x000fe200078e00ff */
[----:B------:R-:W-:-:S06]  /*11a80*/  DADD R124, R108, -R28 ;  /* 0x000000006c7c7229 */ /* 0x000fcc000000081c */
[----:B------:R-:W-:Y:S01]  /*11a90*/  FSETP.GEU.AND P1, PT, |R93|, 6.5827683646048100446e-37, PT ;  /* 0x036000005d00780b */ /* 0x000fe20003f2e200 */
        /* <DEDUP_REMOVED lines=15> */
.L_x_282:
[----:B------:R-:W-:Y:S05]  /*11b90*/  BSYNC.RECONVERGENT B4 ;  /* 0x0000000000047941 */ /* 0x000fea0003800200 */
.L_x_281:
[----:B------:R-:W0:Y:S01]  /*11ba0*/  LDC.64 R28, c[0x3][0x78] ;  /* 0x00c01e00ff1c7b82 */ /* 0x000e220000000a00 */
[----:B------:R-:W1:Y:S01]  /*11bb0*/  LDCU.64 UR4, c[0x0][0x3c8] ;  /* 0x00007900ff0477ac */ /* 0x000e620008000a00 */
[----:B0-----:R-:W-:-:S04]  /*11bc0*/  VIADDMNMX R0, R142, 0x1, R29, PT ;  /* 0x000000018e007846 */ /* 0x001fc8000380011d */
[----:B------:R-:W-:-:S05]  /*11bd0*/  IADD3 R29, PT, PT, R0, -0x1, RZ ;  /* 0xffffffff001d7810 */ /* 0x000fca0007ffe0ff */
[----:B------:R-:W-:-:S05]  /*11be0*/  IMAD R93, R29, R28, RZ ;  /* 0x0000001c1d5d7224 */ /* 0x000fca00078e02ff */
        /* <DEDUP_REMOVED lines=32> */
[----:B------:R-:W-:Y:S01]  /*11df0*/  IMAD.MOV.U32 R98, RZ, RZ, 0x0 ;  /* 0x00000000ff627424 */ /* 0x000fe200078e00ff */
[----:B------:R-:W-:Y:S01]  /*11e00*/  MOV R99, 0x3ffe0000 ;  /* 0x3ffe000000637802 */ /* 0x000fe20000000f00 */
        /* <DEDUP_REMOVED lines=40> */
.L_x_284:
[----:B------:R-:W-:Y:S05]  /*12090*/  BSYNC.RECONVERGENT B4 ;  /* 0x0000000000047941 */ /* 0x000fea0003800200 */
.L_x_283:
        /* <DEDUP_REMOVED lines=28> */
.L_x_286:
[----:B------:R-:W-:Y:S05]  /*12260*/  BSYNC.RECONVERGENT B4 ;  /* 0x0000000000047941 */ /* 0x000fea0003800200 */
.L_x_285:
        /* <DEDUP_REMOVED lines=22> */
[----:B------:R-:W-:Y:S01]  /*123d0*/  MOV R86, 0xb6db6db7 ;  /* 0xb6db6db700567802 */ /* 0x000fe20000000f00 */
[----:B------:R-:W-:Y:S01]  /*123e0*/  IMAD.MOV.U32 R87, RZ, RZ, 0x3ffddb6d ;  /* 0x3ffddb6dff577424 */ /* 0x000fe200078e00ff */
[----:B------:R-:W-:-:S07]  /*123f0*/  MOV R0, 0x12410 ;  /* 0x0001241000007802 */ /* 0x000fce0000000f00 */
[----:B------:R-:W-:Y:S05]  /*12400*/  CALL.REL.NOINC `($__internal_1_$__cuda_sm20_div_rn_f64_full) ;  /* 0x00000300006c7944 */ /* 0x000fea0003c00000 */
.L_x_288:
[----:B------:R-:W-:Y:S05]  /*12410*/  BSYNC.RECONVERGENT B4 ;  /* 0x0000000000047941 */ /* 0x000fea0003800200 */
.L_x_287:
        /* <DEDUP_REMOVED lines=31> */
.L_x_290:
[----:B------:R-:W-:Y:S05]  /*12610*/  BSYNC.RECONVERGENT B4 ;  /* 0x0000000000047941 */ /* 0x000fea0003800200 */
.L_x_289:
        /* <DEDUP_REMOVED lines=20> */
[----:B------:R-:W-:Y:S02]  /*12760*/  IMAD.MOV.U32 R93, RZ, RZ, R119 ;  /* 0x000000ffff5d7224 */ /* 0x000fe400078e0077 */
[----:B------:R-:W-:Y:S02]  /*12770*/  IMAD.MOV.U32 R86, RZ, RZ, RZ ;  /* 0x000000ffff567224 */ /* 0x000fe400078e00ff */
[----:B------:R-:W-:-:S07]  /*12780*/  IMAD.MOV.U32 R87, RZ, RZ, 0x40180000 ;  /* 0x40180000ff577424 */ /* 0x000fce00078e00ff */
[----:B------:R-:W-:Y:S05]  /*12790*/  CALL.REL.NOINC `($__internal_1_$__cuda_sm20_div_rn_f64_full) ;  /* 0x000002fc00887944 */ /* 0x000fea0003c00000 */
[----:B------:R-:W-:Y:S01]  /*127a0*/  MOV R28, R100 ;  /* 0x00000064001c7202 */ /* 0x000fe20000000f00 */
[----:B------:R-:W-:-:S07]  /*127b0*/  IMAD.MOV.U32 R29, RZ, RZ, R101 ;  /* 0x000000ffff1d7224 */ /* 0x000fce00078e0065 */
.L_x_292:
[----:B------:R-:W-:Y:S05]  /*127c0*/  BSYNC.RECONVERGENT B4 ;  /* 0x0000000000047941 */ /* 0x000fea0003800200 */
.L_x_291:
        /* <DEDUP_REMOVED lines=23> */
.L_x_294:
[----:B------:R-:W-:Y:S05]  /*12940*/  BSYNC.RECONVERGENT B4 ;  /* 0x0000000000047941 */ /* 0x000fea0003800200 */
.L_x_293:
[----:B------:R-:W0:Y:S01]  /*12950*/  LDC.64 R28, c[0x3][0x78] ;  /* 0x00c01e00ff1c7b82 */ /* 0x000e220000000a00 */
[----:B------:R-:W1:Y:S01]  /*12960*/  LDCU.64 UR4, c[0x0][0x3c8] ;  /* 0x00007900ff0477ac */ /* 0x000e620008000a00 */
[----:B0-----:R-:W-:-:S05]  /*12970*/  VIADDMNMX R0, R142, 0x2, R29, PT ;  /* 0x000000028e007846 */ /* 0x001fca000380011d */
[----:B------:R-:W-:-:S04]  /*12980*/  VIADD R29, R0, 0xffffffff ;  /* 0xffffffff001d7836 */ /* 0x000fc80000000000 */
[----:B------:R-:W-:-:S05]  /*12990*/  IMAD R93, R29, R28, RZ ;  /* 0x0000001c1d5d7224 */ /* 0x000fca00078e02ff */
[----:B------:R-:W-:Y:S02]  /*129a0*/  SHF.R.S32.HI R98, RZ, 0x1f, R93 ;  /* 0x0000001fff627819 */ /* 0x000fe4000001145d */
[-C--:B------:R-:W-:Y:S02]  /*129b0*/  IADD3 R28, P0, PT, R140, R93.reuse, RZ ;  /* 0x0000005d8c1c7210 */ /* 0x080fe40007f1e0ff */
[----:B------:R-:W-:Y:S02]  /*129c0*/  IADD3 R0, P1, PT, R138, R93, RZ ;  /* 0x0000005d8a007210 */ /* 0x000fe40007f3e0ff */
[----:B------:R-:W-:Y:S02]  /*129d0*/  IADD3.X R29, PT, PT, R139, R98, RZ, P0, !PT ;  /* 0x000000628b1d7210 */ /* 0x000fe400007fe4ff */
        /* <DEDUP_REMOVED lines=70> */
.L_x_296:
[----:B------:R-:W-:Y:S05]  /*12e40*/  BSYNC.RECONVERGENT B4 ;  /* 0x0000000000047941 */ /* 0x000fea0003800200 */
.L_x_295:
        /* <DEDUP_REMOVED lines=22> */
[----:B------:R-:W-:Y:S01]  /*12fb0*/  MOV R86, 0xddddddde ;  /* 0xddddddde00567802 */ /* 0x000fe20000000f00 */
[----:B------:R-:W-:Y:S01]  /*12fc0*/  IMAD.MOV.U32 R87, RZ, RZ, 0x3ffddddd ;  /* 0x3ffdddddff577424 */ /* 0x000fe200078e00ff */
[----:B------:R-:W-:-:S07]  /*12fd0*/  MOV R0, 0x12ff0 ;  /* 0x00012ff000007802 */ /* 0x000fce0000000f00 */
[----:B------:R-:W-:Y:S05]  /*12fe0*/  CALL.REL.NOINC `($__internal_1_$__cuda_sm20_div_rn_f64_full) ;  /* 0x000002f400747944 */ /* 0x000fea0003c00000 */
[----:B------:R-:W-:Y:S02]  /*12ff0*/  IMAD.MOV.U32 R30, RZ, RZ, R100 ;  /* 0x000000ffff1e7224 */ /* 0x000fe400078e0064 */
[----:B------:R-:W-:-:S07]  /*13000*/  IMAD.MOV.U32 R31, RZ, RZ, R101 ;  /* 0x000000ffff1f7224 */ /* 0x000fce00078e0065 */
.L_x_298:
[----:B------:R-:W-:Y:S05]  /*13010*/  BSYNC.RECONVERGENT B4 ;  /* 0x0000000000047941 */ /* 0x000fea0003800200 */
.L_x_297:
        /* <DEDUP_REMOVED lines=23> */
[----:B------:R-:W-:Y:S02]  /*13190*/  MOV R87, 0x3ffddb6d ;  /* 0x3ffddb6d00577802 */ /* 0x000fe40000000f00 */
[----:B------:R-:W-:-:S07]  /*131a0*/  MOV R0, 0x131c0 ;  /* 0x000131c000007802 */ /* 0x000fce0000000f00 */
[----:B------:R-:W-:Y:S05]  /*131b0*/  CALL.REL.NOINC `($__internal_1_$__cuda_sm20_div_rn_f64_full) ;  /* 0x000002f400007944 */ /* 0x000fea0003c00000 */
.L_x_300:
[----:B------:R-:W-:Y:S05]  /*131c0*/  BSYNC.RECONVERGENT B4 ;  /* 0x0000000000047941 */ /* 0x000fea0003800200 */
.L_x_299:
        /* <DEDUP_REMOVED lines=31> */
.L_x_302:
[----:B------:R-:W-:Y:S05]  /*133c0*/  BSYNC.RECONVERGENT B4 ;  /* 0x0000000000047941 */ /* 0x000fea0003800200 */
.L_x_301:
[----:B------:R-:W0:Y:S01]  /*133d0*/  MUFU.RCP64H R29, 6 ;  /* 0x40180000001d7908 */ /* 0x000e220000001800 */
[----:B------:R-:W-:Y:S01]  /*133e0*/  MOV R76, 0x0 ;  /* 0x00000000004c7802 */ /* 0x000fe20000000f00 */
[----:B------:R-:W-:Y:S01]  /*133f0*/  IMAD.MOV.U32 R77, RZ, RZ, 0x40180000 ;  /* 0x40180000ff4d7424 */ /* 0x000fe200078e00ff */
[----:B------:R-:W-:Y:S01]  /*13400*/  FSETP.GEU.AND P1, PT, |R121|, 6.5827683646048100446e-37, PT ;  /* 0x036000007900780b */ /* 0x000fe20003f2e200 */
[----:B------:R-:W-:Y:S01]  /*13410*/  IMAD.MOV.U32 R28, RZ, RZ, 0x1 ;  /* 0x00000001ff1c7424 */ /* 0x000fe200078e00ff */
[----:B------:R-:W-:Y:S01]  /*13420*/  BSSY.RECONVERGENT B4, `(.L_x_303) ;  /* 0x0000015000047945 */ /* 0x000fe20003800200 */
[----:B------:R-:W-:-:S04]  /*13430*/  DADD R116, R116, -R100 ;  /* 0x0000000074747229 */ /* 0x000fc80000000864 */
        /* <DEDUP_REMOVED lines=17> */
[----:B------:R-:W-:Y:S01]  /*13550*/  IMAD.MOV.U32 R28, RZ, RZ, R100 ;  /* 0x000000ffff1c7224 */ /* 0x000fe200078e0064 */
[----:B------:R-:W-:-:S07]  /*13560*/  MOV R29, R101 ;  /* 0x00000065001d7202 */ /* 0x000fce0000000f00 */
.L_x_304:
[----:B------:R-:W-:Y:S05]  /*13570*/  BSYNC.RECONVERGENT B4 ;  /* 0x0000000000047941 */ /* 0x000fea0003800200 */
.L_x_303:
        /* <DEDUP_REMOVED lines=23> */
.L_x_306:
[----:B------:R-:W-:Y:S05]  /*136f0*/  BSYNC.RECONVERGENT B4 ;  /* 0x0000000000047941 */ /* 0x000fea0003800200 */
.L_x_305:
[----:B------:R-:W0:Y:S01]  /*13700*/  LDC.64 R28, c[0x3][0x78] ;  /* 0x00c01e00ff1c7b82 */ /* 0x000e220000000a00 */
[----:B------:R-:W1:Y:S01]  /*13710*/  LDCU.64 UR4, c[0x0][0x3c8] ;  /* 0x00007900ff0477ac */ /* 0x000e620008000a00 */
[----:B0-----:R-:W-:-:S05]  /*13720*/  VIADDMNMX R0, R142, 0x3, R29, PT ;  /* 0x000000038e007846 */ /* 0x001fca000380011d */
[----:B------:R-:W-:-:S04]  /*13730*/  VIADD R29, R0, 0xffffffff ;  /* 0xffffffff001d7836 */ /* 0x000fc80000000000 */
[----:B------:R-:W-:-:S05]  /*13740*/  IMAD R93, R29, R28, RZ ;  /* 0x0000001c1d5d7224 */ /* 0x000fca00078e02ff */
[----:B------:R-:W-:Y:S02]  /*13750*/  SHF.R.S32.HI R98, RZ, 0x1f, R93 ;  /* 0x0000001fff627819 */ /* 0x000fe4000001145d */
[-C--:B------:R-:W-:Y:S02]  /*13760*/  IADD3 R28, P0, PT, R140, R93.reuse, RZ ;  /* 0x0000005d8c1c7210 */ /* 0x080fe40007f1e0ff */
[----:B------:R-:W-:-:S03]  /*13770*/  IADD3 R0, P1, PT, R138, R93, RZ ;  /* 0x0000005d8a007210 */ /* 0x000fc60007f3e0ff */
[----:B------:R-:W-:Y:S01]  /*13780*/  IMAD.X R29, R139, 0x1, R98, P0 ;  /* 0x000000018b1d7824 */ /* 0x000fe200000e0662 */
[----:B-1----:R-:W-:-:S04]  /*13790*/  LEA R76, P0, R28, UR4, 0x2 ;  /* 0x000000041c4c7c11 */ /* 0x002fc8000f8010ff */
[----:B------:R-:W-:Y:S02]  /*137a0*/  LEA.HI.X R77, R28, UR5, R29, 0x2, P0 ;  /* 0x000000051c4d7c11 */ /* 0x000fe400080f141d */
[----:B------:R-:W-:Y:S02]  /*137b0*/  IADD3.X R29, PT, PT, R137, R98, RZ, P1, !PT ;  /* 0x00000062891d7210 */ /* 0x000fe40000ffe4ff */
[----:B------:R-:W-:Y:S01]  /*137c0*/  LEA R80, P1, R0, UR4, 0x2 ;  /* 0x0000000400507c11 */ /* 0x000fe2000f8210ff */
[----:B------:R0:W2:Y:S01]  /*137d0*/  LDG.E R116, desc[UR36][R76.64+-0x4] ;  /* 0xfffffc244c747981 */ /* 0x0000a2000c1e1900 */
[----:B------:R-:W-:Y:S02]  /*137e0*/  IADD3 R86, P0, PT, R136, R93, RZ ;  /* 0x0000005d88567210 */ /* 0x000fe40007f1e0ff */
        /* <DEDUP_REMOVED lines=22> */
[----:B------:R-:W-:Y:S02]  /*13950*/  IMAD.MOV.U32 R98, RZ, RZ, 0x0 ;  /* 0x00000000ff627424 */ /* 0x000fe400078e00ff */
        /* <DEDUP_REMOVED lines=41> */
.L_x_308:
[----:B------:R-:W-:Y:S05]  /*13bf0*/  BSYNC.RECONVERGENT B4 ;  /* 0x0000000000047941 */ /* 0x000fea0003800200 */
.L_x_307:
        /* <DEDUP_REMOVED lines=23> */
[----:B------:R-:W-:Y:S02]  /*13d70*/  MOV R87, 0x3ffddddd ;  /* 0x3ffddddd00577802 */ /* 0x000fe40000000f00 */
[----:B------:R-:W-:-:S07]  /*13d80*/  MOV R0, 0x13da0 ;  /* 0x00013da000007802 */ /* 0x000fce0000000f00 */
[----:B------:R-:W-:Y:S05]  /*13d90*/  CALL.REL.NOINC `($__internal_1_$__cuda_sm20_div_rn_f64_full) ;  /* 0x000002e800087944 */ /* 0x000fea0003c00000 */
[----:B------:R-:W-:Y:S02]  /*13da0*/  IMAD.MOV.U32 R30, RZ, RZ, R100 ;  /* 0x000000ffff1e7224 */ /* 0x000fe400078e0064 */
[----:B------:R-:W-:-:S07]  /*13db0*/  IMAD.MOV.U32 R31, RZ, RZ, R101 ;  /* 0x000000ffff1f7224 */ /* 0x000fce00078e0065 */
.L_x_310:
[----:B------:R-:W-:Y:S05]  /*13dc0*/  BSYNC.RECONVERGENT B4 ;  /* 0x0000000000047941 */ /* 0x000fea0003800200 */
.L_x_309:
        /* <DEDUP_REMOVED lines=26> */
.L_x_312:
[----:B------:R-:W-:Y:S05]  /*13f70*/  BSYNC.RECONVERGENT B4 ;  /* 0x0000000000047941 */ /* 0x000fea0003800200 */
.L_x_311:
[----:B------:R-:W0:Y:S01]  /*13f80*/  MUFU.RCP64H R77, 3 ;  /* 0x40080000004d7908 */ /* 0x000e220000001800 */
[----:B------:R-:W-:Y:S01]  /*13f90*/  MOV R80, 0x0 ;  /* 0x0000000000507802 */ /* 0x000fe20000000f00 */
[----:B------:R-:W-:Y:S01]  /*13fa0*/  IMAD.MOV.U32 R81, RZ, RZ, 0x40080000 ;  /* 0x40080000ff517424 */ /* 0x000fe200078e00ff */
[----:B------:R-:W-:Y:S01]  /*13fb0*/  UMOV UR4, 0x49249249 ;  /* 0x4924924900047882 */ /* 0x000fe20000000000 */
[----:B------:R-:W-:Y:S01]  /*13fc0*/  IMAD.MOV.U32 R76, RZ, RZ, 0x1 ;  /* 0x00000001ff4c7424 */ /* 0x000fe200078e00ff */
[----:B------:R-:W-:Y:S01]  /*13fd0*/  UMOV UR5, 0x3fd12492 ;  /* 0x3fd1249200057882 */ /* 0x000fe20000000000 */
[----:B------:R-:W-:Y:S01]  /*13fe0*/  BSSY.RECONVERGENT B4, `(.L_x_313) ;  /* 0x0000019000047945 */ /* 0x000fe20003800200 */
[----:B------:R-:W-:Y:S01]  /*13ff0*/  DFMA R30, R100, -UR4, R30 ;  /* 0x80000004641e7c2b */ /* 0x000fe2000800001e */
[----:B------:R-:W-:Y:S01]  /*14000*/  UMOV UR4, 0x11111111 ;  /* 0x1111111100047882 */ /* 0x000fe20000000000 */
[----:B------:R-:W-:Y:S01]  /*14010*/  UMOV UR5, 0x3fd11111 ;  /* 0x3fd1111100057882 */ /* 0x000fe20000000000 */
[----:B------:R-:W-:-:S05]  /*14020*/  DADD R118, -R116, R118 ;  /* 0x0000000074767229 */ /* 0x000fca0000000176 */
[----:B------:R-:W-:Y:S02]  /*14030*/  DFMA R30, R30, -UR4, R28 ;  /* 0x800000041e1e7c2b */ /* 0x000fe4000800001c */
[----:B0-----:R-:W-:-:S06]  /*14040*/  DFMA R86, R76, -R80, 1 ;  /* 0x3ff000004c56742b */ /* 0x001fcc0000000850 */
[----:B------:R-:W-:Y:S02]  /*14050*/  DFMA R124, R30, -0.25, R124 ;  /* 0xbfd000001e7c782b */ /* 0x000fe4000000007c */
[----:B------:R-:W-:-:S08]  /*14060*/  DFMA R86, R86, R86, R86 ;  /* 0x000000565656722b */ /* 0x000fd00000000056 */
[----:B------:R-:W-:Y:S01]  /*14070*/  DFMA R86, R76, R86, R76 ;  /* 0x000000564c56722b */ /* 0x000fe2000000004c */
[----:B------:R-:W-:-:S07]  /*14080*/  FSETP.GEU.AND P1, PT, |R125|, 6.5827683646048100446e-37, PT ;  /* 0x036000007d00780b */ /* 0x000fce0003f2e200 */
        /* <DEDUP_REMOVED lines=14> */
.L_x_314:
[----:B------:R-:W-:Y:S05]  /*14170*/  BSYNC.RECONVERGENT B4 ;  /* 0x0000000000047941 */ /* 0x000fea0003800200 */
.L_x_313:
[----:B------:R-:W0:Y:S01]  /*14180*/  MUFU.RCP64H R29, 6 ;  /* 0x40180000001d7908 */ /* 0x000e220000001800 */
[----:B------:R-:W-:Y:S01]  /*14190*/  IMAD.MOV.U32 R76, RZ, RZ, 0x0 ;  /* 0x00000000ff4c7424 */ /* 0x000fe200078e00ff */
[----:B------:R-:W-:Y:S01]  /*141a0*/  MOV R77, 0x40180000 ;  /* 0x40180000004d7802 */ /* 0x000fe20000000f00 */
[----:B------:R-:W-:Y:S01]  /*141b0*/  IMAD.MOV.U32 R28, RZ, RZ, 0x1 ;  /* 0x00000001ff1c7424 */ /* 0x000fe200078e00ff */
[----:B------:R-:W-:Y:S01]  /*141c0*/  FSETP.GEU.AND P1, PT, |R31|, 6.5827683646048100446e-37, PT ;  /* 0x036000001f00780b */ /* 0x000fe20003f2e200 */
[----:B------:R-:W-:Y:S01]  /*141d0*/  BSSY.RECONVERGENT B4, `(.L_x_315) ;  /* 0x0000015000047945 */ /* 0x000fe20003800200 */
[----:B------:R-:W-:-:S03]  /*141e0*/  DADD R118, R118, -R100 ;  /* 0x0000000076767229 */ /* 0x000fc60000000864 */
        /* <DEDUP_REMOVED lines=17> */
[----:B------:R-:W-:Y:S02]  /*14300*/  IMAD.MOV.U32 R28, RZ, RZ, R100 ;  /* 0x000000ffff1c7224 */ /* 0x000fe400078e0064 */
[----:B------:R-:W-:-:S07]  /*14310*/  IMAD.MOV.U32 R29, RZ, RZ, R101 ;  /* 0x000000ffff1d7224 */ /* 0x000fce00078e0065 */
.L_x_316:
[----:B------:R-:W-:Y:S05]  /*14320*/  BSYNC.RECONVERGENT B4 ;  /* 0x0000000000047941 */ /* 0x000fea0003800200 */
.L_x_315:
[----:B------:R-:W0:Y:S01]  /*14330*/  MUFU.RCP64H R77, 6 ;  /* 0x40180000004d7908 */ /* 0x000e220000001800 */
[----:B------:R-:W-:Y:S01]  /*14340*/  MOV R80, 0x0 ;  /* 0x0000000000507802 */ /* 0x000fe20000000f00 */
[----:B------:R-:W-:Y:S01]  /*14350*/  IMAD.MOV.U32 R81, RZ, RZ, 0x40180000 ;  /* 0x40180000ff517424 */ /* 0x000fe200078e00ff */
[----:B------:R-:W-:Y:S01]  /*14360*/  DADD R92, R30, -R124 ;  /* 0x000000001e5c7229 */ /* 0x000fe2000000087c */
[----:B------:R-:W-:Y:S01]  /*14370*/  IMAD.MOV.U32 R76, RZ, RZ, 0x1 ;  /* 0x00000001ff4c7424 */ /* 0x000fe200078e00ff */
[----:B------:R-:W-:Y:S08]  /*14380*/  BSSY.RECONVERGENT B4, `(.L_x_317) ;  /* 0x0000012000047945 */ /* 0x000ff00003800200 */
        /* <DEDUP_REMOVED lines=8> */
[----:B------:R-:W-:Y:S02]  /*14410*/  DFMA R100, R80, R30, R100 ;  /* 0x0000001e5064722b */ /* 0x000fe40000000064 */
[----:B------:R-:W-:-:S08]  /*14420*/  DADD R30, R118, -R28 ;  /* 0x00000000761e7229 */ /* 0x000fd0000000081c */
[----:B------:R-:W-:-:S05]  /*14430*/  FFMA R0, RZ, 2.375, R101 ;  /* 0x40180000ff007823 */ /* 0x000fca0000000065 */
[----:B------:R-:W-:-:S13]  /*14440*/  FSETP.GT.AND P0, PT, |R0|, 1.469367938527859385e-39, PT ;  /* 0x001000000000780b */ /* 0x000fda0003f04200 */
[----:B------:R-:W-:Y:S05]  /*14450*/  @P0 BRA P1, `(.L_x_318) ;  /* 0x0000000000100947 */ /* 0x000fea0000800000 */
[----:B------:R-:W-:Y:S01]  /*14460*/  IMAD.MOV.U32 R86, RZ, RZ, RZ ;  /* 0x000000ffff567224 */ /* 0x000fe200078e00ff */
[----:B------:R-:W-:Y:S01]  /*14470*/  MOV R0, 0x144a0 ;  /* 0x000144a000007802 */ /* 0x000fe20000000f00 */
[----:B------:R-:W-:-:S07]  /*14480*/  IMAD.MOV.U32 R87, RZ, RZ, 0x40180000 ;  /* 0x40180000ff577424 */ /* 0x000fce00078e00ff */
[----:B------:R-:W-:Y:S05]  /*14490*/  CALL.REL.NOINC `($__internal_1_$__cuda_sm20_div_rn_f64_full) ;  /* 0x000002e000487944 */ /* 0x000fea0003c00000 */
.L_x_318:
[----:B------:R-:W-:Y:S05]  /*144a0*/  BSYNC.RECONVERGENT B4 ;  /* 0x0000000000047941 */ /* 0x000fea0003800200 */
.L_x_317:
[----:B------:R-:W0:Y:S01]  /*144b0*/  LDC.64 R28, c[0x3][0x78] ;  /* 0x00c01e00ff1c7b82 */ /* 0x000e220000000a00 */
[----:B------:R-:W1:Y:S01]  /*144c0*/  LDCU.64 UR4, c[0x0][0x3c8] ;  /* 0x00007900ff0477ac */ /* 0x000e620008000a00 */
[----:B0-----:R-:W-:-:S05]  /*144d0*/  VIADDMNMX R142, R142, 0x4, R29, PT ;  /* 0x000000048e8e7846 */ /* 0x001fca000380011d */
[----:B------:R-:W-:-:S04]  /*144e0*/  VIADD R29, R142, 0xffffffff ;  /* 0xffffffff8e1d7836 */ /* 0x000fc80000000000 */
[----:B------:R-:W-:-:S05]  /*144f0*/  IMAD R93, R29, R28, RZ ;  /* 0x0000001c1d5d7224 */ /* 0x000fca00078e02ff */
[-C--:B------:R-:W-:Y:S02]  /*14500*/  IADD3 R140, P0, PT, R140, R93.reuse, RZ ;  /* 0x0000005d8c8c7210 */ /* 0x080fe40007f1e0ff */
[----:B------:R-:W-:Y:S02]  /*14510*/  SHF.R.S32.HI R92, RZ, 0x1f, R93 ;  /* 0x0000001fff5c7819 */ /* 0x000fe4000001145d */
[----:B------:R-:W-:-:S03]  /*14520*/  IADD3 R138, P1, PT, R138, R93, RZ ;  /* 0x0000005d8a8a7210 */ /* 0x000fc60007f3e0ff */
[--C-:B------:R-:W-:Y:S01]  /*14530*/  IMAD.X R139, R139, 0x1, R92.reuse, P0 ;  /* 0x000000018b8b7824 */ /* 0x100fe200000e065c */
[----:B-1----:R-:W-:Y:S01]  /*14540*/  LEA R76, P0, R140, UR4, 0x2 ;  /* 0x000000048c4c7c11 */ /* 0x002fe2000f8010ff */
[----:B------:R-:W-:Y:S01]  /*14550*/  IMAD.X R137, R137, 0x1, R92, P1 ;  /* 0x0000000189897824 */ /* 0x000fe200008e065c */
[----:B------:R-:W-:Y:S02]  /*14560*/  LEA R80, P1, R138, UR4, 0x2 ;  /* 0x000000048a507c11 */ /* 0x000fe4000f8210ff */
[----:B------:R-:W-:Y:S02]  /*14570*/  LEA.HI.X R77, R140, UR5, R139, 0x2, P0 ;  /* 0x000000058c4d7c11 */ /* 0x000fe400080f148b */
[----:B------:R-:W-:-:S03]  /*14580*/  IADD3 R136, P0, PT, R136, R93, RZ ;  /* 0x0000005d88887210 */ /* 0x000fc60007f1e0ff */
[----:B------:R0:W2:Y:S01]  /*14590*/  LDG.E R118, desc[UR36][R76.64+-0x4] ;  /* 0xfffffc244c767981 */ /* 0x0000a2000c1e1900 */
[----:B------:R-:W-:Y:S02]  /*145a0*/  LEA.HI.X R81, R138, UR5, R137, 0x2, P1 ;  /* 0x000000058a517c11 */ /* 0x000fe400088f1489 */
[----:B------:R-:W-:Y:S02]  /*145b0*/  IADD3.X R135, PT, PT, R135, R92, RZ, P0, !PT ;  /* 0x0000005c87877210 */ /* 0x000fe400007fe4ff */
[C---:B------:R-:W-:Y:S01]  /*145c0*/  LEA R28, P0, R136.reuse, UR4, 0x2 ;  /* 0x00000004881c7c11 */ /* 0x040fe2000f8010ff */
[----:B------:R1:W3:Y:S03]  /*145d0*/  LDG.E R120, desc[UR36][R80.64+-0x4] ;  /* 0xfffffc2450787981 */ /* 0x0002e6000c1e1900 */
[----:B------:R-:W-:Y:S02]  /*145e0*/  LEA.HI.X R29, R136, UR5, R135, 0x2, P0 ;  /* 0x00000005881d7c11 */ /* 0x000fe400080f1487 */
[----:B------:R-:W-:-:S03]  /*145f0*/  IADD3 R134, P0, PT, R134, R93, RZ ;  /* 0x0000005d86867210 */ /* 0x000fc60007f1e0ff */
[----:B------:R-:W4:Y:S02]  /*14600*/  LDG.E R0, desc[UR36][R28.64+-0x4] ;  /* 0xfffffc241c007981 */ /* 0x000f24000c1e1900 */
[----:B------:R-:W-:Y:S01]  /*14610*/  IMAD.X R133, R133, 0x1, R92, P0 ;  /* 0x0000000185857824 */ /* 0x000fe200000e065c */
[----:B------:R-:W-:-:S04]  /*14620*/  LEA R86, P0, R134, UR4, 0x2 ;  /* 0x0000000486567c11 */ /* 0x000fc8000f8010ff */
[----:B------:R-:W-:-:S05]  /*14630*/  LEA.HI.X R87, R134, UR5, R133, 0x2, P0 ;  /* 0x0000000586577c11 */ /* 0x000fca00080f1485 */
[----:B------:R5:W4:Y:S01]  /*14640*/  LDG.E R126, desc[UR36][R86.64+-0x4] ;  /* 0xfffffc24567e7981 */ /* 0x000b22000c1e1900 */
[-C--:B------:R-:W-:Y:S02]  /*14650*/  IADD3 R132, P0, PT, R132, R93.reuse, RZ ;  /* 0x0000005d84847210 */ /* 0x080fe40007f1e0ff */
[----:B------:R-:W-:-:S03]  /*14660*/  IADD3 R93, P1, PT, R131, R93, RZ ;  /* 0x0000005d835d7210 */ /* 0x000fc60007f3e0ff */
[--C-:B0-----:R-:W-:Y:S01]  /*14670*/  IMAD.X R77, R130, 0x1, R92.reuse, P0 ;  /* 0x00000001824d7824 */ /* 0x101fe200000e065c */
[----:B-1----:R-:W-:Y:S01]  /*14680*/  LEA R80, P0, R132, UR4, 0x2 ;  /* 0x0000000484507c11 */ /* 0x002fe2000f8010ff */
[----:B------:R-:W-:-:S03]  /*14690*/  IMAD.X R76, R115, 0x1, R92, P1 ;  /* 0x00000001734c7824 */ /* 0x000fc600008e065c */
[----:B------:R-:W-:Y:S02]  /*146a0*/  LEA.HI.X R81, R132, UR5, R77, 0x2, P0 ;  /* 0x0000000584517c11 */ /* 0x000fe400080f144d */
[----:B------:R-:W-:-:S03]  /*146b0*/  LEA R92, P0, R93, UR4, 0x2 ;  /* 0x000000045d5c7c11 */ /* 0x000fc6000f8010ff */
[----:B------:R-:W4:Y:S01]  /*146c0*/  LDG.E R80, desc[UR36][R80.64+-0x4] ;  /* 0xfffffc2450507981 */ /* 0x000f22000c1e1900 */
[----:B------:R-:W-:-:S05]  /*146d0*/  LEA.HI.X R93, R93, UR5, R76, 0x2, P0 ;  /* 0x000000055d5d7c11 */ /* 0x000fca00080f144c */
[----:B------:R0:W4:Y:S01]  /*146e0*/  LDG.E R130, desc[UR36][R92.64+-0x4] ;  /* 0xfffffc245c827981 */ /* 0x000122000c1e1900 */
        /* <DEDUP_REMOVED lines=10> */
[----:B------:R-:W-:Y:S01]  /*14790*/  DFMA R100, R124, 0.5, R100 ;  /* 0x3fe000007c64782b */ /* 0x000fe20000000064 */
[----:B------:R-:W-:Y:S07]  /*147a0*/  BSSY.RECONVERGENT B4, `(.L_x_319) ;  /* 0x0000020000047945 */ /* 0x000fee0003800200 */
[----:B------:R-:W-:-:S08]  /*147b0*/  DFMA R30, R84, R100, R30 ;  /* 0x00000064541e722b */ /* 0x000fd0000000001e */
        /* <DEDUP_REMOVED lines=19> */
[----:B------:R0:W1:Y:S08]  /*148f0*/  F2F.F64.F32 R124, R80 ;  /* 0x00000050007c7310 */ /* 0x0000700000201800 */
[----:B------:R-:W-:Y:S01]  /*14900*/  FFMA R0, RZ, 1.984375, R29 ;  /* 0x3ffe0000ff007823 */ /* 0x000fe2000000001d */
[----:B------:R-:W2:Y:S04]  /*14910*/  F2F.F64.F32 R130, R130 ;  /* 0x0000008200827310 */ /* 0x000ea80000201800 */
[----:B------:R-:W-:-:S13]  /*14920*/  FSETP.GT.AND P0, PT, |R0|, 1.469367938527859385e-39, PT ;  /* 0x001000000000780b */ /* 0x000fda0003f04200 */
[----:B012---:R-:W-:Y:S05]  /*14930*/  @P0 BRA P1, `(.L_x_320) ;  /* 0x0000000000180947 */ /* 0x007fea0000800000 */
[----:B------:R-:W-:Y:S01]  /*14940*/  IMAD.MOV.U32 R86, RZ, RZ, RZ ;  /* 0x000000ffff567224 */ /* 0x000fe200078e00ff */
[----:B------:R-:W-:Y:S02]  /*14950*/  MOV R87, 0x3ffe0000 ;  /* 0x3ffe000000577802 */ /* 0x000fe40000000f00 */
[----:B------:R-:W-:-:S07]  /*14960*/  MOV R0, 0x14980 ;  /* 0x0001498000007802 */ /* 0x000fce0000000f00 */
[----:B------:R-:W-:Y:S05]  /*14970*/  CALL.REL.NOINC `($__internal_1_$__cuda_sm20_div_rn_f64_full) ;  /* 0x000002dc00107944 */ /* 0x000fea0003c00000 */
[----:B------:R-:W-:Y:S02]  /*14980*/  IMAD.MOV.U32 R28, RZ, RZ, R100 ;  /* 0x000000ffff1c7224 */ /* 0x000fe400078e0064 */
[----:B------:R-:W-:-:S07]  /*14990*/  IMAD.MOV.U32 R29, RZ, RZ, R101 ;  /* 0x000000ffff1d7224 */ /* 0x000fce00078e0065 */
.L_x_320:
[----:B------:R-:W-:Y:S05]  /*149a0*/  BSYNC.RECONVERGENT B4 ;  /* 0x0000000000047941 */ /* 0x000fea0003800200 */
.L_x_319:
        /* <DEDUP_REMOVED lines=26> */
[----:B------:R-:W-:Y:S01]  /*14b50*/  MOV R30, R100 ;  /* 0x00000064001e7202 */ /* 0x000fe20000000f00 */
[----:B------:R-:W-:-:S07]  /*14b60*/  IMAD.MOV.U32 R31, RZ, RZ, R101 ;  /* 0x000000ffff1f7224 */ /* 0x000fce00078e0065 */
.L_x_322:
[----:B------:R-:W-:Y:S05]  /*14b70*/  BSYNC.RECONVERGENT B4 ;  /* 0x0000000000047941 */ /* 0x000fea0003800200 */
.L_x_321:
        /* <DEDUP_REMOVED lines=26> */
.L_x_324:
[----:B------:R-:W-:Y:S05]  /*14d20*/  BSYNC.RECONVERGENT B4 ;  /* 0x0000000000047941 */ /* 0x000fea0003800200 */
.L_x_323:
[----:B------:R-:W0:Y:S01]  /*14d30*/  MUFU.RCP64H R77, 3 ;  /* 0x40080000004d7908 */ /* 0x000e220000001800 */
[----:B------:R-:W-:Y:S01]  /*14d40*/  IMAD.MOV.U32 R80, RZ, RZ, 0x0 ;  /* 0x00000000ff507424 */ /* 0x000fe200078e00ff */
[----:B------:R-:W-:Y:S01]  /*14d50*/  MOV R81, 0x40080000 ;  /* 0x4008000000517802 */ /* 0x000fe20000000f00 */
[----:B------:R-:W-:Y:S01]  /*14d60*/  IMAD.MOV.U32 R76, RZ, RZ, 0x1 ;  /* 0x00000001ff4c7424 */ /* 0x000fe200078e00ff */
[----:B------:R-:W-:Y:S01]  /*14d70*/  UMOV UR4, 0x49249249 ;  /* 0x4924924900047882 */ /* 0x000fe20000000000 */
        /* <DEDUP_REMOVED lines=26> */
.L_x_326:
[----:B------:R-:W-:Y:S05]  /*14f20*/  BSYNC.RECONVERGENT B4 ;  /* 0x0000000000047941 */ /* 0x000fea0003800200 */
.L_x_325:
        /* <DEDUP_REMOVED lines=26> */
.L_x_328:
[----:B------:R-:W-:Y:S05]  /*150d0*/  BSYNC.RECONVERGENT B4 ;  /* 0x0000000000047941 */ /* 0x000fea0003800200 */
.L_x_327:
[----:B------:R-:W0:Y:S01]  /*150e0*/  MUFU.RCP64H R77, 6 ;  /* 0x40180000004d7908 */ /* 0x000e220000001800 */
[----:B------:R-:W-:Y:S01]  /*150f0*/  IMAD.MOV.U32 R80, RZ, RZ, 0x0 ;  /* 0x00000000ff507424 */ /* 0x000fe200078e00ff */
[----:B------:R-:W-:Y:S01]  /*15100*/  MOV R81, 0x40180000 ;  /* 0x4018000000517802 */ /* 0x000fe20000000f00 */
[----:B------:R-:W-:Y:S01]  /*15110*/  IMAD.MOV.U32 R76, RZ, RZ, 0x1 ;  /* 0x00000001ff4c7424 */ /* 0x000fe200078e00ff */
[----:B------:R-:W-:Y:S01]  /*15120*/  DADD R92, R30, -R128 ;  /* 0x000000001e5c7229 */ /* 0x000fe20000000880 */
[----:B------:R-:W-:Y:S09]  /*15130*/  BSSY.RECONVERGENT B4, `(.L_x_329) ;  /* 0x0000012000047945 */ /* 0x000ff20003800200 */
        /* <DEDUP_REMOVED lines=17> */
.L_x_330:
[----:B------:R-:W-:Y:S05]  /*15250*/  BSYNC.RECONVERGENT B4 ;  /* 0x0000000000047941 */ /* 0x000fea0003800200 */
.L_x_329:
[----:B------:R-:W0:Y:S01]  /*15260*/  MUFU.RCP64H R81, 1.875 ;  /* 0x3ffe000000517908 */ /* 0x000e220000001800 */
[----:B------:R-:W-:Y:S01]  /*15270*/  DADD R28, R96, R96 ;  /* 0x00000000601c7229 */ /* 0x000fe20000000060 */
[----:B------:R-:W-:Y:S01]  /*15280*/  IMAD.MOV.U32 R86, RZ, RZ, 0x0 ;  /* 0x00000000ff567424 */ /* 0x000fe200078e00ff */
[----:B------:R-:W-:Y:S01]  /*15290*/  DADD R76, R108, R108 ;  /* 0x000000006c4c7229 */ /* 0x000fe2000000006c */
[----:B------:R-:W-:Y:S01]  /*152a0*/  IMAD.MOV.U32 R87, RZ, RZ, 0x3ffe0000 ;  /* 0x3ffe0000ff577424 */ /* 0x000fe200078e00ff */
[----:B------:R-:W-:Y:S01]  /*152b0*/  DMUL R100, R84, R100 ;  /* 0x0000006454647228 */ /* 0x000fe20000000000 */
[----:B------:R-:W-:Y:S01]  /*152c0*/  IMAD.MOV.U32 R80, RZ, RZ, 0x1 ;  /* 0x00000001ff507424 */ /* 0x000fe200078e00ff */
[----:B------:R-:W-:Y:S02]  /*152d0*/  BSSY.RECONVERGENT B4, `(.L_x_331) ;  /* 0x000001e000047945 */ /* 0x000fe40003800200 */
[----:B------:R-:W-:Y:S02]  /*152e0*/  DADD R28, R108, -R28 ;  /* 0x000000006c1c7229 */ /* 0x000fe4000000081c */
[----:B------:R-:W-:-:S02]  /*152f0*/  DADD R76, R112, -R76 ;  /* 0x00000000704c7229 */ /* 0x000fc4000000084c */
[----:B------:R-:W-:Y:S02]  /*15300*/  DFMA R100, R128, 0.5, R100 ;  /* 0x3fe000008064782b */ /* 0x000fe40000000064 */
[----:B0-----:R-:W-:Y:S02]  /*15310*/  DFMA R92, R80, -R86, 1 ;  /* 0x3ff00000505c742b */ /* 0x001fe40000000856 */
[----:B------:R-:W-:Y:S02]  /*15320*/  DADD R28, R94, R28 ;  /* 0x000000005e1c7229 */ /* 0x000fe4000000001c */
[----:B------:R-:W-:Y:S02]  /*15330*/  DADD R76, R96, R76 ;  /* 0x00000000604c7229 */ /* 0x000fe4000000004c */
[----:B------:R-:W-:Y:S02]  /*15340*/  DFMA R30, R84, R100, R30 ;  /* 0x00000064541e722b */ /* 0x000fe4000000001e */
[----:B------:R-:W-:-:S02]  /*15350*/  DFMA R92, R92, R92, R92 ;  /* 0x0000005c5c5c722b */ /* 0x000fc4000000005c */
[----:B------:R-:W-:-:S04]  /*15360*/  DMUL R28, R28, 3 ;  /* 0x400800001c1c7828 */ /* 0x000fc80000000000 */
[----:B------:R-:W-:Y:S02]  /*15370*/  DFMA R84, R84, R30, R118 ;  /* 0x0000001e5454722b */ /* 0x000fe40000000076 */
[----:B------:R-:W-:Y:S02]  /*15380*/  DFMA R92, R80, R92, R80 ;  /* 0x0000005c505c722b */ /* 0x000fe40000000050 */
[----:B------:R-:W-:-:S06]  /*15390*/  DMUL R94, R28, 0.5 ;  /* 0x3fe000001c5e7828 */ /* 0x000fcc0000000000 */
[----:B------:R-:W-:Y:S02]  /*153a0*/  DFMA R86, R92, -R86, 1 ;  /* 0x3ff000005c56742b */ /* 0x000fe40000000856 */
[----:B------:R-:W-:-:S06]  /*153b0*/  DMUL R28, R94, 0.5 ;  /* 0x3fe000005e1c7828 */ /* 0x000fcc0000000000 */
[----:B------:R-:W-:Y:S02]  /*153c0*/  DFMA R86, R92, R86, R92 ;  /* 0x000000565c56722b */ /* 0x000fe4000000005c */
[----:B------:R-:W-:-:S08]  /*153d0*/  DFMA R92, R76, 3, -R28 ;  /* 0x400800004c5c782b */ /* 0x000fd0000000081c */
[----:B------:R-:W-:Y:S02]  /*153e0*/  DMUL R28, R86, R92 ;  /* 0x0000005c561c7228 */ /* 0x000fe40000000000 */
[----:B------:R-:W-:-:S06]  /*153f0*/  FSETP.GEU.AND P1, PT, |R93|, 6.5827683646048100446e-37, PT ;  /* 0x036000005d00780b */ /* 0x000fcc0003f2e200 */
[----:B------:R-:W-:-:S08]  /*15400*/  DFMA R76, R28, -1.875, R92 ;  /* 0xbffe00001c4c782b */ /* 0x000fd0000000005c */
[----:B------:R-:W-:-:S10]  /*15410*/  DFMA R28, R86, R76, R28 ;  /* 0x0000004c561c722b */ /* 0x000fd4000000001c */
[----:B------:R-:W-:-:S05]  /*15420*/  FFMA R0, RZ, 1.984375, R29 ;  /* 0x3ffe0000ff007823 */ /* 0x000fca000000001d */
[----:B------:R-:W-:-:S13]  /*15430*/  FSETP.GT.AND P0, PT, |R0|, 1.469367938527859385e-39, PT ;  /* 0x001000000000780b */ /* 0x000fda0003f04200 */
[----:B------:R-:W-:Y:S05]  /*15440*/  @P0 BRA P1, `(.L_x_332) ;  /* 0x0000000000180947 */ /* 0x000fea0000800000 */
[----:B------:R-:W-:Y:S01]  /*15450*/  IMAD.MOV.U32 R86, RZ, RZ, RZ ;  /* 0x000000ffff567224 */ /* 0x000fe200078e00ff */
[----:B------:R-:W-:Y:S02]  /*15460*/  MOV R87, 0x3ffe0000 ;  /* 0x3ffe000000577802 */ /* 0x000fe40000000f00 */
[----:B------:R-:W-:-:S07]  /*15470*/  MOV R0, 0x15490 ;  /* 0x0001549000007802 */ /* 0x000fce0000000f00 */
[----:B------:R-:W-:Y:S05]  /*15480*/  CALL.REL.NOINC `($__internal_1_$__cuda_sm20_div_rn_f64_full) ;  /* 0x000002d0004c7944 */ /* 0x000fea0003c00000 */
[----:B------:R-:W-:Y:S02]  /*15490*/  IMAD.MOV.U32 R28, RZ, RZ, R100 ;  /* 0x000000ffff1c7224 */ /* 0x000fe400078e0064 */
[----:B------:R-:W-:-:S07]  /*154a0*/  IMAD.MOV.U32 R29, RZ, RZ, R101 ;  /* 0x000000ffff1d7224 */ /* 0x000fce00078e0065 */
.L_x_332:
[----:B------:R-:W-:Y:S05]  /*154b0*/  BSYNC.RECONVERGENT B4 ;  /* 0x0000000000047941 */ /* 0x000fea0003800200 */
.L_x_331:
        /* <DEDUP_REMOVED lines=28> */
.L_x_334:
[----:B------:R-:W-:Y:S05]  /*15680*/  BSYNC.RECONVERGENT B4 ;  /* 0x0000000000047941 */ /* 0x000fea0003800200 */
.L_x_333:
        /* <DEDUP_REMOVED lines=26> */
.L_x_336:
[----:B------:R-:W-:Y:S05]  /*15830*/  BSYNC.RECONVERGENT B4 ;  /* 0x0000000000047941 */ /* 0x000fea0003800200 */
.L_x_335:
        /* <DEDUP_REMOVED lines=31> */
.L_x_338:
[----:B------:R-:W-:Y:S05]  /*15a30*/  BSYNC.RECONVERGENT B4 ;  /* 0x0000000000047941 */ /* 0x000fea0003800200 */
.L_x_337:
        /* <DEDUP_REMOVED lines=26> */
.L_x_340:
[----:B------:R-:W-:Y:S05]  /*15be0*/  BSYNC.RECONVERGENT B4 ;  /* 0x0000000000047941 */ /* 0x000fea0003800200 */
.L_x_339:
[----:B------:R-:W0:Y:S01]  /*15bf0*/  MUFU.RCP64H R77, 6 ;  /* 0x40180000004d7908 */ /* 0x000e220000001800 */
[----:B------:R-:W-:Y:S01]  /*15c00*/  IMAD.MOV.U32 R80, RZ, RZ, 0x0 ;  /* 0x00000000ff507424 */ /* 0x000fe200078e00ff */
[----:B------:R-:W-:Y:S01]  /*15c10*/  MOV R81, 0x40180000 ;  /* 0x4018000000517802 */ /* 0x000fe20000000f00 */
[----:B------:R-:W-:Y:S01]  /*15c20*/  IMAD.MOV.U32 R76, RZ, RZ, 0x1 ;  /* 0x00000001ff4c7424 */ /* 0x000fe200078e00ff */
[----:B------:R-:W-:Y:S01]  /*15c30*/  DADD R92, R30, -R94 ;  /* 0x000000001e5c7229 */ /* 0x000fe2000000085e */
[----:B------:R-:W-:Y:S01]  /*15c40*/  BSSY.RECONVERGENT B4, `(.L_x_341) ;  /* 0x0000015000047945 */ /* 0x000fe20003800200 */
[----:B------:R-:W-:Y:S02]  /*15c50*/  DADD R108, R108, -R28 ;  /* 0x000000006c6c7229 */ /* 0x000fe4000000081c */
[----:B------:R-:W1:Y:S06]  /*15c60*/  I2F.F64.U32 R114, R114 ;  /* 0x0000007200727312 */ /* 0x000e6c0000201800 */
        /* <DEDUP_REMOVED lines=18> */
.L_x_342:
[----:B------:R-:W-:Y:S05]  /*15d90*/  BSYNC.RECONVERGENT B4 ;  /* 0x0000000000047941 */ /* 0x000fea0003800200 */
.L_x_341:
[----:B------:R-:W-:-:S08]  /*15da0*/  DMUL R100, R78, R100 ;  /* 0x000000644e647228 */ /* 0x000fd00000000000 */
[----:B------:R-:W-:-:S08]  /*15db0*/  DFMA R100, R94, 0.5, R100 ;  /* 0x3fe000005e64782b */ /* 0x000fd00000000064 */
[----:B------:R-:W-:-:S08]  /*15dc0*/  DFMA R100, R78, R100, R108 ;  /* 0x000000644e64722b */ /* 0x000fd0000000006c */
[----:B------:R-:W-:-:S11]  /*15dd0*/  DFMA R96, R78, R100, R96 ;  /* 0x000000644e60722b */ /* 0x000fd60000000060 */
.L_x_258:
[----:B------:R-:W-:Y:S05]  /*15de0*/  BSYNC.RECONVERGENT B1 ;  /* 0x0000000000017941 */ /* 0x000fea0003800200 */
.L_x_257:
[----:B------:R-:W0:Y:S01]  /*15df0*/  MUFU.RCP64H R29, 57.2957763671875 ;  /* 0x404ca5dc001d7908 */ /* 0x000e220000001800 */
[----:B------:R-:W-:Y:S01]  /*15e00*/  IMAD.MOV.U32 R30, RZ, RZ, 0x1a63c1f8 ;  /* 0x1a63c1f8ff1e7424 */ /* 0x000fe200078e00ff */
[----:B------:R-:W-:Y:S01]  /*15e10*/  FSETP.GEU.AND P1, PT, |R89|, 6.5827683646048100446e-37, PT ;  /* 0x036000005900780b */ /* 0x000fe20003f2e200 */
[----:B------:R-:W-:Y:S01]  /*15e20*/  IMAD.MOV.U32 R31, RZ, RZ, 0x404ca5dc ;  /* 0x404ca5dcff1f7424 */ /* 0x000fe200078e00ff */
[----:B------:R-:W-:Y:S01]  /*15e30*/  DSETP.MAX.AND P2, P3, R96, -500, PT ;  /* 0xc07f40006000742a */ /* 0x000fe20003b4f000 */
[----:B------:R-:W-:Y:S01]  /*15e40*/  IMAD.MOV.U32 R28, RZ, RZ, 0x1 ;  /* 0x00000001ff1c7424 */ /* 0x000fe200078e00ff */
[----:B------:R-:W-:Y:S01]  /*15e50*/  BSSY.RECONVERGENT B1, `(.L_x_343) ;  /* 0x0000019000017945 */ /* 0x000fe20003800200 */
[----:B------:R-:W-:-:S03]  /*15e60*/  IMAD.MOV.U32 R0, RZ, RZ, R97 ;  /* 0x000000ffff007224 */ /* 0x000fc600078e0061 */
[----:B------:R-:W-:Y:S02]  /*15e70*/  SEL R84, R96, RZ, P2 ;  /* 0x000000ff60547207 */ /* 0x000fe40001000000 */
[----:B------:R-:W-:Y:S01]  /*15e80*/  FSEL R85, R0, -3.98828125, P2 ;  /* 0xc07f400000557808 */ /* 0x000fe20001000000 */
[----:B0-----:R-:W-:-:S08]  /*15e90*/  DFMA R76, R28, -R30, 1 ;  /* 0x3ff000001c4c742b */ /* 0x001fd0000000081e */
[----:B------:R-:W-:-:S08]  /*15ea0*/  DFMA R76, R76, R76, R76 ;  /* 0x0000004c4c4c722b */ /* 0x000fd0000000004c */
[----:B------:R-:W-:-:S08]  /*15eb0*/  DFMA R76, R28, R76, R28 ;  /* 0x0000004c1c4c722b */ /* 0x000fd0000000001c */
[----:B------:R-:W-:-:S08]  /*15ec0*/  DFMA R28, R76, -R30, 1 ;  /* 0x3ff000004c1c742b */ /* 0x000fd0000000081e */
[----:B------:R-:W-:-:S08]  /*15ed0*/  DFMA R28, R76, R28, R76 ;  /* 0x0000001c4c1c722b */ /* 0x000fd0000000004c */
[----:B------:R-:W-:-:S08]  /*15ee0*/  DMUL R76, R88, R28 ;  /* 0x0000001c584c7228 */ /* 0x000fd00000000000 */
[----:B------:R-:W-:-:S08]  /*15ef0*/  DFMA R30, R76, -R30, R88 ;  /* 0x8000001e4c1e722b */ /* 0x000fd00000000058 */
[----:B------:R-:W-:Y:S01]  /*15f00*/  DFMA R30, R28, R30, R76 ;  /* 0x0000001e1c1e722b */ /* 0x000fe2000000004c */
[----:B------:R-:W-:-:S04]  /*15f10*/  MOV R29, 0x80000 ;  /* 0x00080000001d7802 */ /* 0x000fc80000000f00 */
[----:B------:R-:W-:-:S05]  /*15f20*/  @P3 LOP3.LUT R85, R29, 0xc07f4000, RZ, 0xfc, !PT ;  /* 0xc07f40001d553812 */ /* 0x000fca00078efcff */
        /* <DEDUP_REMOVED lines=11> */
.L_x_344:
[----:B------:R-:W-:Y:S05]  /*15fe0*/  BSYNC.RECONVERGENT B1 ;  /* 0x0000000000017941 */ /* 0x000fea0003800200 */
.L_x_343:
[----:B------:R-:W0:Y:S01]  /*15ff0*/  MUFU.RCP64H R29, 57.2957763671875 ;  /* 0x404ca5dc001d7908 */ /* 0x000e220000001800 */
[----:B------:R-:W-:Y:S02]  /*16000*/  HFMA2 R77, -RZ, RZ, 2.1484375, -0.02288818359375 ;  /* 0x404ca5dcff4d7431 */ /* 0x000fe400000001ff */
[----:B------:R-:W-:Y:S01]  /*16010*/  IMAD.MOV.U32 R76, RZ, RZ, 0x1a63c1f8 ;  /* 0x1a63c1f8ff4c7424 */ /* 0x000fe200078e00ff */
[----:B------:R-:W-:Y:S01]  /*16020*/  FSETP.GEU.AND P1, PT, |R91|, 6.5827683646048100446e-37, PT ;  /* 0x036000005b00780b */ /* 0x000fe20003f2e200 */
[----:B------:R-:W-:Y:S01]  /*16030*/  IMAD.MOV.U32 R28, RZ, RZ, 0x1 ;  /* 0x00000001ff1c7424 */ /* 0x000fe200078e00ff */
[----:B------:R-:W-:Y:S05]  /*16040*/  BSSY.RECONVERGENT B1, `(.L_x_345) ;  /* 0x0000014000017945 */ /* 0x000fea0003800200 */
        /* <DEDUP_REMOVED lines=19> */
.L_x_346:
[----:B------:R-:W-:Y:S05]  /*16180*/  BSYNC.RECONVERGENT B1 ;  /* 0x0000000000017941 */ /* 0x000fea0003800200 */
.L_x_345:
[----:B------:R-:W-:Y:S01]  /*16190*/  DSETP.NEU.AND P0, PT, |R30|, +INF , PT ;  /* 0x7ff000001e00742a */ /* 0x000fe20003f0d200 */
[----:B------:R-:W-:-:S13]  /*161a0*/  BSSY.RECONVERGENT B4, `(.L_x_347) ;  /* 0x0000018000047945 */ /* 0x000fda0003800200 */
[----:B------:R-:W-:Y:S01]  /*161b0*/  @!P0 DMUL R76, RZ, R30 ;  /* 0x0000001eff4c8228 */ /* 0x000fe20000000000 */
[----:B------:R-:W-:Y:S01]  /*161c0*/  @!P0 MOV R0, RZ ;  /* 0x000000ff00008202 */ /* 0x000fe20000000f00 */
        /* <DEDUP_REMOVED lines=21> */
.L_x_348:
[----:B------:R-:W-:Y:S05]  /*16320*/  BSYNC.RECONVERGENT B4 ;  /* 0x0000000000047941 */ /* 0x000fea0003800200 */
.L_x_347:
        /* <DEDUP_REMOVED lines=10> */
[----:B------:R-:W-:Y:S01]  /*163d0*/  BSSY.RECONVERGENT B0, `(.L_x_349) ;  /* 0x0000019000007945 */ /* 0x000fe20003800200 */
[----:B------:R-:W-:Y:S01]  /*163e0*/  IMAD.MOV.U32 R87, RZ, RZ, 0x3da8ff83 ;  /* 0x3da8ff83ff577424 */ /* 0x000fe200078e00ff */
[----:B------:R-:W-:Y:S01]  /*163f0*/  ISETP.NE.U32.AND P1, PT, R80, 0x1, PT ;  /* 0x000000015000780c */ /* 0x000fe20003f25070 */
[----:B------:R-:W-:-:S03]  /*16400*/  DMUL R80, R76, R76 ;  /* 0x0000004c4c507228 */ /* 0x000fc60000000000 */
[----:B------:R-:W-:Y:S02]  /*16410*/  FSEL R86, R86, -8.06006814911005101289e+34, !P1 ;  /* 0xf9785eba56567808 */ /* 0x000fe40004800000 */
        /* <DEDUP_REMOVED lines=11> */
[----:B------:R-:W-:Y:S02]  /*164d0*/  LOP3.LUT P1, RZ, R0, 0x2, RZ, 0xc0, !PT ;  /* 0x0000000200ff7812 */ /* 0x000fe4000782c0ff */
[----:B------:R-:W-:Y:S02]  /*164e0*/  MOV R0, 0x16560 ;  /* 0x0001656000007802 */ /* 0x000fe40000000f00 */
[----:B------:R-:W-:-:S10]  /*164f0*/  DADD R76, RZ, -R78 ;  /* 0x00000000ff4c7229 */ /* 0x000fd4000000084e */
[----:B------:R-:W-:Y:S01]  /*16500*/  FSEL R108, R78, R76, !P1 ;  /* 0x0000004c4e6c7208 */ /* 0x000fe20004800000 */
[----:B------:R-:W-:Y:S01]  /*16510*/  IMAD.MOV.U32 R76, RZ, RZ, 0x40000000 ;  /* 0x40000000ff4c7424 */ /* 0x000fe200078e00ff */
[----:B------:R-:W-:-:S06]  /*16520*/  FSEL R109, R79, R77, !P1 ;  /* 0x0000004d4f6d7208 */ /* 0x000fcc0004800000 */
[----:B------:R-:W-:-:S10]  /*16530*/  DADD R86, -RZ, |R108| ;  /* 0x00000000ff567229 */ /* 0x000fd4000000056c */
[----:B------:R-:W-:-:S07]  /*16540*/  MOV R77, R87 ;  /* 0x00000057004d7202 */ /* 0x000fce0000000f00 */
[----:B------:R-:W-:Y:S05]  /*16550*/  CALL.REL.NOINC `($_Z7runTopo5Orbit13OutputImgArrs12InputImgArrsll$__internal_accurate_pow) ;  /* 0x000002cc00b47944 */ /* 0x000fea0003c00000 */
[----:B------:R-:W-:Y:S05]  /*16560*/  BSYNC.RECONVERGENT B0 ;  /* 0x0000000000007941 */ /* 0x000fea0003800200 */
.L_x_349:
[C---:B------:R-:W-:Y:S01]  /*16570*/  DADD R78, R108.reuse, 2 ;  /* 0x400000006c4e7429 */ /* 0x040fe20000000000 */
[----:B------:R-:W0:Y:S01]  /*16580*/  LDC.64 R80, c[0x3][0x18] ;  /* 0x00c00600ff507b82 */ /* 0x000e220000000a00 */
[C---:B------:R-:W-:Y:S01]  /*16590*/  DSETP.NEU.AND P1, PT, R108.reuse, RZ, PT ;  /* 0x000000ff6c00722a */ /* 0x040fe20003f2d000 */
[----:B------:R-:W-:Y:S01]  /*165a0*/  BSSY.RECONVERGENT B0, `(.L_x_350) ;  /* 0x000000d000007945 */ /* 0x000fe20003800200 */
        /* <DEDUP_REMOVED lines=12> */
.L_x_351:
[----:B------:R-:W-:Y:S05]  /*16670*/  BSYNC.RECONVERGENT B0 ;  /* 0x0000000000007941 */ /* 0x000fea0003800200 */
.L_x_350:
[----:B------:R-:W-:Y:S01]  /*16680*/  FSEL R76, R76, RZ, P3 ;  /* 0x000000ff4c4c7208 */ /* 0x000fe20001800000 */
[----:B------:R-:W-:Y:S01]  /*16690*/  BSSY.RECONVERGENT B1, `(.L_x_352) ;  /* 0x000001c000017945 */ /* 0x000fe20003800200 */
[----:B------:R-:W-:-:S06]  /*166a0*/  FSEL R77, R77, 1.875, P3 ;  /* 0x3ff000004d4d7808 */ /* 0x000fcc0001800000 */
[----:B0-----:R-:W-:Y:S01]  /*166b0*/  DFMA R98, -R76, R80, 1 ;  /* 0x3ff000004c62742b */ /* 0x001fe20000000150 */
[----:B------:R-:W-:Y:S02]  /*166c0*/  IMAD.MOV.U32 R80, RZ, RZ, 0x0 ;  /* 0x00000000ff507424 */ /* 0x000fe400078e00ff */
[----:B------:R-:W-:-:S03]  /*166d0*/  IMAD.MOV.U32 R81, RZ, RZ, 0x3fd80000 ;  /* 0x3fd80000ff517424 */ /* 0x000fc600078e00ff */
        /* <DEDUP_REMOVED lines=23> */
.L_x_353:
[----:B------:R-:W-:Y:S05]  /*16850*/  BSYNC.RECONVERGENT B1 ;  /* 0x0000000000017941 */ /* 0x000fea0003800200 */
.L_x_352:
[----:B------:R-:W0:Y:S01]  /*16860*/  MUFU.RCP64H R79, R77 ;  /* 0x0000004d004f7308 */ /* 0x000e220000001800 */
[----:B------:R-:W-:Y:S01]  /*16870*/  IMAD.MOV.U32 R78, RZ, RZ, 0x1 ;  /* 0x00000001ff4e7424 */ /* 0x000fe200078e00ff */
[----:B------:R-:W1:Y:S01]  /*16880*/  LDCU.64 UR4, c[0x3][0x10] ;  /* 0x00c00200ff0477ac */ /* 0x000e620008000a00 */
[----:B------:R-:W2:Y:S01]  /*16890*/  LDC R0, c[0x3][0x14] ;  /* 0x00c00500ff007b82 */ /* 0x000ea20000000800 */
[----:B------:R-:W-:Y:S03]  /*168a0*/  BSSY.RECONVERGENT B1, `(.L_x_354) ;  /* 0x0000014000017945 */ /* 0x000fe60003800200 */
[----:B0-----:R-:W-:-:S08]  /*168b0*/  DFMA R80, R78, -R76, 1 ;  /* 0x3ff000004e50742b */ /* 0x001fd0000000084c */
[----:B------:R-:W-:Y:S01]  /*168c0*/  DFMA R80, R80, R80, R80 ;  /* 0x000000505050722b */ /* 0x000fe20000000050 */
[----:B--2---:R-:W-:-:S07]  /*168d0*/  FSETP.GEU.AND P2, PT, |R0|, 6.5827683646048100446e-37, PT ;  /* 0x036000000000780b */ /* 0x004fce0003f4e200 */
[----:B------:R-:W-:-:S08]  /*168e0*/  DFMA R80, R78, R80, R78 ;  /* 0x000000504e50722b */ /* 0x000fd0000000004e */
[----:B------:R-:W-:-:S08]  /*168f0*/  DFMA R78, R80, -R76, 1 ;  /* 0x3ff00000504e742b */ /* 0x000fd0000000084c */
[----:B------:R-:W-:-:S08]  /*16900*/  DFMA R78, R80, R78, R80 ;  /* 0x0000004e504e722b */ /* 0x000fd00000000050 */
[----:B-1----:R-:W-:-:S08]  /*16910*/  DMUL R100, R78, UR4 ;  /* 0x000000044e647c28 */ /* 0x002fd00008000000 */
[----:B------:R-:W-:-:S08]  /*16920*/  DFMA R80, R100, -R76, UR4 ;  /* 0x0000000464507e2b */ /* 0x000fd0000800084c */
[----:B------:R-:W-:-:S10]  /*16930*/  DFMA R100, R78, R80, R100 ;  /* 0x000000504e64722b */ /* 0x000fd40000000064 */
[----:B------:R-:W-:-:S05]  /*16940*/  FFMA R78, RZ, R77, R101 ;  /* 0x0000004dff4e7223 */ /* 0x000fca0000000065 */
[----:B------:R-:W-:-:S13]  /*16950*/  FSETP.GT.AND P1, PT, |R78|, 1.469367938527859385e-39, PT ;  /* 0x001000004e00780b */ /* 0x000fda0003f24200 */
[----:B------:R-:W-:Y:S05]  /*16960*/  @P1 BRA P2, `(.L_x_355) ;  /* 0x00000000001c1947 */ /* 0x000fea0001000000 */
[----:B------:R-:W0:Y:S01]  /*16970*/  LDCU.64 UR4, c[0x3][0x10] ;  /* 0x00c00200ff0477ac */ /* 0x000e220008000a00 */
[----:B------:R-:W-:Y:S01]  /*16980*/  MOV R86, R76 ;  /* 0x0000004c00567202 */ /* 0x000fe20000000f00 */
[----:B------:R-:W-:Y:S01]  /*16990*/  IMAD.MOV.U32 R87, RZ, RZ, R77 ;  /* 0x000000ffff577224 */ /* 0x000fe200078e004d */
[----:B------:R-:W-:Y:S01]  /*169a0*/  MOV R0, 0x169e0 ;  /* 0x000169e000007802 */ /* 0x000fe20000000f00 */
[----:B0-----:R-:W-:Y:S02]  /*169b0*/  IMAD.U32 R92, RZ, RZ, UR4 ;  /* 0x00000004ff5c7e24 */ /* 0x001fe4000f8e00ff */
[----:B------:R-:W-:-:S07]  /*169c0*/  IMAD.U32 R93, RZ, RZ, UR5 ;  /* 0x00000005ff5d7e24 */ /* 0x000fce000f8e00ff */
[----:B------:R-:W-:Y:S05]  /*169d0*/  CALL.REL.NOINC `($__internal_1_$__cuda_sm20_div_rn_f64_full) ;  /* 0x000002b800f87944 */ /* 0x000fea0003c00000 */
.L_x_355:
[----:B------:R-:W-:Y:S05]  /*169e0*/  BSYNC.RECONVERGENT B1 ;  /* 0x0000000000017941 */ /* 0x000fea0003800200 */
.L_x_354:
[----:B------:R-:W-:Y:S01]  /*169f0*/  BSSY.RECONVERGENT B4, `(.L_x_356) ;  /* 0x000001b000047945 */ /* 0x000fe20003800200 */
[----:B------:R-:W-:Y:S01]  /*16a00*/  @!P0 DMUL R76, RZ, R30 ;  /* 0x0000001eff4c8228 */ /* 0x000fe20000000000 */
[----:B------:R-:W-:Y:S02]  /*16a10*/  @!P0 IMAD.MOV.U32 R0, RZ, RZ, 0x1 ;  /* 0x00000001ff008424 */ /* 0x000fe400078e00ff */
[----:B------:R-:W-:Y:S08]  /*16a20*/  @!P0 BRA `(.L_x_357) ;  /* 0x00000000005c8947 */ /* 0x000ff00003800000 */
        /* <DEDUP_REMOVED lines=21> */
.L_x_359:
[----:B------:R-:W-:Y:S05]  /*16b80*/  BSYNC.RECONVERGENT B5 ;  /* 0x0000000000057941 */ /* 0x000fea0003800200 */
.L_x_358:
[----:B------:R-:W-:-:S07]  /*16b90*/  VIADD R0, R0, 0x1 ;  /* 0x0000000100007836 */ /* 0x000fce0000000000 */
.L_x_357:
[----:B------:R-:W-:Y:S05]  /*16ba0*/  BSYNC.RECONVERGENT B4 ;  /* 0x0000000000047941 */ /* 0x000fea0003800200 */
.L_x_356:
[----:B------:R-:W0:Y:S01]  /*16bb0*/  LDCU.64 UR4, c[0x4][0x18] ;  /* 0x01000300ff0477ac */ /* 0x000e220008000a00 */
[----:B------:R-:W-:-:S04]  /*16bc0*/  SHF.L.U32 R30, R0, 0x6, RZ ;  /* 0x00000006001e7819 */ /* 0x000fc800000006ff */
[----:B------:R-:W-:-:S04]  /*16bd0*/  LOP3.LUT R30, R30, 0x40, RZ, 0xc0, !PT ;  /* 0x000000401e1e7812 */ /* 0x000fc800078ec0ff */
[----:B0-----:R-:W-:-:S05]  /*16be0*/  IADD3 R30, P0, PT, R30, UR4, RZ ;  /* 0x000000041e1e7c10 */ /* 0x001fca000ff1e0ff */
[----:B------:R-:W-:-:S05]  /*16bf0*/  IMAD.X R31, RZ, RZ, UR5, P0 ;  /* 0x00000005ff1f7e24 */ /* 0x000fca00080e06ff */
[----:B------:R-:W2:Y:S04]  /*16c00*/  LDG.E.128.CONSTANT R92, desc[UR36][R30.64] ;  /* 0x000000241e5c7981 */ /* 0x000ea8000c1e9d00 */
[----:B------:R-:W3:Y:S04]  /*16c10*/  LDG.E.128.CONSTANT R96, desc[UR36][R30.64+0x10] ;  /* 0x000010241e607981 */ /* 0x000ee8000c1e9d00 */
[----:B------:R-:W4:Y:S01]  /*16c20*/  LDG.E.128.CONSTANT R104, desc[UR36][R30.64+0x20] ;  /* 0x000020241e687981 */ /* 0x000f22000c1e9d00 */
[C---:B------:R-:W-:Y:S01]  /*16c30*/  LOP3.LUT R78, R0.reuse, 0x1, RZ, 0xc0, !PT ;  /* 0x00000001004e7812 */ /* 0x040fe200078ec0ff */
[----:B------:R-:W-:Y:S01]  /*16c40*/  IMAD.MOV.U32 R80, RZ, RZ, 0x20fd8164 ;  /* 0x20fd8164ff507424 */ /* 0x000fe200078e00ff */
[----:B------:R-:W-:Y:S01]  /*16c50*/  LOP3.LUT P1, RZ, R0, 0x2, RZ, 0xc0, !PT ;  /* 0x0000000200ff7812 */ /* 0x000fe2000782c0ff */
[----:B------:R-:W-:Y:S01]  /*16c60*/  IMAD.MOV.U32 R81, RZ, RZ, 0x3da8ff83 ;  /* 0x3da8ff83ff517424 */ /* 0x000fe200078e00ff */
[----:B------:R-:W-:Y:S01]  /*16c70*/  ISETP.NE.U32.AND P0, PT, R78, 0x1, PT ;  /* 0x000000014e00780c */ /* 0x000fe20003f05070 */
[----:B------:R-:W-:Y:S01]  /*16c80*/  DMUL R78, R76, R76 ;  /* 0x0000004c4c4e7228 */ /* 0x000fe20000000000 */
[----:B------:R-:W-:Y:S02]  /*16c90*/  BSSY.RECONVERGENT B4, `(.L_x_360) ;  /* 0x000002f000047945 */ /* 0x000fe40003800200 */
[----:B------:R-:W-:-:S02]  /*16ca0*/  FSEL R80, R80, -8.06006814911005101289e+34, !P0 ;  /* 0xf9785eba50507808 */ /* 0x000fc40004000000 */
[----:B------:R-:W-:-:S06]  /*16cb0*/  FSEL R81, -R81, 0.11223486810922622681, !P0 ;  /* 0x3de5db6551517808 */ /* 0x000fcc0004000100 */
[----:B--2---:R-:W-:-:S08]  /*16cc0*/  DFMA R92, R78, R80, R92 ;  /* 0x000000504e5c722b */ /* 0x004fd0000000005c */
[----:B------:R-:W-:Y:S02]  /*16cd0*/  DFMA R92, R78, R92, R94 ;  /* 0x0000005c4e5c722b */ /* 0x000fe4000000005e */
[----:B------:R-:W-:-:S06]  /*16ce0*/  DADD R94, R84, R100 ;  /* 0x00000000545e7229 */ /* 0x000fcc0000000064 */
[----:B---3--:R-:W-:-:S08]  /*16cf0*/  DFMA R92, R78, R92, R96 ;  /* 0x0000005c4e5c722b */ /* 0x008fd00000000060 */
[----:B------:R-:W-:-:S08]  /*16d00*/  DFMA R92, R78, R92, R98 ;  /* 0x0000005c4e5c722b */ /* 0x000fd00000000062 */
[----:B----4-:R-:W-:-:S08]  /*16d10*/  DFMA R92, R78, R92, R104 ;  /* 0x0000005c4e5c722b */ /* 0x010fd00000000068 */
[----:B------:R-:W-:-:S08]  /*16d20*/  DFMA R92, R78, R92, R106 ;  /* 0x0000005c4e5c722b */ /* 0x000fd0000000006a */
[----:B------:R-:W-:Y:S02]  /*16d30*/  DFMA R76, R92, R76, R76 ;  /* 0x0000004c5c4c722b */ /* 0x000fe4000000004c */
[----:B------:R-:W-:-:S10]  /*16d40*/  DFMA R78, R78, R92, 1 ;  /* 0x3ff000004e4e742b */ /* 0x000fd4000000005c */
[----:B------:R-:W-:Y:S02]  /*16d50*/  FSEL R76, R78, R76, !P0 ;  /* 0x0000004c4e4c7208 */ /* 0x000fe40004000000 */
[----:B------:R-:W-:Y:S01]  /*16d60*/  FSEL R77, R79, R77, !P0 ;  /* 0x0000004d4f4d7208 */ /* 0x000fe20004000000 */
[----:B------:R-:W-:-:S05]  /*16d70*/  DSETP.NEU.AND P0, PT, |R28|, +INF , PT ;  /* 0x7ff000001c00742a */ /* 0x000fca0003f0d200 */
[----:B------:R-:W-:-:S09]  /*16d80*/  DADD R30, RZ, -R76 ;  /* 0x00000000ff1e7229 */ /* 0x000fd2000000084c */
[----:B------:R-:W-:Y:S01]  /*16d90*/  @!P0 IMAD.MOV.U32 R0, RZ, RZ, 0x1 ;  /* 0x00000001ff008424 */ /* 0x000fe200078e00ff */
[----:B------:R-:W-:Y:S02]  /*16da0*/  FSEL R76, R76, R30, !P1 ;  /* 0x0000001e4c4c7208 */ /* 0x000fe40004800000 */
[----:B------:R-:W-:Y:S01]  /*16db0*/  FSEL R77, R77, R31, !P1 ;  /* 0x0000001f4d4d7208 */ /* 0x000fe20004800000 */
[----:B------:R-:W-:-:S05]  /*16dc0*/  @!P0 DMUL R30, RZ, R28 ;  /* 0x0000001cff1e8228 */ /* 0x000fca0000000000 */
[----:B------:R-:W-:Y:S01]  /*16dd0*/  DMUL R94, R94, R76 ;  /* 0x0000004c5e5e7228 */ /* 0x000fe20000000000 */
[----:B------:R-:W-:Y:S10]  /*16de0*/  @!P0 BRA `(.L_x_361) ;  /* 0x0000000000648947 */ /* 0x000ff40003800000 */
        /* <DEDUP_REMOVED lines=23> */
.L_x_363:
[----:B------:R-:W-:Y:S05]  /*16f60*/  BSYNC.RECONVERGENT B5 ;  /* 0x0000000000057941 */ /* 0x000fea0003800200 */
.L_x_362:
[----:B------:R-:W-:-:S07]  /*16f70*/  VIADD R0, R0, 0x1 ;  /* 0x0000000100007836 */ /* 0x000fce0000000000 */
.L_x_361:
[----:B------:R-:W-:Y:S05]  /*16f80*/  BSYNC.RECONVERGENT B4 ;  /* 0x0000000000047941 */ /* 0x000fea0003800200 */
.L_x_360:
        /* <DEDUP_REMOVED lines=32> */
[----:B------:R-:W-:Y:S01]  /*17190*/  DMUL R96, R94, R96 ;  /* 0x000000605e607228 */ /* 0x000fe20000000000 */
        /* <DEDUP_REMOVED lines=23> */
.L_x_365:
[----:B------:R-:W-:Y:S05]  /*17310*/  BSYNC.RECONVERGENT B4 ;  /* 0x0000000000047941 */ /* 0x000fea0003800200 */
.L_x_364:
        /* <DEDUP_REMOVED lines=21> */
[----:B0-----:R-:W-:-:S06]  /*17470*/  DADD R78, -R78, 1 ;  /* 0x3ff000004e4e7429 */ /* 0x001fcc0000000100 */
[----:B----4-:R-:W-:Y:S02]  /*17480*/  DFMA R104, R76, R104, R116 ;  /* 0x000000684c68722b */ /* 0x010fe40000000074 */
[----:B------:R-:W-:-:S06]  /*17490*/  DFMA R100, R100, R78, R84 ;  /* 0x0000004e6464722b */ /* 0x000fcc0000000054 */
[----:B------:R-:W-:Y:S02]  /*174a0*/  DFMA R104, R76, R104, R118 ;  /* 0x000000684c68722b */ /* 0x000fe40000000076 */
[----:B------:R-:W-:-:S06]  /*174b0*/  DMUL R108, R108, R100 ;  /* 0x000000646c6c7228 */ /* 0x000fcc0000000000 */
[----:B------:R-:W-:Y:S02]  /*174c0*/  DFMA R30, R104, R30, R30 ;  /* 0x0000001e681e722b */ /* 0x000fe4000000001e */
[----:B------:R-:W-:-:S10]  /*174d0*/  DFMA R76, R76, R104, 1 ;  /* 0x3ff000004c4c742b */ /* 0x000fd40000000068 */
[----:B------:R-:W-:Y:S02]  /*174e0*/  FSEL R30, R76, R30, !P0 ;  /* 0x0000001e4c1e7208 */ /* 0x000fe40004000000 */
[----:B------:R-:W-:Y:S01]  /*174f0*/  FSEL R31, R77, R31, !P0 ;  /* 0x0000001f4d1f7208 */ /* 0x000fe20004000000 */
[----:B------:R-:W-:Y:S01]  /*17500*/  DADD R76, -R66, R108 ;  /* 0x00000000424c7229 */ /* 0x000fe2000000016c */
[----:B------:R-:W-:Y:S02]  /*17510*/  LOP3.LUT P0, RZ, R0, 0x2, RZ, 0xc0, !PT ;  /* 0x0000000200ff7812 */ /* 0x000fe4000780c0ff */
[----:B------:R-:W-:Y:S02]  /*17520*/  MOV R0, 0x17660 ;  /* 0x0001766000007802 */ /* 0x000fe40000000f00 */
[----:B------:R-:W-:-:S10]  /*17530*/  DADD R28, RZ, -R30 ;  /* 0x00000000ff1c7229 */ /* 0x000fd4000000081e */
[----:B------:R-:W-:Y:S02]  /*17540*/  FSEL R28, R30, R28, !P0 ;  /* 0x0000001c1e1c7208 */ /* 0x000fe40004000000 */
[----:B------:R-:W-:-:S06]  /*17550*/  FSEL R29, R31, R29, !P0 ;  /* 0x0000001d1f1d7208 */ /* 0x000fcc0004000000 */
[----:B------:R-:W-:Y:S02]  /*17560*/  DMUL R94, R94, R28 ;  /* 0x0000001c5e5e7228 */ /* 0x000fe40000000000 */
[----:B------:R-:W-:-:S06]  /*17570*/  DADD R28, -R68, R96 ;  /* 0x00000000441c7229 */ /* 0x000fcc0000000160 */
[----:B------:R-:W-:-:S08]  /*17580*/  DADD R30, -R70, R94 ;  /* 0x00000000461e7229 */ /* 0x000fd0000000015e */
[-C--:B------:R-:W-:Y:S02]  /*17590*/  DMUL R78, R52, R30.reuse ;  /* 0x0000001e344e7228 */ /* 0x080fe40000000000 */
[-C--:B------:R-:W-:Y:S02]  /*175a0*/  DMUL R80, R64, R30.reuse ;  /* 0x0000001e40507228 */ /* 0x080fe40000000000 */
[----:B------:R-:W-:-:S04]  /*175b0*/  DMUL R86, R58, R30 ;  /* 0x0000001e3a567228 */ /* 0x000fc80000000000 */
[-C--:B------:R-:W-:Y:S02]  /*175c0*/  DFMA R78, R50, R28.reuse, R78 ;  /* 0x0000001c324e722b */ /* 0x080fe4000000004e */
[-C--:B------:R-:W-:Y:S02]  /*175d0*/  DFMA R30, R62, R28.reuse, R80 ;  /* 0x0000001c3e1e722b */ /* 0x080fe40000000050 */
[----:B------:R-:W-:-:S04]  /*175e0*/  DFMA R28, R56, R28, R86 ;  /* 0x0000001c381c722b */ /* 0x000fc80000000056 */
[-C--:B------:R-:W-:Y:S02]  /*175f0*/  DFMA R78, R34, R76.reuse, R78 ;  /* 0x0000004c224e722b */ /* 0x080fe4000000004e */
[-C--:B------:R-:W-:Y:S02]  /*17600*/  DFMA R30, R60, R76.reuse, R30 ;  /* 0x0000004c3c1e722b */ /* 0x080fe4000000001e */
[----:B------:R-:W-:Y:S01]  /*17610*/  DFMA R28, R54, R76, R28 ;  /* 0x0000004c361c722b */ /* 0x000fe2000000001c */
[----:B------:R-:W-:-:S03]  /*17620*/  MOV R76, 0x40000000 ;  /* 0x40000000004c7802 */ /* 0x000fc60000000f00 */
[----:B------:R-:W-:-:S10]  /*17630*/  DADD R86, -RZ, |R78| ;  /* 0x00000000ff567229 */ /* 0x000fd4000000054e */
[----:B------:R-:W-:-:S07]  /*17640*/  IMAD.MOV.U32 R77, RZ, RZ, R87 ;  /* 0x000000ffff4d7224 */ /* 0x000fce00078e0057 */
[----:B------:R-:W-:Y:S05]  /*17650*/  CALL.REL.NOINC `($_Z7runTopo5Orbit13OutputImgArrs12InputImgArrsll$__internal_accurate_pow) ;  /* 0x000002bc00747944 */ /* 0x000fea0003c00000 */
[----:B------:R-:W-:Y:S05]  /*17660*/  BSYNC.RECONVERGENT B0 ;  /* 0x0000000000007941 */ /* 0x000fea0003800200 */
.L_x_366:
        /* <DEDUP_REMOVED lines=17> */
.L_x_368:
[----:B------:R-:W-:Y:S05]  /*17780*/  BSYNC.RECONVERGENT B0 ;  /* 0x0000000000007941 */ /* 0x000fea0003800200 */
.L_x_367:
[----:B------:R-:W-:Y:S01]  /*17790*/  BSSY.RECONVERGENT B0, `(.L_x_369) ;  /* 0x0000006000007945 */ /* 0x000fe20003800200 */
[----:B------:R-:W-:Y:S01]  /*177a0*/  FSEL R116, R80, RZ, P2 ;  /* 0x000000ff50747208 */ /* 0x000fe20001000000 */
[----:B------:R-:W-:Y:S01]  /*177b0*/  IMAD.MOV.U32 R76, RZ, RZ, 0x40000000 ;  /* 0x40000000ff4c7424 */ /* 0x000fe200078e00ff */
[----:B------:R-:W-:Y:S02]  /*177c0*/  FSEL R117, R81, 1.875, P2 ;  /* 0x3ff0000051757808 */ /* 0x000fe40001000000 */
[----:B------:R-:W-:-:S07]  /*177d0*/  MOV R0, 0x177f0 ;  /* 0x000177f000007802 */ /* 0x000fce0000000f00 */
[----:B------:R-:W-:Y:S05]  /*177e0*/  CALL.REL.NOINC `($_Z7runTopo5Orbit13OutputImgArrs12InputImgArrsll$__internal_accurate_pow) ;  /* 0x000002bc00107944 */ /* 0x000fea0003c00000 */
[----:B------:R-:W-:Y:S05]  /*177f0*/  BSYNC.RECONVERGENT B0 ;  /* 0x0000000000007941 */ /* 0x000fea0003800200 */
.L_x_369:
[C---:B------:R-:W-:Y:S01]  /*17800*/  DADD R78, R30.reuse, 2 ;  /* 0x400000001e4e7429 */ /* 0x040fe20000000000 */
[----:B------:R-:W-:Y:S01]  /*17810*/  BSSY.RECONVERGENT B0, `(.L_x_370) ;  /* 0x0000010000007945 */ /* 0x000fe20003800200 */
[----:B------:R-:W-:Y:S02]  /*17820*/  DSETP.NEU.AND P1, PT, R30, RZ, PT ;  /* 0x000000ff1e00722a */ /* 0x000fe40003f2d000 */
[C---:B------:R-:W-:Y:S02]  /*17830*/  DSETP.NEU.AND P6, PT, R22.reuse, 1, PT ;  /* 0x3ff000001600742a */ /* 0x040fe40003fcd000 */
[----:B------:R-:W-:Y:S02]  /*17840*/  DSETP.NEU.AND P0, PT, |R22|, +INF , PT ;  /* 0x7ff000001600742a */ /* 0x000fe40003f0d200 */
[----:B------:R-:W-:Y:S01]  /*17850*/  DSETP.NEU.AND P3, PT, R30, 1, PT ;  /* 0x3ff000001e00742a */ /* 0x000fe20003f6d000 */
        /* <DEDUP_REMOVED lines=11> */
.L_x_371:
[----:B------:R-:W-:Y:S05]  /*17910*/  BSYNC.RECONVERGENT B0 ;  /* 0x0000000000007941 */ /* 0x000fea0003800200 */
.L_x_370:
[--C-:B------:R-:W-:Y:S01]  /*17920*/  DADD R86, -RZ, |R22|.reuse ;  /* 0x00000000ff567229 */ /* 0x100fe20000000516 */
[----:B------:R-:W-:Y:S01]  /*17930*/  FSEL R30, R76, RZ, P3 ;  /* 0x000000ff4c1e7208 */ /* 0x000fe20001800000 */
[C---:B------:R-:W-:Y:S01]  /*17940*/  DSETP.NAN.AND P1, PT, R22.reuse, R22, PT ;  /* 0x000000161600722a */ /* 0x040fe20003f28000 */
[----:B------:R-:W-:Y:S01]  /*17950*/  FSEL R31, R77, 1.875, P3 ;  /* 0x3ff000004d1f7808 */ /* 0x000fe20001800000 */
[----:B------:R-:W-:Y:S01]  /*17960*/  DSETP.NEU.AND P3, PT, R22, RZ, PT ;  /* 0x000000ff1600722a */ /* 0x000fe20003f6d000 */
[----:B------:R-:W-:Y:S01]  /*17970*/  BSSY.RECONVERGENT B0, `(.L_x_372) ;  /* 0x0000007000007945 */ /* 0x000fe20003800200 */
[----:B------:R-:W-:Y:S02]  /*17980*/  ISETP.NE.AND P2, PT, R122, 0x7ff00000, PT ;  /* 0x7ff000007a00780c */ /* 0x000fe40003f45270 */
[----:B------:R-:W-:Y:S01]  /*17990*/  MOV R76, 0x40000000 ;  /* 0x40000000004c7802 */ /* 0x000fe20000000f00 */
[----:B------:R-:W-:Y:S01]  /*179a0*/  DADD R116, R116, R30 ;  /* 0x0000000074747229 */ /* 0x000fe2000000001e */
[----:B------:R-:W-:Y:S01]  /*179b0*/  IMAD.MOV.U32 R77, RZ, RZ, R87 ;  /* 0x000000ffff4d7224 */ /* 0x000fe200078e0057 */
[----:B------:R-:W-:-:S09]  /*179c0*/  MOV R0, 0x179e0 ;  /* 0x000179e000007802 */ /* 0x000fd20000000f00 */
[----:B------:R-:W-:Y:S05]  /*179d0*/  CALL.REL.NOINC `($_Z7runTopo5Orbit13OutputImgArrs12InputImgArrsll$__internal_accurate_pow) ;  /* 0x000002b800947944 */ /* 0x000fea0003c00000 */
[----:B------:R-:W-:Y:S05]  /*179e0*/  BSYNC.RECONVERGENT B0 ;  /* 0x0000000000007941 */ /* 0x000fea0003800200 */
.L_x_372:
[----:B------:R-:W-:Y:S01]  /*179f0*/  DADD R30, R22, 2 ;  /* 0x40000000161e7429 */ /* 0x000fe20000000000 */
[----:B------:R-:W-:Y:S01]  /*17a00*/  FSEL R79, R76, RZ, P3 ;  /* 0x000000ff4c4f7208 */ /* 0x000fe20001800000 */
[----:B------:R-:W-:Y:S01]  /*17a10*/  DADD R86, -RZ, |R28| ;  /* 0x00000000ff567229 */ /* 0x000fe2000000051c */
[----:B------:R-:W-:Y:S01]  /*17a20*/  FSEL R99, R99, RZ, P3 ;  /* 0x000000ff63637208 */ /* 0x000fe20001800000 */
[----:B------:R-:W-:Y:S01]  /*17a30*/  BSSY.RECONVERGENT B0, `(.L_x_373) ;  /* 0x000000b000007945 */ /* 0x000fe20003800200 */
[----:B------:R-:W-:-:S05]  /*17a40*/  IMAD.MOV.U32 R76, RZ, RZ, 0x40000000 ;  /* 0x40000000ff4c7424 */ /* 0x000fca00078e00ff */
[----:B------:R-:W-:Y:S02]  /*17a50*/  FSEL R0, R30, R79, P1 ;  /* 0x0000004f1e007208 */ /* 0x000fe40000800000 */
[----:B------:R-:W-:Y:S01]  /*17a60*/  FSEL R30, R31, R99, P1 ;  /* 0x000000631f1e7208 */ /* 0x000fe20000800000 */
[----:B------:R-:W-:Y:S01]  /*17a70*/  IMAD.MOV.U32 R77, RZ, RZ, R87 ;  /* 0x000000ffff4d7224 */ /* 0x000fe200078e0057 */
[----:B------:R-:W-:Y:S02]  /*17a80*/  @!P2 FSEL R79, R0, RZ, P0 ;  /* 0x000000ff004fa208 */ /* 0x000fe40000000000 */
[----:B------:R-:W-:Y:S02]  /*17a90*/  @!P2 FSEL R99, R30, +QNAN , P0 ;  /* 0x7ff000001e63a808 */ /* 0x000fe40000000000 */
[----:B------:R-:W-:Y:S02]  /*17aa0*/  FSEL R78, R79, RZ, P6 ;  /* 0x000000ff4f4e7208 */ /* 0x000fe40003000000 */
[----:B------:R-:W-:-:S02]  /*17ab0*/  FSEL R79, R99, 1.875, P6 ;  /* 0x3ff00000634f7808 */ /* 0x000fc40003000000 */
[----:B------:R-:W-:-:S07]  /*17ac0*/  MOV R0, 0x17ae0 ;  /* 0x00017ae000007802 */ /* 0x000fce0000000f00 */
[----:B------:R-:W-:Y:S05]  /*17ad0*/  CALL.REL.NOINC `($_Z7runTopo5Orbit13OutputImgArrs12InputImgArrsll$__internal_accurate_pow) ;  /* 0x000002b800547944 */ /* 0x000fea0003c00000 */
[----:B------:R-:W-:Y:S05]  /*17ae0*/  BSYNC.RECONVERGENT B0 ;  /* 0x0000000000007941 */ /* 0x000fea0003800200 */
.L_x_373:
        /* <DEDUP_REMOVED lines=27> */
.L_x_375:
[----:B------:R-:W-:Y:S05]  /*17ca0*/  BSYNC.RECONVERGENT B0 ;  /* 0x0000000000007941 */ /* 0x000fea0003800200 */
.L_x_374:
        /* <DEDUP_REMOVED lines=10> */
.L_x_377:
[----:B------:R-:W-:Y:S05]  /*17d50*/  BSYNC.RECONVERGENT B1 ;  /* 0x0000000000017941 */ /* 0x000fea0003800200 */
.L_x_376:
[----:B------:R-:W0:Y:S01]  /*17d60*/  MUFU.RCP64H R77, R79 ;  /* 0x0000004f004d7308 */ /* 0x000e220000001800 */
[----:B------:R-:W-:Y:S01]  /*17d70*/  IMAD.MOV.U32 R76, RZ, RZ, 0x1 ;  /* 0x00000001ff4c7424 */ /* 0x000fe200078e00ff */
[----:B------:R-:W-:Y:S01]  /*17d80*/  DSETP.NEU.AND P0, PT, R28, 1, PT ;  /* 0x3ff000001c00742a */ /* 0x000fe20003f0d000 */
[----:B------:R-:W-:Y:S05]  /*17d90*/  BSSY.RECONVERGENT B1, `(.L_x_378) ;  /* 0x0000017000017945 */ /* 0x000fea0003800200 */
[----:B------:R-:W-:Y:S02]  /*17da0*/  FSEL R118, R30, RZ, P0 ;  /* 0x000000ff1e767208 */ /* 0x000fe40000000000 */
[----:B------:R-:W-:-:S04]  /*17db0*/  FSEL R119, R31, 1.875, P0 ;  /* 0x3ff000001f777808 */ /* 0x000fc80000000000 */
        /* <DEDUP_REMOVED lines=20> */
.L_x_379:
[----:B------:R-:W-:Y:S05]  /*17f00*/  BSYNC.RECONVERGENT B1 ;  /* 0x0000000000017941 */ /* 0x000fea0003800200 */
.L_x_378:
        /* <DEDUP_REMOVED lines=10> */
[----:B------:R-:W-:-:S06]  /*17fb0*/  DADD R92, -RZ, R30 ;  /* 0x00000000ff5c7229 */ /* 0x000fcc000000011e */
        /* <DEDUP_REMOVED lines=14> */
.L_x_381:
[----:B------:R-:W-:Y:S05]  /*180a0*/  BSYNC.RECONVERGENT B1 ;  /* 0x0000000000017941 */ /* 0x000fea0003800200 */
.L_x_380:
[----:B------:R-:W-:Y:S01]  /*180b0*/  DADD R76, -RZ, |R30| ;  /* 0x00000000ff4c7229 */ /* 0x000fe2000000051e */
[----:B------:R-:W-:Y:S01]  /*180c0*/  BSSY.RECONVERGENT B0, `(.L_x_382) ;  /* 0x0000006000007945 */ /* 0x000fe20003800200 */
[----:B------:R-:W-:Y:S01]  /*180d0*/  DMUL R120, RZ, R120 ;  /* 0x00000078ff787228 */ /* 0x000fe20000000000 */
[----:B------:R-:W-:-:S07]  /*180e0*/  MOV R0, 0x18120 ;  /* 0x0001812000007802 */ /* 0x000fce0000000f00 */
[----:B------:R-:W-:Y:S02]  /*180f0*/  IMAD.MOV.U32 R86, RZ, RZ, R76 ;  /* 0x000000ffff567224 */ /* 0x000fe400078e004c */
[----:B------:R-:W-:-:S07]  /*18100*/  IMAD.MOV.U32 R76, RZ, RZ, 0x40080000 ;  /* 0x40080000ff4c7424 */ /* 0x000fce00078e00ff */
[----:B------:R-:W-:Y:S05]  /*18110*/  CALL.REL.NOINC `($_Z7runTopo5Orbit13OutputImgArrs12InputImgArrsll$__internal_accurate_pow) ;  /* 0x000002b000c47944 */ /* 0x000fea0003c00000 */
[----:B------:R-:W-:Y:S05]  /*18120*/  BSYNC.RECONVERGENT B0 ;  /* 0x0000000000007941 */ /* 0x000fea0003800200 */
.L_x_382:
        /* <DEDUP_REMOVED lines=20> */
.L_x_384:
[----:B------:R-:W-:Y:S05]  /*18270*/  BSYNC.RECONVERGENT B0 ;  /* 0x0000000000007941 */ /* 0x000fea0003800200 */
.L_x_383:
        /* <DEDUP_REMOVED lines=22> */
.L_x_386:
[----:B------:R-:W-:Y:S05]  /*183e0*/  BSYNC.RECONVERGENT B1 ;  /* 0x0000000000017941 */ /* 0x000fea0003800200 */
.L_x_385:
        /* <DEDUP_REMOVED lines=30> */
.L_x_388:
[----:B------:R-:W-:Y:S05]  /*185d0*/  BSYNC.RECONVERGENT B1 ;  /* 0x0000000000017941 */ /* 0x000fea0003800200 */
.L_x_387:
[----:B------:R-:W-:Y:S01]  /*185e0*/  DADD R76, R100, R76 ;  /* 0x00000000644c7229 */ /* 0x000fe2000000004c */
[----:B------:R-:W-:Y:S01]  /*185f0*/  BSSY.RECONVERGENT B1, `(.L_x_389) ;  /* 0x0000033000017945 */ /* 0x000fe20003800200 */
[----:B------:R-:W-:-:S08]  /*18600*/  MOV R100, RZ ;  /* 0x000000ff00647202 */ /* 0x000fd00000000f00 */
        /* <DEDUP_REMOVED lines=49> */
.L_x_390:
[----:B------:R-:W-:Y:S05]  /*18920*/  BSYNC.RECONVERGENT B1 ;  /* 0x0000000000017941 */ /* 0x000fea0003800200 */
.L_x_389:
        /* <DEDUP_REMOVED lines=9> */
.L_x_391:
        /* <DEDUP_REMOVED lines=13> */
[----:B------:R-:W-:Y:S01]  /*18a90*/  @!P0 MOV R76, 0x0 ;  /* 0x00000000004c8802 */ /* 0x000fe20000000f00 */
[----:B------:R-:W-:-:S07]  /*18aa0*/  @!P0 IMAD.MOV.U32 R77, RZ, RZ, 0x7ff00000 ;  /* 0x7ff00000ff4d8424 */ /* 0x000fce00078e00ff */
.L_x_393:
[----:B------:R-:W-:Y:S05]  /*18ab0*/  BSYNC.RECONVERGENT B0 ;  /* 0x0000000000007941 */ /* 0x000fea0003800200 */
.L_x_392:
[----:B------:R-:W-:Y:S01]  /*18ac0*/  FSEL R76, R76, RZ, P2 ;  /* 0x000000ff4c4c7208 */ /* 0x000fe20001000000 */
[----:B------:R-:W-:Y:S01]  /*18ad0*/  IMAD.MOV.U32 R80, RZ, RZ, 0x0 ;  /* 0x00000000ff507424 */ /* 0x000fe200078e00ff */
[----:B------:R-:W-:Y:S01]  /*18ae0*/  FSEL R77, R77, 1.875, P2 ;  /* 0x3ff000004d4d7808 */ /* 0x000fe20001000000 */
[----:B------:R-:W-:Y:S01]  /*18af0*/  IMAD.MOV.U32 R81, RZ, RZ, 0x3fd80000 ;  /* 0x3fd80000ff517424 */ /* 0x000fe200078e00ff */
[----:B------:R-:W-:Y:S04]  /*18b00*/  BSSY.RECONVERGENT B1, `(.L_x_394) ;  /* 0x000001a000017945 */ /* 0x000fe80003800200 */
[----:B------:R-:W-:-:S06]  /*18b10*/  DFMA R92, RZ, R28, R76 ;  /* 0x0000001cff5c722b */ /* 0x000fcc000000004c */
        /* <DEDUP_REMOVED lines=24> */
.L_x_395:
[----:B------:R-:W-:Y:S05]  /*18ca0*/  BSYNC.RECONVERGENT B1 ;  /* 0x0000000000017941 */ /* 0x000fea0003800200 */
.L_x_394:
[--C-:B------:R-:W-:Y:S01]  /*18cb0*/  DADD R98, R76, R76.reuse ;  /* 0x000000004c627229 */ /* 0x100fe2000000004c */
[----:B------:R-:W-:Y:S01]  /*18cc0*/  IMAD.MOV.U32 R80, RZ, RZ, 0x1 ;  /* 0x00000001ff507424 */ /* 0x000fe200078e00ff */
[----:B------:R-:W-:Y:S01]  /*18cd0*/  DADD R30, R30, R76 ;  /* 0x000000001e1e7229 */ /* 0x000fe2000000004c */
[----:B------:R-:W-:Y:S03]  /*18ce0*/  BSSY.RECONVERGENT B1, `(.L_x_396) ;  /* 0x0000016000017945 */ /* 0x000fe60003800200 */
[----:B------:R-:W0:Y:S04]  /*18cf0*/  MUFU.RCP64H R81, R99 ;  /* 0x0000006300517308 */ /* 0x000e280000001800 */
[----:B------:R-:W-:-:S08]  /*18d00*/  DADD R28, R30, -R28 ;  /* 0x000000001e1c7229 */ /* 0x000fd0000000081c */
[----:B------:R-:W-:Y:S02]  /*18d10*/  DMUL R92, RZ, R28 ;  /* 0x0000001cff5c7228 */ /* 0x000fe40000000000 */
        /* <DEDUP_REMOVED lines=18> */
.L_x_397:
[----:B------:R-:W-:Y:S05]  /*18e40*/  BSYNC.RECONVERGENT B1 ;  /* 0x0000000000017941 */ /* 0x000fea0003800200 */
.L_x_396:
[----:B------:R-:W-:Y:S01]  /*18e50*/  DADD R86, -RZ, |R28| ;  /* 0x00000000ff567229 */ /* 0x000fe2000000051c */
[----:B------:R-:W-:Y:S01]  /*18e60*/  BSSY.RECONVERGENT B0, `(.L_x_398) ;  /* 0x0000005000007945 */ /* 0x000fe20003800200 */
[----:B------:R-:W-:Y:S01]  /*18e70*/  IMAD.MOV.U32 R76, RZ, RZ, 0x40000000 ;  /* 0x40000000ff4c7424 */ /* 0x000fe200078e00ff */
[----:B------:R-:W-:-:S07]  /*18e80*/  MOV R0, 0x18eb0 ;  /* 0x00018eb000007802 */ /* 0x000fce0000000f00 */
[----:B------:R-:W-:-:S07]  /*18e90*/  IMAD.MOV.U32 R77, RZ, RZ, R87 ;  /* 0x000000ffff4d7224 */ /* 0x000fce00078e0057 */
[----:B------:R-:W-:Y:S05]  /*18ea0*/  CALL.REL.NOINC `($_Z7runTopo5Orbit13OutputImgArrs12InputImgArrsll$__internal_accurate_pow) ;  /* 0x000002a400607944 */ /* 0x000fea0003c00000 */
[----:B------:R-:W-:Y:S05]  /*18eb0*/  BSYNC.RECONVERGENT B0 ;  /* 0x0000000000007941 */ /* 0x000fea0003800200 */
.L_x_398:
        /* <DEDUP_REMOVED lines=15> */
.L_x_400:
[----:B------:R-:W-:Y:S05]  /*18fb0*/  BSYNC.RECONVERGENT B0 ;  /* 0x0000000000007941 */ /* 0x000fea0003800200 */
.L_x_399:
[----:B------:R-:W-:Y:S01]  /*18fc0*/  FSEL R76, R76, RZ, P2 ;  /* 0x000000ff4c4c7208 */ /* 0x000fe20001000000 */
[----:B------:R-:W-:Y:S01]  /*18fd0*/  IMAD.MOV.U32 R80, RZ, RZ, 0x0 ;  /* 0x00000000ff507424 */ /* 0x000fe200078e00ff */
[----:B------:R-:W-:Y:S01]  /*18fe0*/  FSEL R77, R77, 1.875, P2 ;  /* 0x3ff000004d4d7808 */ /* 0x000fe20001000000 */
[----:B------:R-:W-:Y:S01]  /*18ff0*/  IMAD.MOV.U32 R81, RZ, RZ, 0x3fd80000 ;  /* 0x3fd80000ff517424 */ /* 0x000fe200078e00ff */
[----:B------:R-:W-:Y:S04]  /*19000*/  BSSY.RECONVERGENT B1, `(.L_x_401) ;  /* 0x0000019000017945 */ /* 0x000fe80003800200 */
[----:B------:R-:W-:-:S06]  /*19010*/  DADD R98, R30, R76 ;  /* 0x000000001e627229 */ /* 0x000fcc000000004c */
        /* <DEDUP_REMOVED lines=23> */
.L_x_402:
[----:B------:R-:W-:Y:S05]  /*19190*/  BSYNC.RECONVERGENT B1 ;  /* 0x0000000000017941 */ /* 0x000fea0003800200 */
.L_x_401:
[----:B------:R-:W0:Y:S01]  /*191a0*/  MUFU.RSQ64H R99, R117 ;  /* 0x0000007500637308 */ /* 0x000e220000001c00 */
[----:B------:R-:W-:Y:S01]  /*191b0*/  VIADD R98, R117, 0xfcb00000 ;  /* 0xfcb0000075627836 */ /* 0x000fe20000000000 */
[----:B------:R-:W-:Y:S01]  /*191c0*/  BSSY.RECONVERGENT B1, `(.L_x_403) ;  /* 0x000001a000017945 */ /* 0x000fe20003800200 */
[----:B------:R-:W-:Y:S02]  /*191d0*/  IMAD.MOV.U32 R80, RZ, RZ, 0x0 ;  /* 0x00000000ff507424 */ /* 0x000fe400078e00ff */
[----:B------:R-:W-:Y:S01]  /*191e0*/  IMAD.MOV.U32 R81, RZ, RZ, 0x3fd80000 ;  /* 0x3fd80000ff517424 */ /* 0x000fe200078e00ff */
[----:B------:R-:W-:Y:S01]  /*191f0*/  ISETP.GE.U32.AND P0, PT, R98, 0x7ca00000, PT ;  /* 0x7ca000006200780c */ /* 0x000fe20003f06070 */
[----:B0-----:R-:W-:-:S08]  /*19200*/  DMUL R30, R98, R98 ;  /* 0x00000062621e7228 */ /* 0x001fd00000000000 */
[----:B------:R-:W-:-:S08]  /*19210*/  DFMA R30, R116, -R30, 1 ;  /* 0x3ff00000741e742b */ /* 0x000fd0000000081e */
[----:B------:R-:W-:Y:S02]  /*19220*/  DFMA R80, R30, R80, 0.5 ;  /* 0x3fe000001e50742b */ /* 0x000fe40000000050 */
[----:B------:R-:W-:-:S08]  /*19230*/  DMUL R30, R98, R30 ;  /* 0x0000001e621e7228 */ /* 0x000fd00000000000 */
[----:B------:R-:W-:Y:S02]  /*19240*/  DFMA R80, R80, R30, R98 ;  /* 0x0000001e5050722b */ /* 0x000fe40000000062 */
[----:B------:R-:W-:-:S06]  /*19250*/  DADD R30, R76, -R28 ;  /* 0x000000004c1e7229 */ /* 0x000fcc000000081c */
[----:B------:R-:W-:Y:S02]  /*19260*/  DMUL R100, R116, R80 ;  /* 0x0000005074647228 */ /* 0x000fe40000000000 */
[----:B------:R-:W-:Y:S01]  /*19270*/  VIADD R87, R81, 0xfff00000 ;  /* 0xfff0000051577836 */ /* 0x000fe20000000000 */
[----:B------:R-:W-:-:S05]  /*19280*/  MOV R86, R80 ;  /* 0x0000005000567202 */ /* 0x000fca0000000f00 */
        /* <DEDUP_REMOVED lines=13> */
.L_x_404:
[----:B------:R-:W-:Y:S05]  /*19360*/  BSYNC.RECONVERGENT B1 ;  /* 0x0000000000017941 */ /* 0x000fea0003800200 */
.L_x_403:
[----:B------:R-:W-:Y:S01]  /*19370*/  DADD R86, RZ, R30 ;  /* 0x00000000ff567229 */ /* 0x000fe2000000001e */
[----:B------:R-:W-:Y:S01]  /*19380*/  IMAD.MOV.U32 R28, RZ, RZ, 0x1 ;  /* 0x00000001ff1c7424 */ /* 0x000fe200078e00ff */
[----:B------:R-:W-:Y:S01]  /*19390*/  DMUL R92, R30, R76 ;  /* 0x0000004c1e5c7228 */ /* 0x000fe20000000000 */
[----:B------:R-:W-:Y:S03]  /*193a0*/  BSSY.RECONVERGENT B1, `(.L_x_405) ;  /* 0x0000012000017945 */ /* 0x000fe60003800200 */
[----:B------:R-:W0:Y:S06]  /*193b0*/  MUFU.RCP64H R29, R87 ;  /* 0x00000057001d7308 */ /* 0x000e2c0000001800 */
        /* <DEDUP_REMOVED lines=16> */
.L_x_406:
[----:B------:R-:W-:Y:S05]  /*194c0*/  BSYNC.RECONVERGENT B1 ;  /* 0x0000000000017941 */ /* 0x000fea0003800200 */
.L_x_405:
[----:B------:R-:W-:Y:S01]  /*194d0*/  DADD R86, -RZ, |R28| ;  /* 0x00000000ff567229 */ /* 0x000fe2000000051c */
[----:B------:R-:W-:Y:S01]  /*194e0*/  BSSY.RECONVERGENT B0, `(.L_x_407) ;  /* 0x0000005000007945 */ /* 0x000fe20003800200 */
[----:B------:R-:W-:Y:S01]  /*194f0*/  IMAD.MOV.U32 R76, RZ, RZ, 0x40000000 ;  /* 0x40000000ff4c7424 */ /* 0x000fe200078e00ff */
[----:B------:R-:W-:-:S07]  /*19500*/  MOV R0, 0x19530 ;  /* 0x0001953000007802 */ /* 0x000fce0000000f00 */
[----:B------:R-:W-:-:S07]  /*19510*/  IMAD.MOV.U32 R77, RZ, RZ, R87 ;  /* 0x000000ffff4d7224 */ /* 0x000fce00078e0057 */
[----:B------:R-:W-:Y:S05]  /*19520*/  CALL.REL.NOINC `($_Z7runTopo5Orbit13OutputImgArrs12InputImgArrsll$__internal_accurate_pow) ;  /* 0x0000029c00c07944 */ /* 0x000fea0003c00000 */
[----:B------:R-:W-:Y:S05]  /*19530*/  BSYNC.RECONVERGENT B0 ;  /* 0x0000000000007941 */ /* 0x000fea0003800200 */
.L_x_407:
        /* <DEDUP_REMOVED lines=15> */
.L_x_409:
[----:B------:R-:W-:Y:S05]  /*19630*/  BSYNC.RECONVERGENT B0 ;  /* 0x0000000000007941 */ /* 0x000fea0003800200 */
.L_x_408:
[----:B------:R-:W-:Y:S01]  /*19640*/  FSEL R28, R76, RZ, P2 ;  /* 0x000000ff4c1c7208 */ /* 0x000fe20001000000 */
[----:B------:R-:W-:Y:S01]  /*19650*/  IMAD.MOV.U32 R99, RZ, RZ, R119 ;  /* 0x000000ffff637224 */ /* 0x000fe200078e0077 */
[----:B------:R-:W-:Y:S01]  /*19660*/  FSEL R29, R77, 1.875, P2 ;  /* 0x3ff000004d1d7808 */ /* 0x000fe20001000000 */
[----:B------:R-:W-:Y:S01]  /*19670*/  IMAD.MOV.U32 R80, RZ, RZ, 0x0 ;  /* 0x00000000ff507424 */ /* 0x000fe200078e00ff */
[----:B------:R-:W-:Y:S01]  /*19680*/  MOV R98, R118 ;  /* 0x0000007600627202 */ /* 0x000fe20000000f00 */
        /* <DEDUP_REMOVED lines=26> */
.L_x_411:
[----:B------:R-:W-:Y:S05]  /*19830*/  BSYNC.RECONVERGENT B1 ;  /* 0x0000000000017941 */ /* 0x000fea0003800200 */
.L_x_410:
[----:B------:R-:W0:Y:S01]  /*19840*/  MUFU.RCP64H R29, R31 ;  /* 0x0000001f001d7308 */ /* 0x000e220000001800 */
[----:B------:R-:W-:Y:S01]  /*19850*/  IMAD.MOV.U32 R28, RZ, RZ, 0x1 ;  /* 0x00000001ff1c7424 */ /* 0x000fe200078e00ff */
[----:B------:R-:W-:Y:S01]  /*19860*/  DADD R86, RZ, R30 ;  /* 0x00000000ff567229 */ /* 0x000fe2000000001e */
[----:B------:R-:W-:Y:S04]  /*19870*/  BSSY.RECONVERGENT B1, `(.L_x_412) ;  /* 0x0000013000017945 */ /* 0x000fe80003800200 */
[----:B0-----:R-:W-:-:S08]  /*19880*/  DFMA R80, -R30, R28, 1 ;  /* 0x3ff000001e50742b */ /* 0x001fd0000000011c */
[----:B------:R-:W-:-:S08]  /*19890*/  DFMA R80, R80, R80, R80 ;  /* 0x000000505050722b */ /* 0x000fd00000000050 */
[----:B------:R-:W-:Y:S02]  /*198a0*/  DFMA R80, R28, R80, R28 ;  /* 0x000000501c50722b */ /* 0x000fe4000000001c */
[----:B------:R-:W-:-:S06]  /*198b0*/  DADD R28, R86, -1 ;  /* 0xbff00000561c7429 */ /* 0x000fcc0000000000 */
[----:B------:R-:W-:Y:S02]  /*198c0*/  DFMA R86, -R30, R80, 1 ;  /* 0x3ff000001e56742b */ /* 0x000fe40000000150 */
[----:B------:R-:W-:-:S06]  /*198d0*/  DMUL R92, R28, R76 ;  /* 0x0000004c1c5c7228 */ /* 0x000fcc0000000000 */
[----:B------:R-:W-:-:S04]  /*198e0*/  DFMA R86, R80, R86, R80 ;  /* 0x000000565056722b */ /* 0x000fc80000000050 */
[----:B------:R-:W-:-:S04]  /*198f0*/  FSETP.GEU.AND P1, PT, |R93|, 6.5827683646048100446e-37, PT ;  /* 0x036000005d00780b */ /* 0x000fc80003f2e200 */
        /* <DEDUP_REMOVED lines=10> */
.L_x_413:
[----:B------:R-:W-:Y:S05]  /*199a0*/  BSYNC.RECONVERGENT B1 ;  /* 0x0000000000017941 */ /* 0x000fea0003800200 */
.L_x_412:
[----:B------:R-:W-:Y:S01]  /*199b0*/  DADD R116, -R48, R96 ;  /* 0x0000000030747229 */ /* 0x000fe20000000160 */
[----:B------:R-:W-:Y:S01]  /*199c0*/  BSSY.RECONVERGENT B0, `(.L_x_414) ;  /* 0x0000008000007945 */ /* 0x000fe20003800200 */
[----:B------:R-:W-:Y:S01]  /*199d0*/  IMAD.MOV.U32 R28, RZ, RZ, R100 ;  /* 0x000000ffff1c7224 */ /* 0x000fe200078e0064 */
[----:B------:R-:W-:Y:S01]  /*199e0*/  MOV R0, 0x19a40 ;  /* 0x00019a4000007802 */ /* 0x000fe20000000f00 */
[----:B------:R-:W-:-:S04]  /*199f0*/  IMAD.MOV.U32 R29, RZ, RZ, R101 ;  /* 0x000000ffff1d7224 */ /* 0x000fc800078e0065 */
[----:B------:R-:W-:-:S10]  /*19a00*/  DADD R76, -RZ, |R116| ;  /* 0x00000000ff4c7229 */ /* 0x000fd40000000574 */
[----:B------:R-:W-:Y:S02]  /*19a10*/  IMAD.MOV.U32 R86, RZ, RZ, R76 ;  /* 0x000000ffff567224 */ /* 0x000fe400078e004c */
[----:B------:R-:W-:-:S07]  /*19a20*/  IMAD.MOV.U32 R76, RZ, RZ, 0x40000000 ;  /* 0x40000000ff4c7424 */ /* 0x000fce00078e00ff */
[----:B------:R-:W-:Y:S05]  /*19a30*/  CALL.REL.NOINC `($_Z7runTopo5Orbit13OutputImgArrs12InputImgArrsll$__internal_accurate_pow) ;  /* 0x00000298007c7944 */ /* 0x000fea0003c00000 */
[----:B------:R-:W-:Y:S05]  /*19a40*/  BSYNC.RECONVERGENT B0 ;  /* 0x0000000000007941 */ /* 0x000fea0003800200 */
.L_x_414:
[----:B------:R-:W-:Y:S01]  /*19a50*/  DADD R80, R116, 2 ;  /* 0x4000000074507429 */ /* 0x000fe20000000000 */
[----:B------:R-:W-:Y:S01]  /*19a60*/  BSSY.RECONVERGENT B0, `(.L_x_415) ;  /* 0x0000012000007945 */ /* 0x000fe20003800200 */
[----:B------:R-:W-:Y:S02]  /*19a70*/  DADD R30, -R46, R94 ;  /* 0x000000002e1e7229 */ /* 0x000fe4000000015e */
[----:B------:R-:W-:Y:S02]  /*19a80*/  DADD R92, -R48, R96 ;  /* 0x00000000305c7229 */ /* 0x000fe40000000160 */
[----:B------:R-:W-:-:S04]  /*19a90*/  DSETP.NEU.AND P0, PT, R116, RZ, PT ;  /* 0x000000ff7400722a */ /* 0x000fc80003f0d000 */
[----:B------:R-:W-:Y:S01]  /*19aa0*/  LOP3.LUT R80, R81, 0x7ff00000, RZ, 0xc0, !PT ;  /* 0x7ff0000051507812 */ /* 0x000fe200078ec0ff */
[----:B------:R-:W-:Y:S01]  /*19ab0*/  DADD R86, -RZ, |R30| ;  /* 0x00000000ff567229 */ /* 0x000fe2000000051e */
[----:B------:R-:W-:Y:S01]  /*19ac0*/  FSEL R81, R99, RZ, P0 ;  /* 0x000000ff63517208 */ /* 0x000fe20000000000 */
[----:B------:R-:W-:Y:S01]  /*19ad0*/  DSETP.NEU.AND P2, PT, R92, 1, PT ;  /* 0x3ff000005c00742a */ /* 0x000fe20003f4d000 */
[----:B------:R-:W-:Y:S02]  /*19ae0*/  ISETP.NE.AND P1, PT, R80, 0x7ff00000, PT ;  /* 0x7ff000005000780c */ /* 0x000fe40003f25270 */
[----:B------:R-:W-:-:S05]  /*19af0*/  FSEL R80, R76, RZ, P0 ;  /* 0x000000ff4c507208 */ /* 0x000fca0000000000 */
        /* <DEDUP_REMOVED lines=8> */
.L_x_416:
[----:B------:R-:W-:Y:S05]  /*19b80*/  BSYNC.RECONVERGENT B0 ;  /* 0x0000000000007941 */ /* 0x000fea0003800200 */
.L_x_415:
[----:B------:R-:W-:Y:S01]  /*19b90*/  BSSY.RECONVERGENT B0, `(.L_x_417) ;  /* 0x0000006000007945 */ /* 0x000fe20003800200 */
[----:B------:R-:W-:Y:S02]  /*19ba0*/  FSEL R118, R80, RZ, P2 ;  /* 0x000000ff50767208 */ /* 0x000fe40001000000 */
[----:B------:R-:W-:Y:S02]  /*19bb0*/  FSEL R119, R81, 1.875, P2 ;  /* 0x3ff0000051777808 */ /* 0x000fe40001000000 */
[----:B------:R-:W-:Y:S02]  /*19bc0*/  MOV R76, 0x40000000 ;  /* 0x40000000004c7802 */ /* 0x000fe40000000f00 */
[----:B------:R-:W-:-:S07]  /*19bd0*/  MOV R0, 0x19bf0 ;  /* 0x00019bf000007802 */ /* 0x000fce0000000f00 */
[----:B------:R-:W-:Y:S05]  /*19be0*/  CALL.REL.NOINC `($_Z7runTopo5Orbit13OutputImgArrs12InputImgArrsll$__internal_accurate_pow) ;  /* 0x0000029800107944 */ /* 0x000fea0003c00000 */
[----:B------:R-:W-:Y:S05]  /*19bf0*/  BSYNC.RECONVERGENT B0 ;  /* 0x0000000000007941 */ /* 0x000fea0003800200 */
.L_x_417:
[----:B------:R-:W-:Y:S01]  /*19c00*/  DADD R80, R30, 2 ;  /* 0x400000001e507429 */ /* 0x000fe20000000000 */
[----:B------:R-:W-:Y:S01]  /*19c10*/  BSSY.RECONVERGENT B0, `(.L_x_418) ;  /* 0x0000011000007945 */ /* 0x000fe20003800200 */
[----:B------:R-:W-:Y:S02]  /*19c20*/  DADD R86, -R46, R94 ;  /* 0x000000002e567229 */ /* 0x000fe4000000015e */
[----:B------:R-:W-:Y:S02]  /*19c30*/  DADD R116, -R44, R108 ;  /* 0x000000002c747229 */ /* 0x000fe4000000016c */
[----:B------:R-:W-:-:S04]  /*19c40*/  DSETP.NEU.AND P0, PT, R30, RZ, PT ;  /* 0x000000ff1e00722a */ /* 0x000fc80003f0d000 */
[----:B------:R-:W-:Y:S01]  /*19c50*/  LOP3.LUT R80, R81, 0x7ff00000, RZ, 0xc0, !PT ;  /* 0x7ff0000051507812 */ /* 0x000fe200078ec0ff */
[----:B------:R-:W-:Y:S01]  /*19c60*/  DSETP.NEU.AND P2, PT, R86, 1, PT ;  /* 0x3ff000005600742a */ /* 0x000fe20003f4d000 */
[----:B------:R-:W-:Y:S01]  /*19c70*/  FSEL R76, R76, RZ, P0 ;  /* 0x000000ff4c4c7208 */ /* 0x000fe20000000000 */
[----:B------:R-:W-:Y:S01]  /*19c80*/  DADD R86, -RZ, |R116| ;  /* 0x00000000ff567229 */ /* 0x000fe20000000574 */
        /* <DEDUP_REMOVED lines=9> */
.L_x_419:
[----:B------:R-:W-:Y:S05]  /*19d20*/  BSYNC.RECONVERGENT B0 ;  /* 0x0000000000007941 */ /* 0x000fea0003800200 */
.L_x_418:
        /* <DEDUP_REMOVED lines=9> */
.L_x_420:
        /* <DEDUP_REMOVED lines=15> */
.L_x_422:
[----:B------:R-:W-:Y:S05]  /*19eb0*/  BSYNC.RECONVERGENT B0 ;  /* 0x0000000000007941 */ /* 0x000fea0003800200 */
.L_x_421:
        /* <DEDUP_REMOVED lines=22> */
[----:B------:R-:W-:Y:S02]  /*1a020*/  IMAD.MOV.U32 R81, RZ, RZ, R92 ;  /* 0x000000ffff517224 */ /* 0x000fe400078e005c */
[----:B------:R-:W-:Y:S01]  /*1a030*/  IMAD.MOV.U32 R80, RZ, RZ, R93 ;  /* 0x000000ffff507224 */ /* 0x000fe200078e005d */
[----:B------:R-:W-:Y:S01]  /*1a040*/  MOV R93, R100 ;  /* 0x00000064005d7202 */ /* 0x000fe20000000f00 */
[----:B------:R-:W-:Y:S02]  /*1a050*/  IMAD.MOV.U32 R76, RZ, RZ, R98 ;  /* 0x000000ffff4c7224 */ /* 0x000fe400078e0062 */
[----:B------:R-:W-:Y:S02]  /*1a060*/  IMAD.MOV.U32 R92, RZ, RZ, R101 ;  /* 0x000000ffff5c7224 */ /* 0x000fe400078e0065 */
[----:B------:R-:W-:-:S07]  /*1a070*/  IMAD.MOV.U32 R77, RZ, RZ, R30 ;  /* 0x000000ffff4d7224 */ /* 0x000fce00078e001e */
[----:B------:R-:W-:Y:S05]  /*1a080*/  CALL.REL.NOINC `($__internal_3_$__cuda_sm20_dsqrt_rn_f64_mediumpath_v1) ;  /* 0x0000029000207944 */ /* 0x000fea0003c00000 */
.L_x_424:
[----:B------:R-:W-:Y:S05]  /*1a090*/  BSYNC.RECONVERGENT B1 ;  /* 0x0000000000017941 */ /* 0x000fea0003800200 */
.L_x_423:
[----:B------:R-:W0:Y:S01]  /*1a0a0*/  LDCU.64 UR4, c[0x3][0x68] ;  /* 0x00c00d00ff0477ac */ /* 0x000e220008000a00 */
[----:B------:R-:W-:Y:S01]  /*1a0b0*/  DADD R76, -R32, R76 ;  /* 0x00000000204c7229 */ /* 0x000fe2000000014c */
[----:B------:R-:W1:Y:S07]  /*1a0c0*/  LDCU UR6, c[0x3][0x80] ;  /* 0x00c01000ff0677ac */ /* 0x000e6e0008000800 */
[----:B0-----:R-:W-:-:S06]  /*1a0d0*/  DSETP.GTU.AND P1, PT, |R76|, UR4, PT ;  /* 0x000000044c007e2a */ /* 0x001fcc000bf2c200 */
[----:B-1----:R-:W-:Y:S02]  /*1a0e0*/  ISETP.LE.OR P0, PT, R74, UR6, !P1 ;  /* 0x000000064a007c0c */ /* 0x002fe4000cf03670 */
[----:B------:R-:W-:-:S11]  /*1a0f0*/  PLOP3.LUT P1, PT, P1, PT, PT, 0x8, 0x80 ;  /* 0x000000000080781c */ /* 0x000fd60000f2e170 */
[----:B------:R-:W-:Y:S05]  /*1a100*/  @P0 BRA `(.L_x_178) ;  /* 0x0000006800480947 */ /* 0x000fea0003800000 */
[----:B------:R-:W-:Y:S01]  /*1a110*/  DSETP.NEU.AND P0, PT, |R26|, +INF , PT ;  /* 0x7ff000001a00742a */ /* 0x000fe20003f0d200 */
[----:B------:R-:W-:-:S13]  /*1a120*/  BSSY.RECONVERGENT B4, `(.L_x_425) ;  /* 0x000001a000047945 */ /* 0x000fda0003800200 */
        /* <DEDUP_REMOVED lines=23> */
[----:B------:R-:W-:Y:S02]  /*1a2a0*/  IMAD.MOV.U32 R28, RZ, RZ, R76 ;  /* 0x000000ffff1c7224 */ /* 0x000fe400078e004c */
[----:B------:R-:W-:-:S07]  /*1a2b0*/  IMAD.MOV.U32 R29, RZ, RZ, R77 ;  /* 0x000000ffff1d7224 */ /* 0x000fce00078e004d */
.L_x_426:
[----:B------:R-:W-:Y:S05]  /*1a2c0*/  BSYNC.RECONVERGENT B4 ;  /* 0x0000000000047941 */ /* 0x000fea0003800200 */
.L_x_425:
        /* <DEDUP_REMOVED lines=24> */
[----:B------:R-:W-:Y:S01]  /*1a450*/  FSEL R30, R76, R28, !P1 ;  /* 0x0000001c4c1e7208 */ /* 0x000fe20004800000 */
[----:B------:R-:W-:Y:S01]  /*1a460*/  IMAD.MOV.U32 R76, RZ, RZ, 0x40000000 ;  /* 0x40000000ff4c7424 */ /* 0x000fe200078e00ff */
[----:B------:R-:W-:Y:S02]  /*1a470*/  FSEL R31, R77, R29, !P1 ;  /* 0x0000001d4d1f7208 */ /* 0x000fe40004800000 */
[----:B------:R-:W-:Y:S02]  /*1a480*/  LOP3.LUT P1, RZ, R0, 0x2, RZ, 0xc0, !PT ;  /* 0x0000000200ff7812 */ /* 0x000fe4000782c0ff */
[----:B------:R-:W-:Y:S02]  /*1a490*/  MOV R0, 0x1a500 ;  /* 0x0001a50000007802 */ /* 0x000fe40000000f00 */
[----:B------:R-:W-:-:S10]  /*1a4a0*/  DADD R28, RZ, -R30 ;  /* 0x00000000ff1c7229 */ /* 0x000fd4000000081e */
[----:B------:R-:W-:Y:S02]  /*1a4b0*/  FSEL R30, R30, R28, !P1 ;  /* 0x0000001c1e1e7208 */ /* 0x000fe40004800000 */
[----:B------:R-:W-:-:S06]  /*1a4c0*/  FSEL R31, R31, R29, !P1 ;  /* 0x0000001d1f1f7208 */ /* 0x000fcc0004800000 */
[----:B------:R-:W-:-:S10]  /*1a4d0*/  DADD R86, -RZ, |R30| ;  /* 0x00000000ff567229 */ /* 0x000fd4000000051e */
[----:B------:R-:W-:-:S07]  /*1a4e0*/  IMAD.MOV.U32 R77, RZ, RZ, R87 ;  /* 0x000000ffff4d7224 */ /* 0x000fce00078e0057 */
[----:B------:R-:W-:Y:S05]  /*1a4f0*/  CALL.REL.NOINC `($_Z7runTopo5Orbit13OutputImgArrs12InputImgArrsll$__internal_accurate_pow) ;  /* 0x0000028c00cc7944 */ /* 0x000fea0003c00000 */
[----:B------:R-:W-:Y:S05]  /*1a500*/  BSYNC.RECONVERGENT B0 ;  /* 0x0000000000007941 */ /* 0x000fea0003800200 */
.L_x_427:
        /* <DEDUP_REMOVED lines=16> */
.L_x_429:
[----:B------:R-:W-:Y:S05]  /*1a610*/  BSYNC.RECONVERGENT B0 ;  /* 0x0000000000007941 */ /* 0x000fea0003800200 */
.L_x_428:
[----:B------:R-:W-:Y:S01]  /*1a620*/  FSEL R28, R76, RZ, P3 ;  /* 0x000000ff4c1c7208 */ /* 0x000fe20001800000 */
[----:B------:R-:W-:Y:S01]  /*1a630*/  BSSY.RECONVERGENT B1, `(.L_x_430) ;  /* 0x000001e000017945 */ /* 0x000fe20003800200 */
[----:B------:R-:W-:-:S06]  /*1a640*/  FSEL R29, R77, 1.875, P3 ;  /* 0x3ff000004d1d7808 */ /* 0x000fcc0001800000 */
[----:B0-----:R-:W-:Y:S01]  /*1a650*/  DFMA R98, -R28, R80, 1 ;  /* 0x3ff000001c62742b */ /* 0x001fe20000000150 */
[----:B------:R-:W-:Y:S02]  /*1a660*/  IMAD.MOV.U32 R80, RZ, RZ, 0x0 ;  /* 0x00000000ff507424 */ /* 0x000fe400078e00ff */
[----:B------:R-:W-:-:S03]  /*1a670*/  IMAD.MOV.U32 R81, RZ, RZ, 0x3fd80000 ;  /* 0x3fd80000ff517424 */ /* 0x000fc600078e00ff */
        /* <DEDUP_REMOVED lines=23> */
[----:B------:R-:W-:Y:S02]  /*1a7f0*/  IMAD.MOV.U32 R88, RZ, RZ, R76 ;  /* 0x000000ffff587224 */ /* 0x000fe400078e004c */
[----:B------:R-:W-:-:S07]  /*1a800*/  IMAD.MOV.U32 R89, RZ, RZ, R77 ;  /* 0x000000ffff597224 */ /* 0x000fce00078e004d */
.L_x_431:
[----:B------:R-:W-:Y:S05]  /*1a810*/  BSYNC.RECONVERGENT B1 ;  /* 0x0000000000017941 */ /* 0x000fea0003800200 */
.L_x_430:
        /* <DEDUP_REMOVED lines=27> */
.L_x_435:
[----:B------:R-:W-:Y:S05]  /*1a9d0*/  BSYNC.RECONVERGENT B5 ;  /* 0x0000000000057941 */ /* 0x000fea0003800200 */
.L_x_434:
[----:B------:R-:W-:-:S07]  /*1a9e0*/  VIADD R0, R0, 0x1 ;  /* 0x0000000100007836 */ /* 0x000fce0000000000 */
.L_x_433:
[----:B------:R-:W-:Y:S05]  /*1a9f0*/  BSYNC.RECONVERGENT B4 ;  /* 0x0000000000047941 */ /* 0x000fea0003800200 */
.L_x_432:
        /* <DEDUP_REMOVED lines=27> */
[----:B------:R-:W-:Y:S01]  /*1abb0*/  @!P0 DMUL R28, RZ, R24 ;  /* 0x00000018ff1c8228 */ /* 0x000fe20000000000 */
[----:B------:R-:W-:Y:S02]  /*1abc0*/  LOP3.LUT P1, RZ, R0, 0x2, RZ, 0xc0, !PT ;  /* 0x0000000200ff7812 */ /* 0x000fe4000782c0ff */
[----:B------:R-:W-:Y:S02]  /*1abd0*/  @!P0 MOV R0, 0x1 ;  /* 0x0000000100008802 */ /* 0x000fe40000000f00 */
        /* <DEDUP_REMOVED lines=27> */
.L_x_439:
[----:B------:R-:W-:Y:S05]  /*1ad90*/  BSYNC.RECONVERGENT B5 ;  /* 0x0000000000057941 */ /* 0x000fea0003800200 */
.L_x_438:
[----:B------:R-:W-:-:S07]  /*1ada0*/  VIADD R0, R0, 0x1 ;  /* 0x0000000100007836 */ /* 0x000fce0000000000 */
.L_x_437:
[----:B------:R-:W-:Y:S05]  /*1adb0*/  BSYNC.RECONVERGENT B4 ;  /* 0x0000000000047941 */ /* 0x000fea0003800200 */
.L_x_436:
        /* <DEDUP_REMOVED lines=10> */
[----:B------:R-:W-:Y:S01]  /*1ae60*/  MOV R90, 0x20fd8164 ;  /* 0x20fd8164005a7802 */ /* 0x000fe20000000f00 */
[----:B------:R-:W-:Y:S01]  /*1ae70*/  BSSY.RECONVERGENT B4, `(.L_x_440) ;  /* 0x000002d000047945 */ /* 0x000fe20003800200 */
[----:B------:R-:W-:Y:S01]  /*1ae80*/  ISETP.NE.U32.AND P1, PT, R80, 0x1, PT ;  /* 0x000000015000780c */ /* 0x000fe20003f25070 */
[----:B------:R-:W-:-:S03]  /*1ae90*/  DMUL R80, R28, R28 ;  /* 0x0000001c1c507228 */ /* 0x000fc60000000000 */
[----:B------:R-:W-:Y:S02]  /*1aea0*/  FSEL R90, R90, -8.06006814911005101289e+34, !P1 ;  /* 0xf9785eba5a5a7808 */ /* 0x000fe40004800000 */
[----:B------:R-:W-:-:S06]  /*1aeb0*/  FSEL R91, -R91, 0.11223486810922622681, !P1 ;  /* 0x3de5db655b5b7808 */ /* 0x000fcc0004800100 */
[----:B--2---:R-:W-:Y:S01]  /*1aec0*/  DFMA R84, R80, R90, R84 ;  /* 0x0000005a5054722b */ /* 0x004fe20000000054 */
[----:B------:R-:W-:-:S07]  /*1aed0*/  @!P0 IMAD.MOV.U32 R90, RZ, RZ, RZ ;  /* 0x000000ffff5a8224 */ /* 0x000fce00078e00ff */
[----:B------:R-:W-:-:S08]  /*1aee0*/  DFMA R84, R80, R84, R86 ;  /* 0x000000545054722b */ /* 0x000fd00000000056 */
[----:B---3--:R-:W-:-:S08]  /*1aef0*/  DFMA R84, R80, R84, R100 ;  /* 0x000000545054722b */ /* 0x008fd00000000064 */
[----:B------:R-:W-:-:S08]  /*1af00*/  DFMA R84, R80, R84, R102 ;  /* 0x000000545054722b */ /* 0x000fd00000000066 */
[----:B----4-:R-:W-:-:S08]  /*1af10*/  DFMA R84, R80, R84, R104 ;  /* 0x000000545054722b */ /* 0x010fd00000000068 */
[----:B------:R-:W-:-:S08]  /*1af20*/  DFMA R84, R80, R84, R106 ;  /* 0x000000545054722b */ /* 0x000fd0000000006a */
[----:B------:R-:W-:Y:S02]  /*1af30*/  DFMA R28, R84, R28, R28 ;  /* 0x0000001c541c722b */ /* 0x000fe4000000001c */
[----:B------:R-:W-:Y:S02]  /*1af40*/  DFMA R80, R80, R84, 1 ;  /* 0x3ff000005050742b */ /* 0x000fe40000000054 */
[----:B------:R-:W-:-:S08]  /*1af50*/  @!P0 DMUL R84, RZ, R24 ;  /* 0x00000018ff548228 */ /* 0x000fd00000000000 */
[----:B------:R-:W-:Y:S02]  /*1af60*/  FSEL R76, R80, R28, !P1 ;  /* 0x0000001c504c7208 */ /* 0x000fe40004800000 */
[----:B------:R-:W-:Y:S02]  /*1af70*/  FSEL R77, R81, R29, !P1 ;  /* 0x0000001d514d7208 */ /* 0x000fe40004800000 */
[----:B------:R-:W-:-:S04]  /*1af80*/  LOP3.LUT P1, RZ, R0, 0x2, RZ, 0xc0, !PT ;  /* 0x0000000200ff7812 */ /* 0x000fc8000782c0ff */
        /* <DEDUP_REMOVED lines=9> */
[----:B------:R-:W-:-:S08]  /*1b020*/  UMOV UR5, 0x3ff921fb ;  /* 0x3ff921fb00057882 */ /* 0x000fd00000000000 */
        /* <DEDUP_REMOVED lines=15> */
[----:B------:R-:W-:Y:S02]  /*1b120*/  IMAD.MOV.U32 R84, RZ, RZ, R76 ;  /* 0x000000ffff547224 */ /* 0x000fe400078e004c */
[----:B------:R-:W-:-:S07]  /*1b130*/  IMAD.MOV.U32 R85, RZ, RZ, R77 ;  /* 0x000000ffff557224 */ /* 0x000fce00078e004d */
.L_x_441:
[----:B------:R-:W-:Y:S05]  /*1b140*/  BSYNC.RECONVERGENT B4 ;  /* 0x0000000000047941 */ /* 0x000fea0003800200 */
.L_x_440:
[----:B------:R-:W0:Y:S01]  /*1b150*/  MUFU.RCP64H R25, R89 ;  /* 0x0000005900197308 */ /* 0x000e220000001800 */
[----:B------:R-:W-:Y:S01]  /*1b160*/  MOV R24, 0x1 ;  /* 0x0000000100187802 */ /* 0x000fe20000000f00 */
        /* <DEDUP_REMOVED lines=16> */
[----:B------:R-:W-:Y:S01]  /*1b270*/  IMAD.MOV.U32 R86, RZ, RZ, R88 ;  /* 0x000000ffff567224 */ /* 0x000fe200078e0058 */
[----:B------:R-:W-:Y:S01]  /*1b280*/  MOV R0, 0x1b2d0 ;  /* 0x0001b2d000007802 */ /* 0x000fe20000000f00 */
[----:B------:R-:W-:Y:S02]  /*1b290*/  IMAD.MOV.U32 R87, RZ, RZ, R89 ;  /* 0x000000ffff577224 */ /* 0x000fe400078e0059 */
[----:B0-----:R-:W-:Y:S02]  /*1b2a0*/  IMAD.U32 R92, RZ, RZ, UR4 ;  /* 0x00000004ff5c7e24 */ /* 0x001fe4000f8e00ff */
[----:B------:R-:W-:-:S07]  /*1b2b0*/  IMAD.U32 R93, RZ, RZ, UR5 ;  /* 0x00000005ff5d7e24 */ /* 0x000fce000f8e00ff */
[----:B------:R-:W-:Y:S05]  /*1b2c0*/  CALL.REL.NOINC `($__internal_1_$__cuda_sm20_div_rn_f64_full) ;  /* 0x0000027000bc7944 */ /* 0x000fea0003c00000 */
.L_x_443:
[----:B------:R-:W-:Y:S05]  /*1b2d0*/  BSYNC.RECONVERGENT B1 ;  /* 0x0000000000017941 */ /* 0x000fea0003800200 */
.L_x_442:
        /* <DEDUP_REMOVED lines=10> */
[----:B------:R-:W-:Y:S01]  /*1b380*/  DMUL R76, R84, R84 ;  /* 0x00000054544c7228 */ /* 0x000fe20000000000 */
[----:B------:R-:W-:Y:S01]  /*1b390*/  BSSY.RECONVERGENT B0, `(.L_x_444) ;  /* 0x0000023000007945 */ /* 0x000fe20003800200 */
[----:B------:R-:W-:-:S02]  /*1b3a0*/  ISETP.NE.U32.AND P0, PT, R0, 0x1, PT ;  /* 0x000000010000780c */ /* 0x000fc40003f05070 */
[----:B------:R-:W-:Y:S02]  /*1b3b0*/  MOV R0, 0x3da8ff83 ;  /* 0x3da8ff8300007802 */ /* 0x000fe40000000f00 */
[----:B------:R-:W-:Y:S01]  /*1b3c0*/  FSEL R80, R80, -8.06006814911005101289e+34, !P0 ;  /* 0xf9785eba50507808 */ /* 0x000fe20004000000 */
[----:B0-----:R-:W-:Y:S01]  /*1b3d0*/  DADD R24, R82, R100 ;  /* 0x0000000052187229 */ /* 0x001fe20000000064 */
[----:B------:R-:W-:Y:S02]  /*1b3e0*/  FSEL R81, -R0, 0.11223486810922622681, !P0 ;  /* 0x3de5db6500517808 */ /* 0x000fe40004000100 */
[----:B------:R-:W-:-:S05]  /*1b3f0*/  MOV R0, 0x1b5c0 ;  /* 0x0001b5c000007802 */ /* 0x000fca0000000f00 */
[----:B------:R-:W-:-:S08]  /*1b400*/  DMUL R24, R24, R26 ;  /* 0x0000001a18187228 */ /* 0x000fd00000000000 */
[----:B------:R-:W-:-:S08]  /*1b410*/  DFMA R28, R24, R28, R96 ;  /* 0x0000001c181c722b */ /* 0x000fd00000000060 */
[----:B------:R-:W-:Y:S02]  /*1b420*/  DMUL R28, R28, 0.5 ;  /* 0x3fe000001c1c7828 */ /* 0x000fe40000000000 */
        /* <DEDUP_REMOVED lines=9> */
[----:B------:R-:W-:-:S06]  /*1b4c0*/  DFMA R30, R30, R82, R108 ;  /* 0x000000521e1e722b */ /* 0x000fcc000000006c */
[----:B------:R-:W-:Y:S02]  /*1b4d0*/  DFMA R84, R104, R84, R84 ;  /* 0x000000546854722b */ /* 0x000fe40000000054 */
[----:B------:R-:W-:Y:S02]  /*1b4e0*/  DFMA R76, R76, R104, 1 ;  /* 0x3ff000004c4c742b */ /* 0x000fe40000000068 */
[----:B------:R-:W-:-:S08]  /*1b4f0*/  DMUL R30, R30, 0.5 ;  /* 0x3fe000001e1e7828 */ /* 0x000fd00000000000 */
[----:B------:R-:W-:Y:S02]  /*1b500*/  FSEL R76, R76, R84, !P0 ;  /* 0x000000544c4c7208 */ /* 0x000fe40004000000 */
[----:B------:R-:W-:Y:S02]  /*1b510*/  FSEL R77, R77, R85, !P0 ;  /* 0x000000554d4d7208 */ /* 0x000fe40004000000 */
[----:B------:R-:W-:-:S04]  /*1b520*/  LOP3.LUT P0, RZ, R90, 0x2, RZ, 0xc0, !PT ;  /* 0x000000025aff7812 */ /* 0x000fc8000780c0ff */
[----:B------:R-:W-:-:S10]  /*1b530*/  DADD R26, RZ, -R76 ;  /* 0x00000000ff1a7229 */ /* 0x000fd4000000084c */
[----:B------:R-:W-:Y:S02]  /*1b540*/  FSEL R26, R76, R26, !P0 ;  /* 0x0000001a4c1a7208 */ /* 0x000fe40004000000 */
[----:B------:R-:W-:Y:S01]  /*1b550*/  FSEL R27, R77, R27, !P0 ;  /* 0x0000001b4d1b7208 */ /* 0x000fe20004000000 */
[----:B------:R-:W-:-:S05]  /*1b560*/  DADD R76, -RZ, |R28| ;  /* 0x00000000ff4c7229 */ /* 0x000fca000000051c */
[----:B------:R-:W-:-:S05]  /*1b570*/  DFMA R82, R24, R26, R94 ;  /* 0x0000001a1852722b */ /* 0x000fca000000005e */
[----:B------:R-:W-:Y:S02]  /*1b580*/  IMAD.MOV.U32 R86, RZ, RZ, R76 ;  /* 0x000000ffff567224 */ /* 0x000fe400078e004c */
[----:B------:R-:W-:Y:S01]  /*1b590*/  IMAD.MOV.U32 R76, RZ, RZ, 0x40000000 ;  /* 0x40000000ff4c7424 */ /* 0x000fe200078e00ff */
[----:B------:R-:W-:-:S11]  /*1b5a0*/  DMUL R82, R82, 0.5 ;  /* 0x3fe0000052527828 */ /* 0x000fd60000000000 */
[----:B------:R-:W-:Y:S05]  /*1b5b0*/  CALL.REL.NOINC `($_Z7runTopo5Orbit13OutputImgArrs12InputImgArrsll$__internal_accurate_pow) ;  /* 0x0000027c009c7944 */ /* 0x000fea0003c00000 */
[----:B------:R-:W-:Y:S05]  /*1b5c0*/  BSYNC.RECONVERGENT B0 ;  /* 0x0000000000007941 */ /* 0x000fea0003800200 */
.L_x_444:
[C---:B------:R-:W-:Y:S01]  /*1b5d0*/  DADD R24, R28.reuse, 2 ;  /* 0x400000001c187429 */ /* 0x040fe20000000000 */
[----:B------:R-:W-:Y:S01]  /*1b5e0*/  BSSY.RECONVERGENT B0, `(.L_x_445) ;  /* 0x000000f000007945 */ /* 0x000fe20003800200 */
[----:B------:R-:W-:Y:S02]  /*1b5f0*/  DADD R26, -RZ, |R82| ;  /* 0x00000000ff1a7229 */ /* 0x000fe40000000552 */
[----:B------:R-:W-:-:S06]  /*1b600*/  DSETP.NEU.AND P0, PT, R28, RZ, PT ;  /* 0x000000ff1c00722a */ /* 0x000fcc0003f0d000 */
        /* <DEDUP_REMOVED lines=12> */
.L_x_446:
[----:B------:R-:W-:Y:S05]  /*1b6d0*/  BSYNC.RECONVERGENT B0 ;  /* 0x0000000000007941 */ /* 0x000fea0003800200 */
.L_x_445:
[----:B------:R-:W-:Y:S01]  /*1b6e0*/  BSSY.RECONVERGENT B0, `(.L_x_447) ;  /* 0x0000005000007945 */ /* 0x000fe20003800200 */
[----:B------:R-:W-:Y:S01]  /*1b6f0*/  IMAD.MOV.U32 R77, RZ, RZ, R27 ;  /* 0x000000ffff4d7224 */ /* 0x000fe200078e001b */
[----:B------:R-:W-:Y:S01]  /*1b700*/  MOV R0, 0x1b730 ;  /* 0x0001b73000007802 */ /* 0x000fe20000000f00 */
[----:B------:R-:W-:-:S07]  /*1b710*/  IMAD.MOV.U32 R76, RZ, RZ, 0x40000000 ;  /* 0x40000000ff4c7424 */ /* 0x000fce00078e00ff */
[----:B------:R-:W-:Y:S05]  /*1b720*/  CALL.REL.NOINC `($_Z7runTopo5Orbit13OutputImgArrs12InputImgArrsll$__internal_accurate_pow) ;  /* 0x0000027c00407944 */ /* 0x000fea0003c00000 */
[----:B------:R-:W-:Y:S05]  /*1b730*/  BSYNC.RECONVERGENT B0 ;  /* 0x0000000000007941 */ /* 0x000fea0003800200 */
.L_x_447:
[C---:B------:R-:W-:Y:S01]  /*1b740*/  DADD R26, R82.reuse, 2 ;  /* 0x40000000521a7429 */ /* 0x040fe20000000000 */
[----:B------:R-:W-:Y:S01]  /*1b750*/  BSSY.RECONVERGENT B0, `(.L_x_448) ;  /* 0x0000012000007945 */ /* 0x000fe20003800200 */
[----:B------:R-:W-:Y:S02]  /*1b760*/  DSETP.NEU.AND P0, PT, R82, RZ, PT ;  /* 0x000000ff5200722a */ /* 0x000fe40003f0d000 */
[----:B------:R-:W-:Y:S02]  /*1b770*/  DSETP.NEU.AND P3, PT, R28, 1, PT ;  /* 0x3ff000001c00742a */ /* 0x000fe40003f6d000 */
[----:B------:R-:W-:Y:S02]  /*1b780*/  DSETP.NEU.AND P2, PT, R82, 1, PT ;  /* 0x3ff000005200742a */ /* 0x000fe40003f4d000 */
[----:B------:R-:W-:Y:S01]  /*1b790*/  DADD R86, -RZ, |R30| ;  /* 0x00000000ff567229 */ /* 0x000fe2000000051e */
        /* <DEDUP_REMOVED lines=11> */
[----:B------:R-:W-:Y:S01]  /*1b850*/  @!P0 MOV R76, 0x0 ;  /* 0x00000000004c8802 */ /* 0x000fe20000000f00 */
[----:B------:R-:W-:-:S07]  /*1b860*/  @!P0 IMAD.MOV.U32 R77, RZ, RZ, 0x7ff00000 ;  /* 0x7ff00000ff4d8424 */ /* 0x000fce00078e00ff */
.L_x_449:
[----:B------:R-:W-:Y:S05]  /*1b870*/  BSYNC.RECONVERGENT B0 ;  /* 0x0000000000007941 */ /* 0x000fea0003800200 */
.L_x_448:
        /* <DEDUP_REMOVED lines=9> */
.L_x_450:
        /* <DEDUP_REMOVED lines=27> */
.L_x_452:
[----:B------:R-:W-:Y:S05]  /*1bac0*/  BSYNC.RECONVERGENT B0 ;  /* 0x0000000000007941 */ /* 0x000fea0003800200 */
.L_x_451:
        /* <DEDUP_REMOVED lines=10> */
.L_x_454:
[----:B------:R-:W-:Y:S05]  /*1bb70*/  BSYNC.RECONVERGENT B1 ;  /* 0x0000000000017941 */ /* 0x000fea0003800200 */
.L_x_453:
        /* <DEDUP_REMOVED lines=27> */
.L_x_456:
[----:B------:R-:W-:Y:S05]  /*1bd30*/  BSYNC.RECONVERGENT B1 ;  /* 0x0000000000017941 */ /* 0x000fea0003800200 */
.L_x_455:
        /* <DEDUP_REMOVED lines=25> */
.L_x_458:
[----:B------:R-:W-:Y:S05]  /*1bed0*/  BSYNC.RECONVERGENT B1 ;  /* 0x0000000000017941 */ /* 0x000fea0003800200 */
.L_x_457:
        /* <DEDUP_REMOVED lines=8> */
.L_x_459:
        /* <DEDUP_REMOVED lines=20> */
.L_x_461:
[----:B------:R-:W-:Y:S05]  /*1c0a0*/  BSYNC.RECONVERGENT B0 ;  /* 0x0000000000007941 */ /* 0x000fea0003800200 */
.L_x_460:
        /* <DEDUP_REMOVED lines=22> */
.L_x_463:
[----:B------:R-:W-:Y:S05]  /*1c210*/  BSYNC.RECONVERGENT B1 ;  /* 0x0000000000017941 */ /* 0x000fea0003800200 */
.L_x_462:
[----:B------:R-:W-:Y:S01]  /*1c220*/  DADD R76, R100, 2 ;  /* 0x40000000644c7429 */ /* 0x000fe20000000000 */
[----:B------:R-:W-:Y:S01]  /*1c230*/  MOV R80, 0x0 ;  /* 0x0000000000507802 */ /* 0x000fe20000000f00 */
[----:B------:R-:W-:Y:S01]  /*1c240*/  IMAD.MOV.U32 R81, RZ, RZ, 0x3fd80000 ;  /* 0x3fd80000ff517424 */ /* 0x000fe200078e00ff */
[----:B------:R-:W-:Y:S05]  /*1c250*/  BSSY.RECONVERGENT B1, `(.L_x_464) ;  /* 0x000001a000017945 */ /* 0x000fea0003800200 */
[----:B------:R-:W-:Y:S02]  /*1c260*/  DMUL R98, R76, R100 ;  /* 0x000000644c627228 */ /* 0x000fe40000000000 */
[----:B------:R-:W-:-:S04]  /*1c270*/  DADD R100, R100, 1 ;  /* 0x3ff0000064647429 */ /* 0x000fc80000000000 */
        /* <DEDUP_REMOVED lines=23> */
.L_x_465:
[----:B------:R-:W-:Y:S05]  /*1c3f0*/  BSYNC.RECONVERGENT B1 ;  /* 0x0000000000017941 */ /* 0x000fea0003800200 */
.L_x_464:
        /* <DEDUP_REMOVED lines=24> */
[C---:B------:R-:W-:Y:S01]  /*1c580*/  VIADD R91, R99.reuse, 0xfee ;  /* 0x00000fee635b7836 */ /* 0x040fe20000000000 */
[----:B------:R-:W-:Y:S02]  /*1c590*/  @P0 IADD3 R91, PT, PT, R99, 0x100000, RZ ;  /* 0x00100000635b0810 */ /* 0x000fe40007ffe0ff */
        /* <DEDUP_REMOVED lines=26> */
.L_x_467:
[----:B------:R-:W-:Y:S05]  /*1c740*/  BSYNC.RECONVERGENT B1 ;  /* 0x0000000000017941 */ /* 0x000fea0003800200 */
.L_x_466:
        /* <DEDUP_REMOVED lines=9> */
.L_x_468:
        /* <DEDUP_REMOVED lines=15> */
.L_x_470:
[----:B------:R-:W-:Y:S05]  /*1c8d0*/  BSYNC.RECONVERGENT B0 ;  /* 0x0000000000007941 */ /* 0x000fea0003800200 */
.L_x_469:
[----:B------:R-:W-:Y:S01]  /*1c8e0*/  FSEL R76, R76, RZ, P2 ;  /* 0x000000ff4c4c7208 */ /* 0x000fe20001000000 */
[----:B------:R-:W-:Y:S01]  /*1c8f0*/  IMAD.MOV.U32 R80, RZ, RZ, 0x0 ;  /* 0x00000000ff507424 */ /* 0x000fe200078e00ff */
[----:B------:R-:W-:Y:S01]  /*1c900*/  FSEL R77, R77, 1.875, P2 ;  /* 0x3ff000004d4d7808 */ /* 0x000fe20001000000 */
[----:B------:R-:W-:Y:S01]  /*1c910*/  IMAD.MOV.U32 R81, RZ, RZ, 0x3fd80000 ;  /* 0x3fd80000ff517424 */ /* 0x000fe200078e00ff */
[----:B------:R-:W-:Y:S04]  /*1c920*/  BSSY.RECONVERGENT B1, `(.L_x_471) ;  /* 0x0000019000017945 */ /* 0x000fe80003800200 */
[----:B------:R-:W-:-:S06]  /*1c930*/  DFMA R98, R40, R24, R76 ;  /* 0x000000182862722b */ /* 0x000fcc000000004c */
        /* <DEDUP_REMOVED lines=23> */
.L_x_472:
[----:B------:R-:W-:Y:S05]  /*1cab0*/  BSYNC.RECONVERGENT B1 ;  /* 0x0000000000017941 */ /* 0x000fea0003800200 */
.L_x_471:
        /* <DEDUP_REMOVED lines=24> */
[----:B------:R-:W-:Y:S01]  /*1cc40*/  IMAD.MOV.U32 R24, RZ, RZ, R100 ;  /* 0x000000ffff187224 */ /* 0x000fe200078e0064 */
[----:B------:R-:W-:-:S07]  /*1cc50*/  MOV R25, R101 ;  /* 0x0000006500197202 */ /* 0x000fce0000000f00 */
.L_x_474:
[----:B------:R-:W-:Y:S05]  /*1cc60*/  BSYNC.RECONVERGENT B1 ;  /* 0x0000000000017941 */ /* 0x000fea0003800200 */
.L_x_473:
[----:B------:R-:W-:Y:S01]  /*1cc70*/  DADD R86, -RZ, |R24| ;  /* 0x00000000ff567229 */ /* 0x000fe20000000518 */
[----:B------:R-:W-:Y:S01]  /*1cc80*/  BSSY.RECONVERGENT B0, `(.L_x_475) ;  /* 0x0000005000007945 */ /* 0x000fe20003800200 */
[----:B------:R-:W-:Y:S01]  /*1cc90*/  IMAD.MOV.U32 R76, RZ, RZ, 0x40000000 ;  /* 0x40000000ff4c7424 */ /* 0x000fe200078e00ff */
[----:B------:R-:W-:-:S07]  /*1cca0*/  MOV R0, 0x1ccd0 ;  /* 0x0001ccd000007802 */ /* 0x000fce0000000f00 */
[----:B------:R-:W-:-:S07]  /*1ccb0*/  IMAD.MOV.U32 R77, RZ, RZ, R87 ;  /* 0x000000ffff4d7224 */ /* 0x000fce00078e0057 */
[----:B------:R-:W-:Y:S05]  /*1ccc0*/  CALL.REL.NOINC `($_Z7runTopo5Orbit13OutputImgArrs12InputImgArrsll$__internal_accurate_pow) ;  /* 0x0000026400d87944 */ /* 0x000fea0003c00000 */
[----:B------:R-:W-:Y:S05]  /*1ccd0*/  BSYNC.RECONVERGENT B0 ;  /* 0x0000000000007941 */ /* 0x000fea0003800200 */
.L_x_475:
        /* <DEDUP_REMOVED lines=15> */
.L_x_477:
[----:B------:R-:W-:Y:S05]  /*1cdd0*/  BSYNC.RECONVERGENT B0 ;  /* 0x0000000000007941 */ /* 0x000fea0003800200 */
.L_x_476:
        /* <DEDUP_REMOVED lines=29> */
.L_x_479:
[----:B------:R-:W-:Y:S05]  /*1cfb0*/  BSYNC.RECONVERGENT B1 ;  /* 0x0000000000017941 */ /* 0x000fea0003800200 */
.L_x_478:
        /* <DEDUP_REMOVED lines=28> */
.L_x_481:
[----:B------:R-:W-:Y:S05]  /*1d180*/  BSYNC.RECONVERGENT B1 ;  /* 0x0000000000017941 */ /* 0x000fea0003800200 */
.L_x_480:
        /* <DEDUP_REMOVED lines=20> */
[----:B------:R-:W-:Y:S01]  /*1d2d0*/  IMAD.MOV.U32 R24, RZ, RZ, R100 ;  /* 0x000000ffff187224 */ /* 0x000fe200078e0064 */
[----:B------:R-:W-:-:S07]  /*1d2e0*/  MOV R25, R101 ;  /* 0x0000006500197202 */ /* 0x000fce0000000f00 */
.L_x_483:
[----:B------:R-:W-:Y:S05]  /*1d2f0*/  BSYNC.RECONVERGENT B1 ;  /* 0x0000000000017941 */ /* 0x000fea0003800200 */
.L_x_482:
        /* <DEDUP_REMOVED lines=24> */
.L_x_485:
[----:B------:R-:W-:Y:S05]  /*1d480*/  BSYNC.RECONVERGENT B1 ;  /* 0x0000000000017941 */ /* 0x000fea0003800200 */
.L_x_484:
        /* <DEDUP_REMOVED lines=13> */
[----:B------:R-:W-:Y:S01]  /*1d560*/  @P0 PLOP3.LUT P1, PT, P2, PT, PT, 0x80, 0x8 ;  /* 0x000000000008081c */ /* 0x000fe2000172f070 */
[----:B------:R-:W-:Y:S01]  /*1d570*/  DSETP.GT.AND P3, PT, |R30|, |R24|, PT ;  /* 0x400000181e00722a */ /* 0x000fe20003f64200 */
[----:B------:R-:W-:Y:S02]  /*1d580*/  BSSY.RECONVERGENT B1, `(.L_x_486) ;  /* 0x0000068000017945 */ /* 0x000fe40003800200 */
[----:B------:R-:W-:Y:S01]  /*1d590*/  DFMA R80, R76, R80, -UR4 ;  /* 0x800000044c507e2b */ /* 0x000fe20008000050 */
[----:B------:R-:W-:Y:S01]  /*1d5a0*/  UMOV UR4, 0xc8249315 ;  /* 0xc824931500047882 */ /* 0x000fe20000000000 */
[----:B------:R-:W-:Y:S01]  /*1d5b0*/  UMOV UR5, 0x3f6f9690 ;  /* 0x3f6f969000057882 */ /* 0x000fe20000000000 */
[----:B------:R-:W-:-:S02]  /*1d5c0*/  FSEL R87, R93, R97, P5 ;  /* 0x000000615d577208 */ /* 0x000fc40002800000 */
[----:B------:R-:W-:Y:S02]  /*1d5d0*/  FSEL R86, R92, R96, P5 ;  /* 0x000000605c567208 */ /* 0x000fe40002800000 */
[----:B------:R-:W0:Y:S01]  /*1d5e0*/  MUFU.RCP64H R89, R87 ;  /* 0x0000005700597308 */ /* 0x000e220000001800 */
[C---:B------:R-:W-:Y:S01]  /*1d5f0*/  DFMA R80, R76.reuse, R80, UR4 ;  /* 0x000000044c507e2b */ /* 0x040fe20008000050 */
[----:B------:R-:W-:Y:S01]  /*1d600*/  UMOV UR4, 0xabc7cf0d ;  /* 0xabc7cf0d00047882 */ /* 0x000fe20000000000 */
[----:B------:R-:W-:Y:S01]  /*1d610*/  UMOV UR5, 0x3f82cf5a ;  /* 0x3f82cf5a00057882 */ /* 0x000fe20000000000 */
[----:B------:R-:W-:Y:S02]  /*1d620*/  FSEL R92, R96, R92, P5 ;  /* 0x0000005c605c7208 */ /* 0x000fe40002800000 */
[----:B------:R-:W-:Y:S01]  /*1d630*/  FSEL R93, R97, R93, P5 ;  /* 0x0000005d615d7208 */ /* 0x000fe20002800000 */
[----:B------:R-:W-:Y:S02]  /*1d640*/  DADD R96, -RZ, |R24| ;  /* 0x00000000ff607229 */ /* 0x000fe40000000518 */
[----:B------:R-:W-:Y:S01]  /*1d650*/  DFMA R80, R76, R80, -UR4 ;  /* 0x800000044c507e2b */ /* 0x000fe20008000050 */
[----:B------:R-:W-:Y:S01]  /*1d660*/  UMOV UR4, 0xb2a3bfde ;  /* 0xb2a3bfde00047882 */ /* 0x000fe20000000000 */
[----:B------:R-:W-:-:S06]  /*1d670*/  UMOV UR5, 0x3f9162b0 ;  /* 0x3f9162b000057882 */ /* 0x000fcc0000000000 */
[----:B------:R-:W-:Y:S01]  /*1d680*/  DFMA R80, R76, R80, UR4 ;  /* 0x000000044c507e2b */ /* 0x000fe20008000050 */
[----:B------:R-:W-:Y:S01]  /*1d690*/  UMOV UR4, 0xfeb6fc6b ;  /* 0xfeb6fc6b00047882 */ /* 0x000fe20000000000 */
[----:B------:R-:W-:Y:S01]  /*1d6a0*/  UMOV UR5, 0x3f9a7256 ;  /* 0x3f9a725600057882 */ /* 0x000fe20000000000 */
[----:B0-----:R-:W-:-:S05]  /*1d6b0*/  DFMA R90, -R86, R88, 1 ;  /* 0x3ff00000565a742b */ /* 0x001fca0000000158 */
[----:B------:R-:W-:Y:S01]  /*1d6c0*/  DFMA R80, R76, R80, -UR4 ;  /* 0x800000044c507e2b */ /* 0x000fe20008000050 */
[----:B------:R-:W-:Y:S01]  /*1d6d0*/  UMOV UR4, 0xce4a489 ;  /* 0x0ce4a48900047882 */ /* 0x000fe20000000000 */
[----:B------:R-:W-:Y:S01]  /*1d6e0*/  UMOV UR5, 0x3fa17156 ;  /* 0x3fa1715600057882 */ /* 0x000fe20000000000 */
[----:B------:R-:W-:-:S05]  /*1d6f0*/  DFMA R90, R90, R90, R90 ;  /* 0x0000005a5a5a722b */ /* 0x000fca000000005a */
[----:B------:R-:W-:Y:S01]  /*1d700*/  DFMA R80, R76, R80, UR4 ;  /* 0x000000044c507e2b */ /* 0x000fe20008000050 */
[----:B------:R-:W-:Y:S01]  /*1d710*/  UMOV UR4, 0x841450e4 ;  /* 0x841450e400047882 */ /* 0x000fe20000000000 */
[----:B------:R-:W-:Y:S01]  /*1d720*/  UMOV UR5, 0x3fa4f44d ;  /* 0x3fa4f44d00057882 */ /* 0x000fe20000000000 */
[----:B------:R-:W-:Y:S02]  /*1d730*/  DFMA R90, R88, R90, R88 ;  /* 0x0000005a585a722b */ /* 0x000fe40000000058 */
[----:B------:R-:W-:-:S03]  /*1d740*/  DADD R88, -RZ, |R30| ;  /* 0x00000000ff587229 */ /* 0x000fc6000000051e */
[----:B------:R-:W-:Y:S01]  /*1d750*/  DFMA R80, R76, R80, -UR4 ;  /* 0x800000044c507e2b */ /* 0x000fe20008000050 */
[----:B------:R-:W-:Y:S01]  /*1d760*/  UMOV UR4, 0x3f36bb95 ;  /* 0x3f36bb9500047882 */ /* 0x000fe20000000000 */
[----:B------:R-:W-:-:S05]  /*1d770*/  UMOV UR5, 0x3fa7ee3d ;  /* 0x3fa7ee3d00057882 */ /* 0x000fca0000000000 */
        /* <DEDUP_REMOVED lines=10> */
[----:B------:R-:W-:-:S05]  /*1d820*/  DSETP.NEU.AND P3, PT, R98, RZ, PT ;  /* 0x000000ff6200722a */ /* 0x000fca0003f6d000 */
        /* <DEDUP_REMOVED lines=22> */
[----:B------:R-:W-:Y:S02]  /*1d990*/  DMUL R80, R76, R80 ;  /* 0x000000504c507228 */ /* 0x000fe40000000000 */
[----:B------:R-:W-:-:S06]  /*1d9a0*/  DFMA R76, -R86, R90, 1 ;  /* 0x3ff00000564c742b */ /* 0x000fcc000000015a */
[----:B------:R-:W-:Y:S02]  /*1d9b0*/  DFMA R94, R80, R100, R100 ;  /* 0x00000064505e722b */ /* 0x000fe40000000064 */
[----:B------:R-:W-:Y:S01]  /*1d9c0*/  DFMA R90, R90, R76, R90 ;  /* 0x0000004c5a5a722b */ /* 0x000fe2000000005a */
[----:B------:R-:W-:Y:S02]  /*1d9d0*/  @!P0 IMAD.MOV.U32 R80, RZ, RZ, 0x54442d18 ;  /* 0x54442d18ff508424 */ /* 0x000fe400078e00ff */
[----:B------:R-:W-:-:S03]  /*1d9e0*/  @!P0 IMAD.MOV.U32 R81, RZ, RZ, 0x400921fb ;  /* 0x400921fbff518424 */ /* 0x000fc600078e00ff */
[----:B------:R-:W-:Y:S02]  /*1d9f0*/  @P0 DADD R76, -RZ, -R94 ;  /* 0x00000000ff4c0229 */ /* 0x000fe4000000095e */
[----:B------:R-:W-:Y:S02]  /*1da00*/  DMUL R100, R90, R92 ;  /* 0x0000005c5a647228 */ /* 0x000fe40000000000 */
[----:B------:R-:W-:-:S06]  /*1da10*/  @!P0 DADD R80, -R94, R80 ;  /* 0x000000005e508229 */ /* 0x000fcc0000000150 */
[----:B------:R-:W-:Y:S01]  /*1da20*/  DFMA R88, -R86, R100, R92 ;  /* 0x000000645658722b */ /* 0x000fe2000000015c */
[----:B------:R-:W-:Y:S02]  /*1da30*/  @P0 FSEL R76, R94, R76, !P1 ;  /* 0x0000004c5e4c0208 */ /* 0x000fe40004800000 */
[----:B------:R-:W-:Y:S02]  /*1da40*/  @P0 FSEL R77, R95, R77, !P1 ;  /* 0x0000004d5f4d0208 */ /* 0x000fe40004800000 */
[----:B------:R-:W-:Y:S02]  /*1da50*/  @!P0 PLOP3.LUT P1, PT, P2, PT, PT, 0x80, 0x8 ;  /* 0x000000000008881c */ /* 0x000fe4000172f070 */
[----:B------:R-:W-:Y:S01]  /*1da60*/  FSETP.GEU.AND P2, PT, |R93|, 6.5827683646048100446e-37, PT ;  /* 0x036000005d00780b */ /* 0x000fe20003f4e200 */
[----:B------:R-:W-:Y:S02]  /*1da70*/  DFMA R100, R90, R88, R100 ;  /* 0x000000585a64722b */ /* 0x000fe40000000064 */
[----:B------:R-:W-:Y:S01]  /*1da80*/  @P0 DADD R76, R76, R96 ;  /* 0x000000004c4c0229 */ /* 0x000fe20000000060 */
[----:B------:R-:W-:Y:S01]  /*1da90*/  @P3 IMAD.MOV.U32 R91, RZ, RZ, 0x7f3321d2 ;  /* 0x7f3321d2ff5b3424 */ /* 0x000fe200078e00ff */
[----:B------:R-:W-:-:S02]  /*1daa0*/  @!P3 FSEL R88, RZ, 3.37028055040000000000e+12, P1 ;  /* 0x54442d18ff58b808 */ /* 0x000fc40000800000 */
[----:B------:R-:W-:Y:S02]  /*1dab0*/  @!P3 FSEL R89, RZ, 2.1426990032196044922, P1 ;  /* 0x400921fbff59b808 */ /* 0x000fe40000800000 */
[----:B------:R-:W-:Y:S01]  /*1dac0*/  @!P0 FSEL R77, R81, R95, !P1 ;  /* 0x0000005f514d8208 */ /* 0x000fe20004800000 */
[----:B------:R-:W-:Y:S01]  /*1dad0*/  @P3 IMAD.MOV.U32 R95, RZ, RZ, 0x4002d97c ;  /* 0x4002d97cff5f3424 */ /* 0x000fe200078e00ff */
[----:B------:R-:W-:Y:S01]  /*1dae0*/  @!P0 FSEL R76, R80, R94, !P1 ;  /* 0x0000005e504c8208 */ /* 0x000fe20004800000 */
[----:B------:R-:W-:Y:S01]  /*1daf0*/  @P3 DSETP.NEU.AND P0, PT, |R24|, |R30|, PT ;  /* 0x4000001e1800322a */ /* 0x000fe20003f0d200 */
[----:B------:R-:W-:Y:S01]  /*1db00*/  FFMA R90, RZ, R87, R101 ;  /* 0x00000057ff5a7223 */ /* 0x000fe20000000065 */
[----:B------:R-:W-:Y:S01]  /*1db10*/  @P3 FSEL R91, R91, 3.37028055040000000000e+12, !P1 ;  /* 0x54442d185b5b3808 */ /* 0x000fe20004800000 */
[----:B------:R-:W-:Y:S01]  /*1db20*/  DADD R80, |R30|, |R24| ;  /* 0x000000001e507229 */ /* 0x000fe20000000618 */
[----:B------:R-:W-:Y:S02]  /*1db30*/  @P3 FSEL R95, R95, 1.8213495016098022461, !P1 ;  /* 0x3fe921fb5f5f3808 */ /* 0x000fe40004800000 */
[----:B------:R-:W-:-:S02]  /*1db40*/  FSETP.GT.AND P1, PT, |R90|, 1.469367938527859385e-39, PT ;  /* 0x001000005a00780b */ /* 0x000fc40003f24200 */
        /* <DEDUP_REMOVED lines=9> */
[----:B------:R-:W-:-:S07]  /*1dbe0*/  MOV R0, 0x1dc00 ;  /* 0x0001dc0000007802 */ /* 0x000fce0000000f00 */
[----:B------:R-:W-:Y:S05]  /*1dbf0*/  CALL.REL.NOINC `($__internal_1_$__cuda_sm20_div_rn_f64_full) ;  /* 0x0000024800707944 */ /* 0x000fea0003c00000 */
.L_x_487:
[----:B------:R-:W-:Y:S05]  /*1dc00*/  BSYNC.RECONVERGENT B1 ;  /* 0x0000000000017941 */ /* 0x000fea0003800200 */
.L_x_486:
[----:B------:R-:W-:Y:S01]  /*1dc10*/  DMUL R76, R100, R100 ;  /* 0x00000064644c7228 */ /* 0x000fe20000000000 */
[----:B------:R-:W-:Y:S01]  /*1dc20*/  IMAD.MOV.U32 R80, RZ, RZ, -0x2449a4b7 ;  /* 0xdbb65b49ff507424 */ /* 0x000fe200078e00ff */
[----:B------:R-:W-:Y:S01]  /*1dc30*/  UMOV UR4, 0x2a25ff7e ;  /* 0x2a25ff7e00047882 */ /* 0x000fe20000000000 */
[----:B------:R-:W-:Y:S01]  /*1dc40*/  IMAD.MOV.U32 R81, RZ, RZ, 0x3f2d3b63 ;  /* 0x3f2d3b63ff517424 */ /* 0x000fe200078e00ff */
[----:B------:R-:W-:Y:S01]  /*1dc50*/  UMOV UR5, 0x3ef53e1d ;  /* 0x3ef53e1d00057882 */ /* 0x000fe20000000000 */
[----:B------:R-:W-:Y:S01]  /*1dc60*/  DADD R86, -RZ, |R82| ;  /* 0x00000000ff567229 */ /* 0x000fe20000000552 */
[----:B------:R-:W-:Y:S01]  /*1dc70*/  ISETP.GE.AND P1, PT, R29, RZ, PT ;  /* 0x000000ff1d00720c */ /* 0x000fe20003f26270 */
[----:B------:R-:W-:Y:S01]  /*1dc80*/  DADD R90, -RZ, |R28| ;  /* 0x00000000ff5a7229 */ /* 0x000fe2000000051c */
[----:B------:R-:W-:Y:S01]  /*1dc90*/  IMAD.MOV.U32 R97, RZ, RZ, 0x4002d97c ;  /* 0x4002d97cff617424 */ /* 0x000fe200078e00ff */
[----:B------:R-:W-:Y:S01]  /*1dca0*/  DFMA R80, R76, -UR4, R80 ;  /* 0x800000044c507c2b */ /* 0x000fe20008000050 */
[----:B------:R-:W-:Y:S01]  /*1dcb0*/  UMOV UR4, 0x8dde082e ;  /* 0x8dde082e00047882 */ /* 0x000fe20000000000 */
[----:B------:R-:W-:Y:S01]  /*1dcc0*/  UMOV UR5, 0x3f531278 ;  /* 0x3f53127800057882 */ /* 0x000fe20000000000 */
[----:B------:R-:W-:Y:S01]  /*1dcd0*/  DSETP.GT.AND P2, PT, |R82|, |R28|, PT ;  /* 0x4000001c5200722a */ /* 0x000fe20003f44200 */
[----:B------:R-:W-:Y:S01]  /*1dce0*/  @P5 PLOP3.LUT P0, PT, P1, PT, PT, 0x80, 0x8 ;  /* 0x000000000008581c */ /* 0x000fe20000f0f070 */
[----:B------:R-:W-:Y:S01]  /*1dcf0*/  IMAD.MOV.U32 R95, RZ, RZ, 0x7f3321d2 ;  /* 0x7f3321d2ff5f7424 */ /* 0x000fe200078e00ff */
[----:B------:R-:W-:Y:S01]  /*1dd00*/  BSSY.RECONVERGENT B0, `(.L_x_488) ;  /* 0x0000054000007945 */ /* 0x000fe20003800200 */
[----:B------:R-:W-:Y:S01]  /*1dd10*/  MOV R0, 0x1e240 ;  /* 0x0001e24000007802 */ /* 0x000fe20000000f00 */
[----:B------:R-:W-:Y:S01]  /*1dd20*/  DFMA R80, R76, R80, -UR4 ;  /* 0x800000044c507e2b */ /* 0x000fe20008000050 */
[----:B------:R-:W-:Y:S01]  /*1dd30*/  UMOV UR4, 0xc8249315 ;  /* 0xc824931500047882 */ /* 0x000fe20000000000 */
[----:B------:R-:W-:Y:S01]  /*1dd40*/  UMOV UR5, 0x3f6f9690 ;  /* 0x3f6f969000057882 */ /* 0x000fe20000000000 */
[----:B------:R-:W-:Y:S01]  /*1dd50*/  FSEL R90, R86, R90, P2 ;  /* 0x0000005a565a7208 */ /* 0x000fe20001000000 */
[----:B------:R-:W-:Y:S01]  /*1dd60*/  @P5 IMAD.MOV.U32 R86, RZ, RZ, 0x54442d18 ;  /* 0x54442d18ff565424 */ /* 0x000fe200078e00ff */
[----:B------:R-:W-:Y:S01]  /*1dd70*/  FSEL R91, R87, R91, P2 ;  /* 0x0000005b575b7208 */ /* 0x000fe20001000000 */
[----:B------:R-:W-:Y:S01]  /*1dd80*/  @P5 IMAD.MOV.U32 R87, RZ, RZ, 0x3ff921fb ;  /* 0x3ff921fbff575424 */ /* 0x000fe200078e00ff */
[----:B------:R-:W-:-:S02]  /*1dd90*/  DSETP.NEU.AND P2, PT, |R28|, |R82|, PT ;  /* 0x400000521c00722a */ /* 0x000fc40003f4d200 */
        /* <DEDUP_REMOVED lines=46> */
[----:B------:R-:W-:-:S08]  /*1e080*/  DMUL R80, R76, R80 ;  /* 0x000000504c507228 */ /* 0x000fd00000000000 */
[----:B------:R-:W-:Y:S01]  /*1e090*/  DFMA R100, R80, R100, R100 ;  /* 0x000000645064722b */ /* 0x000fe20000000064 */
[----:B------:R-:W-:Y:S01]  /*1e0a0*/  @!P5 IMAD.MOV.U32 R80, RZ, RZ, 0x54442d18 ;  /* 0x54442d18ff50d424 */ /* 0x000fe200078e00ff */
[----:B------:R-:W-:-:S06]  /*1e0b0*/  @!P5 MOV R81, 0x400921fb ;  /* 0x400921fb0051d802 */ /* 0x000fcc0000000f00 */
[----:B------:R-:W-:Y:S02]  /*1e0c0*/  @P5 DADD R76, -RZ, -R100 ;  /* 0x00000000ff4c5229 */ /* 0x000fe40000000964 */
[----:B------:R-:W-:-:S08]  /*1e0d0*/  @!P5 DADD R80, -R100, R80 ;  /* 0x000000006450d229 */ /* 0x000fd00000000150 */
[----:B------:R-:W-:Y:S02]  /*1e0e0*/  @P5 FSEL R76, R100, R76, !P0 ;  /* 0x0000004c644c5208 */ /* 0x000fe40004000000 */
[----:B------:R-:W-:Y:S02]  /*1e0f0*/  @P5 FSEL R77, R101, R77, !P0 ;  /* 0x0000004d654d5208 */ /* 0x000fe40004000000 */
[----:B------:R-:W-:Y:S01]  /*1e100*/  @!P5 PLOP3.LUT P0, PT, P1, PT, PT, 0x80, 0x8 ;  /* 0x000000000008d81c */ /* 0x000fe20000f0f070 */
[----:B------:R-:W-:-:S03]  /*1e110*/  DSETP.NEU.AND P1, PT, R90, RZ, PT ;  /* 0x000000ff5a00722a */ /* 0x000fc60003f2d000 */
[----:B------:R-:W-:Y:S01]  /*1e120*/  @P5 DADD R76, R76, R86 ;  /* 0x000000004c4c5229 */ /* 0x000fe20000000056 */
[----:B------:R-:W-:Y:S01]  /*1e130*/  FSEL R97, R97, 1.8213495016098022461, !P0 ;  /* 0x3fe921fb61617808 */ /* 0x000fe20004000000 */
[----:B------:R-:W-:Y:S01]  /*1e140*/  DADD R86, -RZ, |R24| ;  /* 0x00000000ff567229 */ /* 0x000fe20000000518 */
[----:B------:R-:W-:Y:S02]  /*1e150*/  FSEL R91, RZ, 2.1426990032196044922, P0 ;  /* 0x400921fbff5b7808 */ /* 0x000fe40000000000 */
[----:B------:R-:W-:Y:S02]  /*1e160*/  FSEL R95, R95, 3.37028055040000000000e+12, !P0 ;  /* 0x54442d185f5f7808 */ /* 0x000fe40004000000 */
[----:B------:R-:W-:Y:S02]  /*1e170*/  @!P5 FSEL R76, R80, R100, !P0 ;  /* 0x00000064504cd208 */ /* 0x000fe40004000000 */
[----:B------:R-:W-:Y:S01]  /*1e180*/  @!P5 FSEL R77, R81, R101, !P0 ;  /* 0x00000065514dd208 */ /* 0x000fe20004000000 */
[----:B------:R-:W-:Y:S01]  /*1e190*/  DADD R80, |R28|, |R82| ;  /* 0x000000001c507229 */ /* 0x000fe20000000652 */
[----:B------:R-:W-:-:S02]  /*1e1a0*/  FSEL R93, RZ, 3.37028055040000000000e+12, P0 ;  /* 0x54442d18ff5d7808 */ /* 0x000fc40000000000 */
[----:B------:R-:W-:Y:S01]  /*1e1b0*/  @P1 FSEL R91, R97, R77, !P2 ;  /* 0x0000004d615b1208 */ /* 0x000fe20005000000 */
[----:B------:R-:W-:Y:S01]  /*1e1c0*/  IMAD.MOV.U32 R77, RZ, RZ, R87 ;  /* 0x000000ffff4d7224 */ /* 0x000fe200078e0057 */
[----:B------:R-:W-:Y:S01]  /*1e1d0*/  @P1 FSEL R93, R95, R76, !P2 ;  /* 0x0000004c5f5d1208 */ /* 0x000fe20005000000 */
[----:B------:R-:W-:Y:S01]  /*1e1e0*/  IMAD.MOV.U32 R76, RZ, RZ, 0x40000000 ;  /* 0x40000000ff4c7424 */ /* 0x000fe200078e00ff */
[----:B------:R-:W-:Y:S01]  /*1e1f0*/  LOP3.LUT R91, R91, 0x80000000, R83, 0xb8, !PT ;  /* 0x800000005b5b7812 */ /* 0x000fe200078eb853 */
[----:B------:R-:W-:-:S06]  /*1e200*/  DSETP.NAN.AND P0, PT, R80, R80, PT ;  /* 0x000000505000722a */ /* 0x000fcc0003f08000 */
[----:B------:R-:W-:Y:S02]  /*1e210*/  FSEL R90, R80, R93, P0 ;  /* 0x0000005d505a7208 */ /* 0x000fe40000000000 */
[----:B------:R-:W-:-:S07]  /*1e220*/  FSEL R91, R81, R91, P0 ;  /* 0x0000005b515b7208 */ /* 0x000fce0000000000 */
[----:B------:R-:W-:Y:S05]  /*1e230*/  CALL.REL.NOINC `($_Z7runTopo5Orbit13OutputImgArrs12InputImgArrsll$__internal_accurate_pow) ;  /* 0x00000250007c7944 */ /* 0x000fea0003c00000 */
[----:B------:R-:W-:Y:S05]  /*1e240*/  BSYNC.RECONVERGENT B0 ;  /* 0x0000000000007941 */ /* 0x000fea0003800200 */
.L_x_488:
        /* <DEDUP_REMOVED lines=15> */
.L_x_490:
[----:B------:R-:W-:Y:S05]  /*1e340*/  BSYNC.RECONVERGENT B0 ;  /* 0x0000000000007941 */ /* 0x000fea0003800200 */
.L_x_489:
        /* <DEDUP_REMOVED lines=29> */
.L_x_492:
[----:B------:R-:W-:Y:S05]  /*1e520*/  BSYNC.RECONVERGENT B1 ;  /* 0x0000000000017941 */ /* 0x000fea0003800200 */
.L_x_491:
[----:B------:R-:W0:Y:S01]  /*1e530*/  MUFU.RCP64H R25, R27 ;  /* 0x0000001b00197308 */ /* 0x000e220000001800 */
[----:B------:R-:W-:Y:S01]  /*1e540*/  IMAD.MOV.U32 R24, RZ, RZ, 0x1 ;  /* 0x00000001ff187424 */ /* 0x000fe200078e00ff */
[----:B------:R-:W1:Y:S01]  /*1e550*/  LDCU.64 UR4, c[0x3][0x18] ;  /* 0x00c00300ff0477ac */ /* 0x000e620008000a00 */
[----:B------:R-:W-:Y:S04]  /*1e560*/  BSSY.RECONVERGENT B1, `(.L_x_493) ;  /* 0x0000014000017945 */ /* 0x000fe80003800200 */
[C---:B0-----:R-:W-:Y:S02]  /*1e570*/  DFMA R80, -R26.reuse, R24, 1 ;  /* 0x3ff000001a50742b */ /* 0x041fe40000000118 */
[----:B-1----:R-:W-:-:S06]  /*1e580*/  DADD R84, R26, UR4 ;  /* 0x000000041a547e29 */ /* 0x002fcc0008000000 */
        /* <DEDUP_REMOVED lines=17> */
.L_x_494:
[----:B------:R-:W-:Y:S05]  /*1e6a0*/  BSYNC.RECONVERGENT B1 ;  /* 0x0000000000017941 */ /* 0x000fea0003800200 */
.L_x_493:
[----:B------:R-:W-:Y:S01]  /*1e6b0*/  DADD R82, -R70, R82 ;  /* 0x0000000046527229 */ /* 0x000fe20000000152 */
[----:B------:R-:W-:Y:S01]  /*1e6c0*/  BSSY.RECONVERGENT B0, `(.L_x_495) ;  /* 0x0000013000007945 */ /* 0x000fe20003800200 */
[----:B------:R-:W-:Y:S01]  /*1e6d0*/  DADD R24, -R68, R28 ;  /* 0x0000000044187229 */ /* 0x000fe2000000011c */
[----:B------:R-:W-:Y:S01]  /*1e6e0*/  IMAD.MOV.U32 R84, RZ, RZ, R100 ;  /* 0x000000ffff547224 */ /* 0x000fe200078e0064 */
[----:B------:R-:W-:Y:S01]  /*1e6f0*/  DADD R30, -R66, R30 ;  /* 0x00000000421e7229 */ /* 0x000fe2000000011e */
[----:B------:R-:W-:Y:S01]  /*1e700*/  IMAD.MOV.U32 R85, RZ, RZ, R101 ;  /* 0x000000ffff557224 */ /* 0x000fe200078e0065 */
[----:B------:R-:W-:Y:S02]  /*1e710*/  MOV R0, 0x1e7f0 ;  /* 0x0001e7f000007802 */ /* 0x000fe40000000f00 */
[-C--:B------:R-:W-:Y:S02]  /*1e720*/  DMUL R26, R52, R82.reuse ;  /* 0x00000052341a7228 */ /* 0x080fe40000000000 */
[----:B------:R-:W-:-:S02]  /*1e730*/  DMUL R76, R64, R82 ;  /* 0x00000052404c7228 */ /* 0x000fc40000000000 */
[----:B------:R-:W-:-:S04]  /*1e740*/  DMUL R82, R58, R82 ;  /* 0x000000523a527228 */ /* 0x000fc80000000000 */
[----:B------:R-:W-:-:S08]  /*1e750*/  DFMA R26, R50, R24, R26 ;  /* 0x00000018321a722b */ /* 0x000fd0000000001a */
[----:B------:R-:W-:Y:S02]  /*1e760*/  DFMA R28, R34, R30, R26 ;  /* 0x0000001e221c722b */ /* 0x000fe4000000001a */
[-C--:B------:R-:W-:Y:S02]  /*1e770*/  DFMA R26, R62, R24.reuse, R76 ;  /* 0x000000183e1a722b */ /* 0x080fe4000000004c */
[----:B------:R-:W-:-:S04]  /*1e780*/  DFMA R24, R56, R24, R82 ;  /* 0x000000183818722b */ /* 0x000fc80000000052 */
[----:B------:R-:W-:Y:S02]  /*1e790*/  DADD R76, -RZ, |R28| ;  /* 0x00000000ff4c7229 */ /* 0x000fe4000000051c */
[-C--:B------:R-:W-:Y:S02]  /*1e7a0*/  DFMA R26, R60, R30.reuse, R26 ;  /* 0x0000001e3c1a722b */ /* 0x080fe4000000001a */
[----:B------:R-:W-:-:S06]  /*1e7b0*/  DFMA R24, R54, R30, R24 ;  /* 0x0000001e3618722b */ /* 0x000fcc0000000018 */
[----:B------:R-:W-:Y:S01]  /*1e7c0*/  MOV R86, R76 ;  /* 0x0000004c00567202 */ /* 0x000fe20000000f00 */
[----:B------:R-:W-:-:S07]  /*1e7d0*/  IMAD.MOV.U32 R76, RZ, RZ, 0x40000000 ;  /* 0x40000000ff4c7424 */ /* 0x000fce00078e00ff */
[----:B------:R-:W-:Y:S05]  /*1e7e0*/  CALL.REL.NOINC `($_Z7runTopo5Orbit13OutputImgArrs12InputImgArrsll$__internal_accurate_pow) ;  /* 0x0000024c00107944 */ /* 0x000fea0003c00000 */
[----:B------:R-:W-:Y:S05]  /*1e7f0*/  BSYNC.RECONVERGENT B0 ;  /* 0x0000000000007941 */ /* 0x000fea0003800200 */
.L_x_495:
        /* <DEDUP_REMOVED lines=17> */
.L_x_497:
[----:B------:R-:W-:Y:S05]  /*1e910*/  BSYNC.RECONVERGENT B0 ;  /* 0x0000000000007941 */ /* 0x000fea0003800200 */
.L_x_496:
[----:B------:R-:W-:Y:S01]  /*1e920*/  BSSY.RECONVERGENT B0, `(.L_x_498) ;  /* 0x0000006000007945 */ /* 0x000fe20003800200 */
[----:B------:R-:W-:Y:S01]  /*1e930*/  FSEL R30, R30, RZ, P2 ;  /* 0x000000ff1e1e7208 */ /* 0x000fe20001000000 */
[----:B------:R-:W-:Y:S01]  /*1e940*/  IMAD.MOV.U32 R76, RZ, RZ, 0x40000000 ;  /* 0x40000000ff4c7424 */ /* 0x000fe200078e00ff */
[----:B------:R-:W-:Y:S02]  /*1e950*/  FSEL R31, R31, 1.875, P2 ;  /* 0x3ff000001f1f7808 */ /* 0x000fe40001000000 */
[----:B------:R-:W-:-:S07]  /*1e960*/  MOV R0, 0x1e980 ;  /* 0x0001e98000007802 */ /* 0x000fce0000000f00 */
[----:B------:R-:W-:Y:S05]  /*1e970*/  CALL.REL.NOINC `($_Z7runTopo5Orbit13OutputImgArrs12InputImgArrsll$__internal_accurate_pow) ;  /* 0x0000024800ac7944 */ /* 0x000fea0003c00000 */
[----:B------:R-:W-:Y:S05]  /*1e980*/  BSYNC.RECONVERGENT B0 ;  /* 0x0000000000007941 */ /* 0x000fea0003800200 */
.L_x_498:
        /* <DEDUP_REMOVED lines=16> */
.L_x_500:
[----:B------:R-:W-:Y:S05]  /*1ea90*/  BSYNC.RECONVERGENT B0 ;  /* 0x0000000000007941 */ /* 0x000fea0003800200 */
.L_x_499:
        /* <DEDUP_REMOVED lines=9> */
.L_x_501:
        /* <DEDUP_REMOVED lines=27> */
.L_x_503:
[----:B------:R-:W-:Y:S05]  /*1ece0*/  BSYNC.RECONVERGENT B0 ;  /* 0x0000000000007941 */ /* 0x000fea0003800200 */
.L_x_502:
        /* <DEDUP_REMOVED lines=10> */
.L_x_505:
[----:B------:R-:W-:Y:S05]  /*1ed90*/  BSYNC.RECONVERGENT B1 ;  /* 0x0000000000017941 */ /* 0x000fea0003800200 */
.L_x_504:
[----:B------:R-:W0:Y:S01]  /*1eda0*/  MUFU.RCP64H R29, R79 ;  /* 0x0000004f001d7308 */ /* 0x000e220000001800 */
[----:B------:R-:W-:Y:S01]  /*1edb0*/  IMAD.MOV.U32 R28, RZ, RZ, 0x1 ;  /* 0x00000001ff1c7424 */ /* 0x000fe200078e00ff */
[----:B------:R-:W-:Y:S01]  /*1edc0*/  DSETP.NEU.AND P0, PT, R24, 1, PT ;  /* 0x3ff000001800742a */ /* 0x000fe20003f0d000 */
[----:B------:R-:W-:Y:S04]  /*1edd0*/  BSSY.RECONVERGENT B1, `(.L_x_506) ;  /* 0x0000017000017945 */ /* 0x000fe80003800200 */
[----:B0-----:R-:W-:-:S08]  /*1ede0*/  DFMA R76, -R78, R28, 1 ;  /* 0x3ff000004e4c742b */ /* 0x001fd0000000011c */
[----:B------:R-:W-:-:S08]  /*1edf0*/  DFMA R76, R76, R76, R76 ;  /* 0x0000004c4c4c722b */ /* 0x000fd0000000004c */
[----:B------:R-:W-:-:S08]  /*1ee00*/  DFMA R76, R28, R76, R28 ;  /* 0x0000004c1c4c722b */ /* 0x000fd0000000001c */
[----:B------:R-:W-:-:S08]  /*1ee10*/  DFMA R28, -R78, R76, 1 ;  /* 0x3ff000004e1c742b */ /* 0x000fd0000000014c */
[----:B------:R-:W-:Y:S01]  /*1ee20*/  DFMA R76, R76, R28, R76 ;  /* 0x0000001c4c4c722b */ /* 0x000fe2000000004c */
[----:B------:R-:W-:Y:S02]  /*1ee30*/  FSEL R28, R26, RZ, P0 ;  /* 0x000000ff1a1c7208 */ /* 0x000fe40000000000 */
[----:B------:R-:W-:-:S04]  /*1ee40*/  FSEL R29, R27, 1.875, P0 ;  /* 0x3ff000001b1d7808 */ /* 0x000fc80000000000 */
[----:B------:R-:W-:Y:S02]  /*1ee50*/  FSETP.GEU.AND P1, PT, |R29|, 6.5827683646048100446e-37, PT ;  /* 0x036000001d00780b */ /* 0x000fe40003f2e200 */
        /* <DEDUP_REMOVED lines=14> */
.L_x_507:
[----:B------:R-:W-:Y:S05]  /*1ef40*/  BSYNC.RECONVERGENT B1 ;  /* 0x0000000000017941 */ /* 0x000fea0003800200 */
.L_x_506:
        /* <DEDUP_REMOVED lines=25> */
.L_x_509:
[----:B------:R-:W-:Y:S05]  /*1f0e0*/  BSYNC.RECONVERGENT B1 ;  /* 0x0000000000017941 */ /* 0x000fea0003800200 */
.L_x_508:
        /* <DEDUP_REMOVED lines=8> */
.L_x_510:
        /* <DEDUP_REMOVED lines=20> */
.L_x_512:
[----:B------:R-:W-:Y:S05]  /*1f2b0*/  BSYNC.RECONVERGENT B0 ;  /* 0x0000000000007941 */ /* 0x000fea0003800200 */
.L_x_511:
[----:B------:R-:W-:Y:S01]  /*1f2c0*/  DMUL R76, R76, 4 ;  /* 0x401000004c4c7828 */ /* 0x000fe20000000000 */
[----:B------:R-:W-:Y:S01]  /*1f2d0*/  BSSY.RECONVERGENT B1, `(.L_x_513) ;  /* 0x0000015000017945 */ /* 0x000fe20003800200 */
[----:B------:R-:W-:Y:S02]  /*1f2e0*/  DSETP.NEU.AND P0, PT, R26, 1, PT ;  /* 0x3ff000001a00742a */ /* 0x000fe40003f0d000 */
[----:B------:R-:W-:-:S06]  /*1f2f0*/  DMUL R92, R78, R24 ;  /* 0x000000184e5c7228 */ /* 0x000fcc0000000000 */
[----:B------:R-:W-:Y:S02]  /*1f300*/  FSEL R87, R77, 2.25, P0 ;  /* 0x401000004d577808 */ /* 0x000fe40000000000 */
[----:B------:R-:W-:Y:S02]  /*1f310*/  FSEL R86, R76, RZ, P0 ;  /* 0x000000ff4c567208 */ /* 0x000fe40000000000 */
[----:B------:R-:W0:Y:S01]  /*1f320*/  MUFU.RCP64H R77, R87 ;  /* 0x00000057004d7308 */ /* 0x000e220000001800 */
[----:B------:R-:W-:Y:S02]  /*1f330*/  MOV R76, 0x1 ;  /* 0x00000001004c7802 */ /* 0x000fe40000000f00 */
        /* <DEDUP_REMOVED lines=14> */
.L_x_514:
[----:B------:R-:W-:Y:S05]  /*1f420*/  BSYNC.RECONVERGENT B1 ;  /* 0x0000000000017941 */ /* 0x000fea0003800200 */
.L_x_513:
[----:B------:R-:W-:Y:S01]  /*1f430*/  DADD R76, R100, 2 ;  /* 0x40000000644c7429 */ /* 0x000fe20000000000 */
[----:B------:R-:W-:Y:S01]  /*1f440*/  IMAD.MOV.U32 R80, RZ, RZ, 0x0 ;  /* 0x00000000ff507424 */ /* 0x000fe200078e00ff */
[----:B------:R-:W-:Y:S01]  /*1f450*/  BSSY.RECONVERGENT B1, `(.L_x_515) ;  /* 0x000001b000017945 */ /* 0x000fe20003800200 */
[----:B------:R-:W-:-:S05]  /*1f460*/  IMAD.MOV.U32 R81, RZ, RZ, 0x3fd80000 ;  /* 0x3fd80000ff517424 */ /* 0x000fca00078e00ff */
        /* <DEDUP_REMOVED lines=25> */
.L_x_516:
[----:B------:R-:W-:Y:S05]  /*1f600*/  BSYNC.RECONVERGENT B1 ;  /* 0x0000000000017941 */ /* 0x000fea0003800200 */
.L_x_515:
[----:B------:R-:W-:Y:S01]  /*1f610*/  DADD R76, R100, R76 ;  /* 0x00000000644c7229 */ /* 0x000fe2000000004c */
[----:B------:R-:W-:Y:S01]  /*1f620*/  MOV R92, RZ ;  /* 0x000000ff005c7202 */ /* 0x000fe20000000f00 */
        /* <DEDUP_REMOVED lines=50> */
.L_x_518:
[----:B------:R-:W-:Y:S05]  /*1f950*/  BSYNC.RECONVERGENT B1 ;  /* 0x0000000000017941 */ /* 0x000fea0003800200 */
.L_x_517:
        /* <DEDUP_REMOVED lines=9> */
.L_x_519:
        /* <DEDUP_REMOVED lines=15> */
.L_x_521:
[----:B------:R-:W-:Y:S05]  /*1fae0*/  BSYNC.RECONVERGENT B0 ;  /* 0x0000000000007941 */ /* 0x000fea0003800200 */
.L_x_520:
        /* <DEDUP_REMOVED lines=29> */
.L_x_523:
[----:B------:R-:W-:Y:S05]  /*1fcc0*/  BSYNC.RECONVERGENT B1 ;  /* 0x0000000000017941 */ /* 0x000fea0003800200 */
.L_x_522:
        /* <DEDUP_REMOVED lines=23> */
.L_x_525:
[----:B------:R-:W-:Y:S05]  /*1fe40*/  BSYNC.RECONVERGENT B1 ;  /* 0x0000000000017941 */ /* 0x000fea0003800200 */
.L_x_524:
[----:B------:R-:W-:Y:S01]  /*1fe50*/  DADD R86, -RZ, |R24| ;  /* 0x00000000ff567229 */ /* 0x000fe20000000518 */
[----:B------:R-:W-:Y:S01]  /*1fe60*/  BSSY.RECONVERGENT B0, `(.L_x_526) ;  /* 0x0000005000007945 */ /* 0x000fe20003800200 */
[----:B------:R-:W-:Y:S01]  /*1fe70*/  IMAD.MOV.U32 R76, RZ, RZ, 0x40000000 ;  /* 0x40000000ff4c7424 */ /* 0x000fe200078e00ff */
[----:B------:R-:W-:-:S07]  /*1fe80*/  MOV R0, 0x1feb0 ;  /* 0x0001feb000007802 */ /* 0x000fce0000000f00 */
[----:B------:R-:W-:-:S07]  /*1fe90*/  IMAD.MOV.U32 R77, RZ, RZ, R87 ;  /* 0x000000ffff4d7224 */ /* 0x000fce00078e0057 */
[----:B------:R-:W-:Y:S05]  /*1fea0*/  CALL.REL.NOINC `($_Z7runTopo5Orbit13OutputImgArrs12InputImgArrsll$__internal_accurate_pow) ;  /* 0x0000023400607944 */ /* 0x000fea0003c00000 */
[----:B------:R-:W-:Y:S05]  /*1feb0*/  BSYNC.RECONVERGENT B0 ;  /* 0x0000000000007941 */ /* 0x000fea0003800200 */
.L_x_526:
        /* <DEDUP_REMOVED lines=15> */
.L_x_528:
[----:B------:R-:W-:Y:S05]  /*1ffb0*/  BSYNC.RECONVERGENT B0 ;  /* 0x0000000000007941 */ /* 0x000fea0003800200 */
.L_x_527:
        /* <DEDUP_REMOVED lines=29> */
.L_x_530:
[----:B------:R-:W-:Y:S05]  /*20190*/  BSYNC.RECONVERGENT B1 ;  /* 0x0000000000017941 */ /* 0x000fea0003800200 */
.L_x_529:
        /* <DEDUP_REMOVED lines=28> */
.L_x_532:
[----:B------:R-:W-:Y:S05]  /*20360*/  BSYNC.RECONVERGENT B1 ;  /* 0x0000000000017941 */ /* 0x000fea0003800200 */
.L_x_531:
        /* <DEDUP_REMOVED lines=23> */
.L_x_534:
[----:B------:R-:W-:Y:S05]  /*204e0*/  BSYNC.RECONVERGENT B1 ;  /* 0x0000000000017941 */ /* 0x000fea0003800200 */
.L_x_533:
[----:B------:R-:W-:Y:S01]  /*204f0*/  DADD R86, -RZ, |R24| ;  /* 0x00000000ff567229 */ /* 0x000fe20000000518 */
[----:B------:R-:W-:Y:S01]  /*20500*/  BSSY.RECONVERGENT B0, `(.L_x_535) ;  /* 0x0000005000007945 */ /* 0x000fe20003800200 */
[----:B------:R-:W-:Y:S01]  /*20510*/  IMAD.MOV.U32 R76, RZ, RZ, 0x40000000 ;  /* 0x40000000ff4c7424 */ /* 0x000fe200078e00ff */
[----:B------:R-:W-:-:S07]  /*20520*/  MOV R0, 0x20550 ;  /* 0x0002055000007802 */ /* 0x000fce0000000f00 */
[----:B------:R-:W-:-:S07]  /*20530*/  IMAD.MOV.U32 R77, RZ, RZ, R87 ;  /* 0x000000ffff4d7224 */ /* 0x000fce00078e0057 */
[----:B------:R-:W-:Y:S05]  /*20540*/  CALL.REL.NOINC `($_Z7runTopo5Orbit13OutputImgArrs12InputImgArrsll$__internal_accurate_pow) ;  /* 0x0000022c00b87944 */ /* 0x000fea0003c00000 */
[----:B------:R-:W-:Y:S05]  /*20550*/  BSYNC.RECONVERGENT B0 ;  /* 0x0000000000007941 */ /* 0x000fea0003800200 */
.L_x_535:
        /* <DEDUP_REMOVED lines=15> */
.L_x_537:
[----:B------:R-:W-:Y:S05]  /*20650*/  BSYNC.RECONVERGENT B0 ;  /* 0x0000000000007941 */ /* 0x000fea0003800200 */
.L_x_536:
        /* <DEDUP_REMOVED lines=31> */
.L_x_539:
[----:B------:R-:W-:Y:S05]  /*20850*/  BSYNC.RECONVERGENT B1 ;  /* 0x0000000000017941 */ /* 0x000fea0003800200 */
.L_x_538:
[----:B------:R-:W0:Y:S01]  /*20860*/  MUFU.RCP64H R25, R27 ;  /* 0x0000001b00197308 */ /* 0x000e220000001800 */
[----:B------:R-:W-:Y:S01]  /*20870*/  IMAD.MOV.U32 R24, RZ, RZ, 0x1 ;  /* 0x00000001ff187424 */ /* 0x000fe200078e00ff */
        /* <DEDUP_REMOVED lines=19> */
.L_x_541:
[----:B------:R-:W-:Y:S05]  /*209b0*/  BSYNC.RECONVERGENT B1 ;  /* 0x0000000000017941 */ /* 0x000fea0003800200 */
.L_x_540:
[----:B------:R-:W-:Y:S01]  /*209c0*/  UMOV UR4, 0x1a63c1f8 ;  /* 0x1a63c1f800047882 */ /* 0x000fe20000000000 */
[----:B------:R-:W-:Y:S01]  /*209d0*/  UMOV UR5, 0x404ca5dc ;  /* 0x404ca5dc00057882 */ /* 0x000fe20000000000 */
[----:B------:R-:W-:Y:S01]  /*209e0*/  PLOP3.LUT P1, PT, PT, PT, PT, 0x8, 0x80 ;  /* 0x000000000080781c */ /* 0x000fe20003f2e170 */
[----:B------:R-:W-:Y:S01]  /*209f0*/  DMUL R90, R90, UR4 ;  /* 0x000000045a5a7c28 */ /* 0x000fe20008000000 */
[----:B------:R-:W-:Y:S01]  /*20a00*/  MOV R28, R100 ;  /* 0x00000064001c7202 */ /* 0x000fe20000000f00 */
[----:B------:R-:W-:Y:S01]  /*20a10*/  DMUL R88, R88, UR4 ;  /* 0x0000000458587c28 */ /* 0x000fe20008000000 */
[----:B------:R-:W-:-:S10]  /*20a20*/  IMAD.MOV.U32 R29, RZ, RZ, R101 ;  /* 0x000000ffff1d7224 */ /* 0x000fd400078e0065 */
.L_x_178:
[----:B------:R-:W-:Y:S05]  /*20a30*/  BSYNC.RECONVERGENT B2 ;  /* 0x0000000000027941 */ /* 0x000fea0003800200 */
.L_x_177:
[----:B------:R-:W-:Y:S01]  /*20a40*/  VIADD R75, R75, 0x1 ;  /* 0x000000014b4b7836 */ /* 0x000fe20000000000 */
[----:B------:R-:W-:-:S04]  /*20a50*/  PLOP3.LUT P0, PT, P1, PT, PT, 0x8, 0x80 ;  /* 0x000000000080781c */ /* 0x000fc80000f0e170 */
[----:B------:R-:W-:-:S13]  /*20a60*/  ISETP.NE.AND P1, PT, R75, 0x1, PT ;  /* 0x000000014b00780c */ /* 0x000fda0003f25270 */
[----:B------:R-:W-:Y:S05]  /*20a70*/  @P1 BRA `(.L_x_542) ;  /* 0xfffffea800fc1947 */ /* 0x000fea000383ffff */
[----:B------:R-:W-:Y:S05]  /*20a80*/  BSYNC.RECONVERGENT B3 ;  /* 0x0000000000037941 */ /* 0x000fea0003800200 */
.L_x_176:
        /* <DEDUP_REMOVED lines=24> */
.L_x_544:
[----:B------:R-:W-:Y:S05]  /*20c10*/  BSYNC.RECONVERGENT B1 ;  /* 0x0000000000017941 */ /* 0x000fea0003800200 */
.L_x_543:
        /* <DEDUP_REMOVED lines=21> */
.L_x_546:
[----:B------:R-:W-:Y:S05]  /*20d70*/  BSYNC.RECONVERGENT B1 ;  /* 0x0000000000017941 */ /* 0x000fea0003800200 */
.L_x_545:
        /* <DEDUP_REMOVED lines=12> */
[----:B------:R-:W-:Y:S02]  /*20e40*/  DFMA R22, R26, R24, R22 ;  /* 0x000000181a16722b */ /* 0x000fe40000000016 */
[----:B------:R-:W-:-:S08]  /*20e50*/  DADD R24, R100, R20 ;  /* 0x0000000064187229 */ /* 0x000fd00000000014 */
        /* <DEDUP_REMOVED lines=11> */
.L_x_548:
[----:B------:R-:W-:Y:S05]  /*20f10*/  BSYNC.RECONVERGENT B1 ;  /* 0x0000000000017941 */ /* 0x000fea0003800200 */
.L_x_547:
        /* <DEDUP_REMOVED lines=21> */
.L_x_550:
[----:B------:R-:W-:Y:S05]  /*21070*/  BSYNC.RECONVERGENT B1 ;  /* 0x0000000000017941 */ /* 0x000fea0003800200 */
.L_x_549:
[----:B------:R-:W-:Y:S01]  /*21080*/  DFMA R20, R100, -R22, R24 ;  /* 0x800000166414722b */ /* 0x000fe20000000018 */
[----:B------:R-:W-:Y:S01]  /*21090*/  BSSY.RECONVERGENT B0, `(.L_x_551) ;  /* 0x0000008000007945 */ /* 0x000fe20003800200 */
[----:B------:R-:W-:Y:S01]  /*210a0*/  IMAD.MOV.U32 R76, RZ, RZ, 0x40000000 ;  /* 0x40000000ff4c7424 */ /* 0x000fe200078e00ff */
[----:B------:R-:W-:-:S05]  /*210b0*/  MOV R0, 0x21110 ;  /* 0x0002111000007802 */ /* 0x000fca0000000f00 */
[----:B------:R-:W-:-:S08]  /*210c0*/  DMUL R20, R20, 0.5 ;  /* 0x3fe0000014147828 */ /* 0x000fd00000000000 */
[----:B------:R-:W-:-:S10]  /*210d0*/  DADD R26, -RZ, |R20| ;  /* 0x00000000ff1a7229 */ /* 0x000fd40000000514 */
[----:B------:R-:W-:Y:S02]  /*210e0*/  IMAD.MOV.U32 R86, RZ, RZ, R26 ;  /* 0x000000ffff567224 */ /* 0x000fe400078e001a */
[----:B------:R-:W-:-:S07]  /*210f0*/  IMAD.MOV.U32 R77, RZ, RZ, R27 ;  /* 0x000000ffff4d7224 */ /* 0x000fce00078e001b */
[----:B------:R-:W-:Y:S05]  /*21100*/  CALL.REL.NOINC `($_Z7runTopo5Orbit13OutputImgArrs12InputImgArrsll$__internal_accurate_pow) ;  /* 0x0000022000c87944 */ /* 0x000fea0003c00000 */
[----:B------:R-:W-:Y:S05]  /*21110*/  BSYNC.RECONVERGENT B0 ;  /* 0x0000000000007941 */ /* 0x000fea0003800200 */
.L_x_551:
        /* <DEDUP_REMOVED lines=14> */
.L_x_553:
[----:B------:R-:W-:Y:S05]  /*21200*/  BSYNC.RECONVERGENT B0 ;  /* 0x0000000000007941 */ /* 0x000fea0003800200 */
.L_x_552:
        /* <DEDUP_REMOVED lines=28> */
.L_x_555:
[----:B------:R-:W-:Y:S05]  /*213d0*/  BSYNC.RECONVERGENT B1 ;  /* 0x0000000000017941 */ /* 0x000fea0003800200 */
.L_x_554:
[-C--:B------:R-:W-:Y:S01]  /*213e0*/  DMUL R22, R4, R16.reuse ;  /* 0x0000001004167228 */ /* 0x080fe20000000000 */
[----:B------:R-:W-:Y:S01]  /*213f0*/  BSSY.RECONVERGENT B1, `(.L_x_556) ;  /* 0x000001c000017945 */ /* 0x000fe20003800200 */
[----:B------:R-:W-:-:S06]  /*21400*/  DMUL R16, R36, R16 ;  /* 0x0000001024107228 */ /* 0x000fcc0000000000 */
[-C--:B------:R-:W-:Y:S02]  /*21410*/  DFMA R22, R6, R14.reuse, R22 ;  /* 0x0000000e0616722b */ /* 0x080fe40000000016 */
[----:B------:R-:W-:-:S06]  /*21420*/  DFMA R16, R38, R14, R16 ;  /* 0x0000000e2610722b */ /* 0x000fcc0000000010 */
[-C--:B------:R-:W-:Y:S01]  /*21430*/  DFMA R86, R2, R18.reuse, R22 ;  /* 0x000000120256722b */ /* 0x080fe20000000016 */
[----:B------:R-:W-:Y:S01]  /*21440*/  IMAD.MOV.U32 R22, RZ, RZ, 0x1 ;  /* 0x00000001ff167424 */ /* 0x000fe200078e00ff */
[----:B------:R-:W-:-:S04]  /*21450*/  DFMA R16, R34, -R18, R16 ;  /* 0x800000122210722b */ /* 0x000fc80000000010 */
[----:B------:R-:W0:Y:S02]  /*21460*/  MUFU.RCP64H R23, R87 ;  /* 0x0000005700177308 */ /* 0x000e240000001800 */
[----:B0-----:R-:W-:-:S08]  /*21470*/  DFMA R24, -R86, R22, 1 ;  /* 0x3ff000005618742b */ /* 0x001fd00000000116 */
[----:B------:R-:W-:-:S08]  /*21480*/  DFMA R24, R24, R24, R24 ;  /* 0x000000181818722b */ /* 0x000fd00000000018 */
[----:B------:R-:W-:Y:S02]  /*21490*/  DFMA R24, R22, R24, R22 ;  /* 0x000000181618722b */ /* 0x000fe40000000016 */
[----:B------:R-:W-:-:S06]  /*214a0*/  DMUL R22, R32, R20 ;  /* 0x0000001420167228 */ /* 0x000fcc0000000000 */
[----:B------:R-:W-:Y:S02]  /*214b0*/  DFMA R14, -R86, R24, 1 ;  /* 0x3ff00000560e742b */ /* 0x000fe40000000118 */
[----:B------:R-:W-:-:S06]  /*214c0*/  DFMA R92, -R16, R22, R72 ;  /* 0x00000016105c722b */ /* 0x000fcc0000000148 */
[----:B------:R-:W-:-:S04]  /*214d0*/  DFMA R14, R24, R14, R24 ;  /* 0x0000000e180e722b */ /* 0x000fc80000000018 */
[----:B------:R-:W-:-:S04]  /*214e0*/  FSETP.GEU.AND P2, PT, |R93|, 6.5827683646048100446e-37, PT ;  /* 0x036000005d00780b */ /* 0x000fc80003f4e200 */
        /* <DEDUP_REMOVED lines=10> */
[----:B------:R-:W-:Y:S02]  /*21590*/  IMAD.MOV.U32 R14, RZ, RZ, R100 ;  /* 0x000000ffff0e7224 */ /* 0x000fe400078e0064 */
[----:B------:R-:W-:-:S07]  /*215a0*/  IMAD.MOV.U32 R15, RZ, RZ, R101 ;  /* 0x000000ffff0f7224 */ /* 0x000fce00078e0065 */
.L_x_557:
[----:B------:R-:W-:Y:S05]  /*215b0*/  BSYNC.RECONVERGENT B1 ;  /* 0x0000000000017941 */ /* 0x000fea0003800200 */
.L_x_556:
[----:B------:R-:W-:Y:S01]  /*215c0*/  DADD R86, -RZ, |R32| ;  /* 0x00000000ff567229 */ /* 0x000fe20000000520 */
[----:B------:R-:W-:Y:S01]  /*215d0*/  BSSY.RECONVERGENT B0, `(.L_x_558) ;  /* 0x0000005000007945 */ /* 0x000fe20003800200 */
[----:B------:R-:W-:Y:S02]  /*215e0*/  MOV R76, 0x40000000 ;  /* 0x40000000004c7802 */ /* 0x000fe40000000f00 */
[----:B------:R-:W-:-:S06]  /*215f0*/  MOV R0, 0x21620 ;  /* 0x0002162000007802 */ /* 0x000fcc0000000f00 */
[----:B------:R-:W-:-:S07]  /*21600*/  IMAD.MOV.U32 R77, RZ, RZ, R87 ;  /* 0x000000ffff4d7224 */ /* 0x000fce00078e0057 */
[----:B------:R-:W-:Y:S05]  /*21610*/  CALL.REL.NOINC `($_Z7runTopo5Orbit13OutputImgArrs12InputImgArrsll$__internal_accurate_pow) ;  /* 0x0000021c00847944 */ /* 0x000fea0003c00000 */
[----:B------:R-:W-:Y:S05]  /*21620*/  BSYNC.RECONVERGENT B0 ;  /* 0x0000000000007941 */ /* 0x000fea0003800200 */
.L_x_558:
        /* <DEDUP_REMOVED lines=17> */
.L_x_560:
[----:B------:R-:W-:Y:S05]  /*21740*/  BSYNC.RECONVERGENT B0 ;  /* 0x0000000000007941 */ /* 0x000fea0003800200 */
.L_x_559:
[----:B------:R-:W-:Y:S01]  /*21750*/  BSSY.RECONVERGENT B0, `(.L_x_561) ;  /* 0x0000006000007945 */ /* 0x000fe20003800200 */
[----:B------:R-:W-:Y:S01]  /*21760*/  FSEL R18, R98, RZ, P2 ;  /* 0x000000ff62127208 */ /* 0x000fe20001000000 */
[----:B------:R-:W-:Y:S01]  /*21770*/  IMAD.MOV.U32 R76, RZ, RZ, 0x40000000 ;  /* 0x40000000ff4c7424 */ /* 0x000fe200078e00ff */
[----:B------:R-:W-:Y:S02]  /*21780*/  FSEL R19, R99, 1.875, P2 ;  /* 0x3ff0000063137808 */ /* 0x000fe40001000000 */
[----:B------:R-:W-:-:S07]  /*21790*/  MOV R0, 0x217b0 ;  /* 0x000217b000007802 */ /* 0x000fce0000000f00 */
[----:B------:R-:W-:Y:S05]  /*217a0*/  CALL.REL.NOINC `($_Z7runTopo5Orbit13OutputImgArrs12InputImgArrsll$__internal_accurate_pow) ;  /* 0x0000021c00207944 */ /* 0x000fea0003c00000 */
[----:B------:R-:W-:Y:S05]  /*217b0*/  BSYNC.RECONVERGENT B0 ;  /* 0x0000000000007941 */ /* 0x000fea0003800200 */
.L_x_561:
[C---:B------:R-:W-:Y:S01]  /*217c0*/  DADD R24, R16.reuse, 2 ;  /* 0x4000000010187429 */ /* 0x040fe20000000000 */
[----:B------:R-:W-:Y:S01]  /*217d0*/  BSSY.RECONVERGENT B0, `(.L_x_562) ;  /* 0x000000f000007945 */ /* 0x000fe20003800200 */
[C---:B------:R-:W-:Y:S01]  /*217e0*/  DSETP.NEU.AND P0, PT, R16.reuse, RZ, PT ;  /* 0x000000ff1000722a */ /* 0x040fe20003f0d000 */
[----:B------:R-:W-:Y:S01]  /*217f0*/  IMAD.MOV.U32 R77, RZ, RZ, R99 ;  /* 0x000000ffff4d7224 */ /* 0x000fe200078e0063 */
[----:B------:R-:W-:Y:S02]  /*21800*/  DSETP.NEU.AND P2, PT, R16, 1, PT ;  /* 0x3ff000001000742a */ /* 0x000fe40003f4d000 */
[----:B------:R-:W-:-:S04]  /*21810*/  DADD R86, -RZ, |R14| ;  /* 0x00000000ff567229 */ /* 0x000fc8000000050e */
        /* <DEDUP_REMOVED lines=10> */
.L_x_563:
[----:B------:R-:W-:Y:S05]  /*218c0*/  BSYNC.RECONVERGENT B0 ;  /* 0x0000000000007941 */ /* 0x000fea0003800200 */
.L_x_562:
[----:B------:R-:W-:Y:S01]  /*218d0*/  FSEL R16, R76, RZ, P2 ;  /* 0x000000ff4c107208 */ /* 0x000fe20001000000 */
[----:B------:R-:W-:Y:S01]  /*218e0*/  BSSY.RECONVERGENT B0, `(.L_x_564) ;  /* 0x0000007000007945 */ /* 0x000fe20003800200 */
[----:B------:R-:W-:Y:S01]  /*218f0*/  FSEL R17, R77, 1.875, P2 ;  /* 0x3ff000004d117808 */ /* 0x000fe20001000000 */
[----:B------:R-:W-:Y:S01]  /*21900*/  IMAD.MOV.U32 R77, RZ, RZ, R87 ;  /* 0x000000ffff4d7224 */ /* 0x000fe200078e0057 */
[----:B------:R-:W-:Y:S01]  /*21910*/  MOV R0, 0x21950 ;  /* 0x0002195000007802 */ /* 0x000fe20000000f00 */
[----:B------:R-:W-:-:S03]  /*21920*/  IMAD.MOV.U32 R76, RZ, RZ, 0x40000000 ;  /* 0x40000000ff4c7424 */ /* 0x000fc600078e00ff */
[----:B------:R-:W-:-:S11]  /*21930*/  DMUL R18, R18, R16 ;  /* 0x0000001012127228 */ /* 0x000fd60000000000 */
[----:B------:R-:W-:Y:S05]  /*21940*/  CALL.REL.NOINC `($_Z7runTopo5Orbit13OutputImgArrs12InputImgArrsll$__internal_accurate_pow) ;  /* 0x0000021800b87944 */ /* 0x000fea0003c00000 */
[----:B------:R-:W-:Y:S05]  /*21950*/  BSYNC.RECONVERGENT B0 ;  /* 0x0000000000007941 */ /* 0x000fea0003800200 */
.L_x_564:
        /* <DEDUP_REMOVED lines=15> */
.L_x_566:
[----:B------:R-:W-:Y:S05]  /*21a50*/  BSYNC.RECONVERGENT B0 ;  /* 0x0000000000007941 */ /* 0x000fea0003800200 */
.L_x_565:
        /* <DEDUP_REMOVED lines=29> */
.L_x_568:
[----:B------:R-:W-:Y:S05]  /*21c30*/  BSYNC.RECONVERGENT B1 ;  /* 0x0000000000017941 */ /* 0x000fea0003800200 */
.L_x_567:
        /* <DEDUP_REMOVED lines=21> */
.L_x_569:
        /* <DEDUP_REMOVED lines=17> */
.L_x_571:
[----:B------:R-:W-:Y:S05]  /*21ea0*/  BSYNC.RECONVERGENT B0 ;  /* 0x0000000000007941 */ /* 0x000fea0003800200 */
.L_x_570:
[----:B------:R-:W-:Y:S01]  /*21eb0*/  BSSY.RECONVERGENT B0, `(.L_x_572) ;  /* 0x0000006000007945 */ /* 0x000fe20003800200 */
[----:B------:R-:W-:Y:S01]  /*21ec0*/  FSEL R4, R98, RZ, P2 ;  /* 0x000000ff62047208 */ /* 0x000fe20001000000 */
[----:B------:R-:W-:Y:S01]  /*21ed0*/  IMAD.MOV.U32 R76, RZ, RZ, 0x40000000 ;  /* 0x40000000ff4c7424 */ /* 0x000fe200078e00ff */
[----:B------:R-:W-:Y:S02]  /*21ee0*/  FSEL R5, R99, 1.875, P2 ;  /* 0x3ff0000063057808 */ /* 0x000fe40001000000 */
[----:B------:R-:W-:-:S07]  /*21ef0*/  MOV R0, 0x21f10 ;  /* 0x00021f1000007802 */ /* 0x000fce0000000f00 */
[----:B------:R-:W-:Y:S05]  /*21f00*/  CALL.REL.NOINC `($_Z7runTopo5Orbit13OutputImgArrs12InputImgArrsll$__internal_accurate_pow) ;  /* 0x0000021400487944 */ /* 0x000fea0003c00000 */
[----:B------:R-:W-:Y:S05]  /*21f10*/  BSYNC.RECONVERGENT B0 ;  /* 0x0000000000007941 */ /* 0x000fea0003800200 */
.L_x_572:
        /* <DEDUP_REMOVED lines=16> */
.L_x_574:
[----:B------:R-:W-:Y:S05]  /*22020*/  BSYNC.RECONVERGENT B0 ;  /* 0x0000000000007941 */ /* 0x000fea0003800200 */
.L_x_573:
        /* <DEDUP_REMOVED lines=9> */
.L_x_575:
        /* <DEDUP_REMOVED lines=15> */
[----:B------:R-:W-:Y:S02]  /*221b0*/  ISETP.NE.AND P1, PT, R2, 0x7ff00000, PT ;  /* 0x7ff000000200780c */ /* 0x000fe40003f25270 */
[----:B------:R-:W-:Y:S02]  /*221c0*/  MOV R2, R76 ;  /* 0x0000004c00027202 */ /* 0x000fe40000000f00 */
[----:B------:R-:W-:-:S03]  /*221d0*/  @!P0 CS2R R2, SRZ ;  /* 0x0000000000028805 */ /* 0x000fc6000001ff00 */
        /* <DEDUP_REMOVED lines=10> */
.L_x_577:
[----:B------:R-:W-:Y:S05]  /*22280*/  BSYNC.RECONVERGENT B0 ;  /* 0x0000000000007941 */ /* 0x000fea0003800200 */
.L_x_576:
[----:B------:R-:W-:Y:S04]  /*22290*/  BSSY.RECONVERGENT B1, `(.L_x_578) ;  /* 0x000000a000017945 */ /* 0x000fe80003800200 */
        /* <DEDUP_REMOVED lines=9> */
.L_x_579:
[----:B------:R-:W-:Y:S05]  /*22330*/  BSYNC.RECONVERGENT B1 ;  /* 0x0000000000017941 */ /* 0x000fea0003800200 */
.L_x_578:
[----:B------:R-:W0:Y:S01]  /*22340*/  MUFU.RCP64H R11, R43 ;  /* 0x0000002b000b7308 */ /* 0x000e220000001800 */
[----:B------:R-:W-:Y:S01]  /*22350*/  IMAD.MOV.U32 R10, RZ, RZ, 0x1 ;  /* 0x00000001ff0a7424 */ /* 0x000fe200078e00ff */
[----:B------:R-:W1:Y:S01]  /*22360*/  LDC.64 R6, c[0x3][0x18] ;  /* 0x00c00600ff067b82 */ /* 0x000e620000000a00 */
[----:B------:R-:W-:Y:S01]  /*22370*/  DSETP.NEU.AND P0, PT, R44, 1, PT ;  /* 0x3ff000002c00742a */ /* 0x000fe20003f0d000 */
[----:B------:R-:W-:Y:S03]  /*22380*/  BSSY.RECONVERGENT B1, `(.L_x_580) ;  /* 0x0000017000017945 */ /* 0x000fe60003800200 */
[----:B0-----:R-:W-:-:S08]  /*22390*/  DFMA R12, -R42, R10, 1 ;  /* 0x3ff000002a0c742b */ /* 0x001fd0000000010a */
[----:B------:R-:W-:Y:S02]  /*223a0*/  DFMA R12, R12, R12, R12 ;  /* 0x0000000c0c0c722b */ /* 0x000fe4000000000c */
[----:B-1----:R-:W-:-:S06]  /*223b0*/  DADD R6, -R6, 1 ;  /* 0x3ff0000006067429 */ /* 0x002fcc0000000100 */
[----:B------:R-:W-:Y:S01]  /*223c0*/  DFMA R10, R10, R12, R10 ;  /* 0x0000000c0a0a722b */ /* 0x000fe2000000000a */
[----:B------:R-:W-:Y:S02]  /*223d0*/  FSEL R12, R2, RZ, P0 ;  /* 0x000000ff020c7208 */ /* 0x000fe40000000000 */
[----:B------:R-:W-:-:S05]  /*223e0*/  FSEL R13, R3, 1.875, P0 ;  /* 0x3ff00000030d7808 */ /* 0x000fca0000000000 */
        /* <DEDUP_REMOVED lines=16> */
.L_x_581:
[----:B------:R-:W-:Y:S05]  /*224f0*/  BSYNC.RECONVERGENT B1 ;  /* 0x0000000000017941 */ /* 0x000fea0003800200 */
.L_x_580:
[----:B------:R-:W0:Y:S01]  /*22500*/  MUFU.RCP64H R3, 6 ;  /* 0x4018000000037908 */ /* 0x000e220000001800 */
[----:B------:R-:W-:Y:S01]  /*22510*/  IMAD.MOV.U32 R10, RZ, RZ, 0x0 ;  /* 0x00000000ff0a7424 */ /* 0x000fe200078e00ff */
[----:B------:R-:W-:Y:S01]  /*22520*/  MOV R11, 0x40180000 ;  /* 0x40180000000b7802 */ /* 0x000fe20000000f00 */
[----:B------:R-:W-:Y:S01]  /*22530*/  IMAD.MOV.U32 R2, RZ, RZ, 0x1 ;  /* 0x00000001ff027424 */ /* 0x000fe200078e00ff */
[----:B------:R-:W-:Y:S05]  /*22540*/  BSSY.RECONVERGENT B1, `(.L_x_582) ;  /* 0x0000015000017945 */ /* 0x000fea0003800200 */
        /* <DEDUP_REMOVED lines=18> */
[----:B------:R-:W-:Y:S02]  /*22670*/  IMAD.MOV.U32 R2, RZ, RZ, R100 ;  /* 0x000000ffff027224 */ /* 0x000fe400078e0064 */
[----:B------:R-:W-:-:S07]  /*22680*/  IMAD.MOV.U32 R3, RZ, RZ, R101 ;  /* 0x000000ffff037224 */ /* 0x000fce00078e0065 */
.L_x_583:
[----:B------:R-:W-:Y:S05]  /*22690*/  BSYNC.RECONVERGENT B1 ;  /* 0x0000000000017941 */ /* 0x000fea0003800200 */
.L_x_582:
        /* <DEDUP_REMOVED lines=8> */
.L_x_584:
[C---:B------:R-:W-:Y:S01]  /*22720*/  DADD R10, R2.reuse, 3 ;  /* 0x40080000020a7429 */ /* 0x040fe20000000000 */
[----:B------:R-:W-:Y:S01]  /*22730*/  MOV R77, R99 ;  /* 0x00000063004d7202 */ /* 0x000fe20000000f00 */
        /* <DEDUP_REMOVED lines=18> */
.L_x_586:
[----:B------:R-:W-:Y:S05]  /*22860*/  BSYNC.RECONVERGENT B0 ;  /* 0x0000000000007941 */ /* 0x000fea0003800200 */
.L_x_585:
        /* <DEDUP_REMOVED lines=22> */
.L_x_588:
[----:B------:R-:W-:Y:S05]  /*229d0*/  BSYNC.RECONVERGENT B1 ;  /* 0x0000000000017941 */ /* 0x000fea0003800200 */
.L_x_587:
[----:B------:R-:W-:Y:S01]  /*229e0*/  DADD R8, R100, 2 ;  /* 0x4000000064087429 */ /* 0x000fe20000000000 */
[----:B------:R-:W-:Y:S01]  /*229f0*/  IMAD.MOV.U32 R18, RZ, RZ, 0x0 ;  /* 0x00000000ff127424 */ /* 0x000fe200078e00ff */
[----:B------:R-:W-:Y:S01]  /*22a00*/  MOV R19, 0x3fd80000 ;  /* 0x3fd8000000137802 */ /* 0x000fe20000000f00 */
        /* <DEDUP_REMOVED lines=26> */
.L_x_590:
[----:B------:R-:W-:Y:S05]  /*22bb0*/  BSYNC.RECONVERGENT B1 ;  /* 0x0000000000017941 */ /* 0x000fea0003800200 */
.L_x_589:
        /* <DEDUP_REMOVED lines=52> */
.L_x_592:
[----:B------:R-:W-:Y:S05]  /*22f00*/  BSYNC.RECONVERGENT B1 ;  /* 0x0000000000017941 */ /* 0x000fea0003800200 */
.L_x_591:
        /* <DEDUP_REMOVED lines=9> */
.L_x_593:
        /* <DEDUP_REMOVED lines=15> */
.L_x_595:
[----:B------:R-:W-:Y:S05]  /*23090*/  BSYNC.RECONVERGENT B0 ;  /* 0x0000000000007941 */ /* 0x000fea0003800200 */
.L_x_594:
        /* <DEDUP_REMOVED lines=29> */
.L_x_597:
[----:B------:R-:W-:Y:S05]  /*23270*/  BSYNC.RECONVERGENT B1 ;  /* 0x0000000000017941 */ /* 0x000fea0003800200 */
.L_x_596:
        /* <DEDUP_REMOVED lines=24> */
.L_x_599:
[----:B------:R-:W-:Y:S05]  /*23400*/  BSYNC.RECONVERGENT B1 ;  /* 0x0000000000017941 */ /* 0x000fea0003800200 */
.L_x_598:
[----:B------:R-:W-:Y:S01]  /*23410*/  DADD R86, -RZ, |R6| ;  /* 0x00000000ff567229 */ /* 0x000fe20000000506 */
[----:B------:R-:W-:Y:S01]  /*23420*/  BSSY.RECONVERGENT B0, `(.L_x_600) ;  /* 0x0000005000007945 */ /* 0x000fe20003800200 */
[----:B------:R-:W-:Y:S01]  /*23430*/  IMAD.MOV.U32 R76, RZ, RZ, 0x40000000 ;  /* 0x40000000ff4c7424 */ /* 0x000fe200078e00ff */
[----:B------:R-:W-:-:S07]  /*23440*/  MOV R0, 0x23470 ;  /* 0x0002347000007802 */ /* 0x000fce0000000f00 */
[----:B------:R-:W-:-:S07]  /*23450*/  MOV R77, R87 ;  /* 0x00000057004d7202 */ /* 0x000fce0000000f00 */
[----:B------:R-:W-:Y:S05]  /*23460*/  CALL.REL.NOINC `($_Z7runTopo5Orbit13OutputImgArrs12InputImgArrsll$__internal_accurate_pow) ;  /* 0x000001fc00f07944 */ /* 0x000fea0003c00000 */
[----:B------:R-:W-:Y:S05]  /*23470*/  BSYNC.RECONVERGENT B0 ;  /* 0x0000000000007941 */ /* 0x000fea0003800200 */
.L_x_600:
        /* <DEDUP_REMOVED lines=15> */
.L_x_602:
[----:B------:R-:W-:Y:S05]  /*23570*/  BSYNC.RECONVERGENT B0 ;  /* 0x0000000000007941 */ /* 0x000fea0003800200 */
.L_x_601:
        /* <DEDUP_REMOVED lines=15> */
[----:B------:R-:W-:Y:S01]  /*23670*/  VIADD R87, R9, 0xfff00000 ;  /* 0xfff0000009577836 */ /* 0x000fe20000000000 */
[----:B------:R-:W-:-:S05]  /*23680*/  MOV R86, R8 ;  /* 0x0000000800567202 */ /* 0x000fca0000000f00 */
        /* <DEDUP_REMOVED lines=12> */
.L_x_604:
[----:B------:R-:W-:Y:S05]  /*23750*/  BSYNC.RECONVERGENT B1 ;  /* 0x0000000000017941 */ /* 0x000fea0003800200 */
.L_x_603:
[----:B------:R-:W0:Y:S01]  /*23760*/  MUFU.RSQ64H R3, R5 ;  /* 0x0000000500037308 */ /* 0x000e220000001c00 */
[----:B------:R-:W-:Y:S01]  /*23770*/  IADD3 R2, PT, PT, R5, -0x3500000, RZ ;  /* 0xfcb0000005027810 */ /* 0x000fe20007ffe0ff */
[----:B------:R-:W-:Y:S01]  /*23780*/  IMAD.MOV.U32 R10, RZ, RZ, 0x0 ;  /* 0x00000000ff0a7424 */ /* 0x000fe200078e00ff */
[----:B------:R-:W-:Y:S01]  /*23790*/  DADD R6, R76, -R6 ;  /* 0x000000004c067229 */ /* 0x000fe20000000806 */
[----:B------:R-:W-:Y:S01]  /*237a0*/  IMAD.MOV.U32 R11, RZ, RZ, 0x3fd80000 ;  /* 0x3fd80000ff0b7424 */ /* 0x000fe200078e00ff */
[----:B------:R-:W-:Y:S01]  /*237b0*/  ISETP.GE.U32.AND P0, PT, R2, 0x7ca00000, PT ;  /* 0x7ca000000200780c */ /* 0x000fe20003f06070 */
[----:B------:R-:W-:Y:S01]  /*237c0*/  BSSY.RECONVERGENT B1, `(.L_x_605) ;  /* 0x0000016000017945 */ /* 0x000fe20003800200 */
        /* <DEDUP_REMOVED lines=21> */
.L_x_606:
[----:B------:R-:W-:Y:S05]  /*23920*/  BSYNC.RECONVERGENT B1 ;  /* 0x0000000000017941 */ /* 0x000fea0003800200 */
.L_x_605:
        /* <DEDUP_REMOVED lines=24> */
.L_x_608:
[----:B------:R-:W-:Y:S05]  /*23ab0*/  BSYNC.RECONVERGENT B1 ;  /* 0x0000000000017941 */ /* 0x000fea0003800200 */
.L_x_607:
        /* <DEDUP_REMOVED lines=26> */
.L_x_610:
[----:B------:R-:W-:Y:S05]  /*23c60*/  BSYNC.RECONVERGENT B1 ;  /* 0x0000000000017941 */ /* 0x000fea0003800200 */
.L_x_609:
        /* <DEDUP_REMOVED lines=23> */
[----:B------:R-:W-:Y:S01]  /*23de0*/  UMOV UR5, 0x3f82cf5a ;  /* 0x3f82cf5a00057882 */ /* 0x000fe20000000000 */
[----:B------:R-:W-:-:S05]  /*23df0*/  @P3 IMAD.MOV.U32 R31, RZ, RZ, 0x4002d97c ;  /* 0x4002d97cff1f3424 */ /* 0x000fca00078e00ff */
        /* <DEDUP_REMOVED lines=54> */
[----:B------:R-:W-:Y:S01]  /*24160*/  @!P5 MOV R18, 0x54442d18 ;  /* 0x54442d180012d802 */ /* 0x000fe20000000f00 */
[----:B------:R-:W-:Y:S01]  /*24170*/  @!P5 IMAD.MOV.U32 R19, RZ, RZ, 0x400921fb ;  /* 0x400921fbff13d424 */ /* 0x000fe200078e00ff */
[----:B------:R-:W-:-:S05]  /*24180*/  DFMA R28, R28, R8, R28 ;  /* 0x000000081c1c722b */ /* 0x000fca000000001c */
[----:B------:R-:W-:Y:S02]  /*24190*/  @P5 DADD R8, -RZ, -R32 ;  /* 0x00000000ff085229 */ /* 0x000fe40000000920 */
[----:B------:R-:W-:Y:S02]  /*241a0*/  @!P5 DADD R18, -R32, R18 ;  /* 0x000000002012d229 */ /* 0x000fe40000000112 */
[----:B------:R-:W-:-:S06]  /*241b0*/  DMUL R100, R28, R92 ;  /* 0x0000005c1c647228 */ /* 0x000fcc0000000000 */
[----:B------:R-:W-:Y:S02]  /*241c0*/  @P5 FSEL R8, R32, R8, !P1 ;  /* 0x0000000820085208 */ /* 0x000fe40004800000 */
[----:B------:R-:W-:Y:S01]  /*241d0*/  @P5 FSEL R9, R33, R9, !P1 ;  /* 0x0000000921095208 */ /* 0x000fe20004800000 */
[----:B------:R-:W-:Y:S01]  /*241e0*/  DFMA R24, -R10, R100, R92 ;  /* 0x000000640a18722b */ /* 0x000fe2000000015c */
[----:B------:R-:W-:Y:S01]  /*241f0*/  @!P5 PLOP3.LUT P1, PT, P2, PT, PT, 0x80, 0x8 ;  /* 0x000000000008d81c */ /* 0x000fe2000172f070 */
[----:B------:R-:W-:-:S03]  /*24200*/  @P3 DSETP.NEU.AND P2, PT, |R2|, |R44|, PT ;  /* 0x4000002c0200322a */ /* 0x000fc60003f4d200 */
[----:B------:R-:W-:Y:S01]  /*24210*/  @P5 DADD R8, R8, R34 ;  /* 0x0000000008085229 */ /* 0x000fe20000000022 */
[----:B------:R-:W-:Y:S02]  /*24220*/  @P3 FSEL R31, R31, 1.8213495016098022461, !P1 ;  /* 0x3fe921fb1f1f3808 */ /* 0x000fe40004800000 */
[----:B------:R-:W-:Y:S01]  /*24230*/  DFMA R100, R28, R24, R100 ;  /* 0x000000181c64722b */ /* 0x000fe20000000064 */
[----:B------:R-:W-:Y:S02]  /*24240*/  @P3 IMAD.MOV.U32 R29, RZ, RZ, 0x7f3321d2 ;  /* 0x7f3321d2ff1d3424 */ /* 0x000fe400078e00ff */
[----:B------:R-:W-:Y:S01]  /*24250*/  @!P5 FSEL R8, R18, R32, !P1 ;  /* 0x000000201208d208 */ /* 0x000fe20004800000 */
[----:B------:R-:W-:Y:S01]  /*24260*/  DADD R24, |R44|, |R2| ;  /* 0x000000002c187229 */ /* 0x000fe20000000602 */
[----:B------:R-:W-:Y:S02]  /*24270*/  @!P5 FSEL R9, R19, R33, !P1 ;  /* 0x000000211309d208 */ /* 0x000fe40004800000 */
[----:B------:R-:W-:-:S02]  /*24280*/  @P3 FSEL R29, R29, 3.37028055040000000000e+12, !P1 ;  /* 0x54442d181d1d3808 */ /* 0x000fc40004800000 */
[----:B------:R-:W-:Y:S01]  /*24290*/  @P3 FSEL R9, R31, R9, !P2 ;  /* 0x000000091f093208 */ /* 0x000fe20005000000 */
[----:B------:R-:W-:Y:S01]  /*242a0*/  FFMA R28, RZ, R11, R101 ;  /* 0x0000000bff1c7223 */ /* 0x000fe20000000065 */
[----:B------:R-:W-:Y:S02]  /*242b0*/  @P3 FSEL R0, R29, R8, !P2 ;  /* 0x000000081d003208 */ /* 0x000fe40005000000 */
[----:B------:R-:W-:Y:S02]  /*242c0*/  @!P3 FSEL R18, RZ, 3.37028055040000000000e+12, P1 ;  /* 0x54442d18ff12b808 */ /* 0x000fe40000800000 */
[----:B------:R-:W-:Y:S01]  /*242d0*/  @!P3 FSEL R19, RZ, 2.1426990032196044922, P1 ;  /* 0x400921fbff13b808 */ /* 0x000fe20000800000 */
[----:B------:R-:W-:Y:S01]  /*242e0*/  @P3 IMAD.MOV.U32 R18, RZ, RZ, R0 ;  /* 0x000000ffff123224 */ /* 0x000fe200078e0000 */
[----:B------:R-:W-:Y:S01]  /*242f0*/  FSETP.GT.AND P2, PT, |R28|, 1.469367938527859385e-39, PT ;  /* 0x001000001c00780b */ /* 0x000fe20003f44200 */
[----:B------:R-:W-:Y:S01]  /*24300*/  @P3 IMAD.MOV.U32 R19, RZ, RZ, R9 ;  /* 0x000000ffff133224 */ /* 0x000fe200078e0009 */
[----:B------:R-:W-:Y:S01]  /*24310*/  FSETP.GEU.AND P3, PT, |R93|, 6.5827683646048100446e-37, PT ;  /* 0x036000005d00780b */ /* 0x000fe20003f6e200 */
[----:B------:R-:W-:-:S03]  /*24320*/  DSETP.NAN.AND P1, PT, R24, R24, PT ;  /* 0x000000181800722a */ /* 0x000fc60003f28000 */
[----:B------:R-:W-:-:S03]  /*24330*/  LOP3.LUT R45, R19, 0x80000000, R45, 0xb8, !PT ;  /* 0x80000000132d7812 */ /* 0x000fc600078eb82d */
[----:B------:R-:W-:Y:S02]  /*24340*/  FSEL R8, R24, R18, P1 ;  /* 0x0000001218087208 */ /* 0x000fe40000800000 */
[----:B------:R-:W-:-:S04]  /*24350*/  FSEL R9, R25, R45, P1 ;  /* 0x0000002d19097208 */ /* 0x000fc80000800000 */
[----:B------:R-:W-:Y:S05]  /*24360*/  @P2 BRA P3, `(.L_x_612) ;  /* 0x0000000000102947 */ /* 0x000fea0001800000 */
[----:B------:R-:W-:Y:S01]  /*24370*/  MOV R86, R10 ;  /* 0x0000000a00567202 */ /* 0x000fe20000000f00 */
[----:B------:R-:W-:Y:S01]  /*24380*/  IMAD.MOV.U32 R87, RZ, RZ, R11 ;  /* 0x000000ffff577224 */ /* 0x000fe200078e000b */
[----:B------:R-:W-:-:S07]  /*24390*/  MOV R0, 0x243b0 ;  /* 0x000243b000007802 */ /* 0x000fce0000000f00 */
[----:B------:R-:W-:Y:S05]  /*243a0*/  CALL.REL.NOINC `($__internal_1_$__cuda_sm20_div_rn_f64_full) ;  /* 0x000001e000847944 */ /* 0x000fea0003c00000 */
.L_x_612:
[----:B------:R-:W-:Y:S05]  /*243b0*/  BSYNC.RECONVERGENT B1 ;  /* 0x0000000000017941 */ /* 0x000fea0003800200 */
.L_x_611:
[----:B------:R-:W-:Y:S01]  /*243c0*/  DMUL R18, R100, R100 ;  /* 0x0000006464127228 */ /* 0x000fe20000000000 */
[----:B------:R-:W-:Y:S01]  /*243d0*/  IMAD.MOV.U32 R24, RZ, RZ, -0x2449a4b7 ;  /* 0xdbb65b49ff187424 */ /* 0x000fe200078e00ff */
[----:B------:R-:W-:Y:S01]  /*243e0*/  UMOV UR4, 0x2a25ff7e ;  /* 0x2a25ff7e00047882 */ /* 0x000fe20000000000 */
[----:B------:R-:W-:Y:S01]  /*243f0*/  IMAD.MOV.U32 R25, RZ, RZ, 0x3f2d3b63 ;  /* 0x3f2d3b63ff197424 */ /* 0x000fe200078e00ff */
[----:B------:R-:W-:Y:S01]  /*24400*/  UMOV UR5, 0x3ef53e1d ;  /* 0x3ef53e1d00057882 */ /* 0x000fe20000000000 */
[----:B------:R-:W-:Y:S01]  /*24410*/  ISETP.GE.AND P2, PT, R49, RZ, PT ;  /* 0x000000ff3100720c */ /* 0x000fe20003f46270 */
[----:B------:R-:W-:Y:S01]  /*24420*/  @P0 IMAD.MOV.U32 R28, RZ, RZ, 0x54442d18 ;  /* 0x54442d18ff1c0424 */ /* 0x000fe200078e00ff */
[----:B------:R-:W-:Y:S01]  /*24430*/  MOV R31, 0x4002d97c ;  /* 0x4002d97c001f7802 */ /* 0x000fe20000000f00 */
[----:B------:R-:W-:Y:S01]  /*24440*/  @P0 IMAD.MOV.U32 R29, RZ, RZ, 0x3ff921fb ;  /* 0x3ff921fbff1d0424 */ /* 0x000fe200078e00ff */
[----:B------:R-:W-:Y:S01]  /*24450*/  DFMA R24, R18, -UR4, R24 ;  /* 0x8000000412187c2b */ /* 0x000fe20008000018 */
[----:B------:R-:W-:Y:S01]  /*24460*/  UMOV UR4, 0x8dde082e ;  /* 0x8dde082e00047882 */ /* 0x000fe20000000000 */
[----:B------:R-:W-:Y:S01]  /*24470*/  UMOV UR5, 0x3f531278 ;  /* 0x3f53127800057882 */ /* 0x000fe20000000000 */
[----:B------:R-:W-:Y:S01]  /*24480*/  @P0 PLOP3.LUT P1, PT, P2, PT, PT, 0x80, 0x8 ;  /* 0x000000000008081c */ /* 0x000fe2000172f070 */
[C-C-:B------:R-:W-:Y:S01]  /*24490*/  DSETP.NEU.AND P3, PT, |R48|.reuse, |R46|.reuse, PT ;  /* 0x4000002e3000722a */ /* 0x140fe20003f6d200 */
[----:B------:R-:W-:Y:S01]  /*244a0*/  BSSY.RECONVERGENT B0, `(.L_x_613) ;  /* 0x0000050000007945 */ /* 0x000fe20003800200 */
[----:B------:R-:W-:Y:S01]  /*244b0*/  DADD R48, |R48|, |R46| ;  /* 0x0000000030307229 */ /* 0x000fe2000000062e */
[----:B------:R-:W-:Y:S01]  /*244c0*/  MOV R0, 0x249a0 ;  /* 0x000249a000007802 */ /* 0x000fe20000000f00 */
[----:B------:R-:W-:Y:S01]  /*244d0*/  DFMA R24, R18, R24, -UR4 ;  /* 0x8000000412187e2b */ /* 0x000fe20008000018 */
[----:B------:R-:W-:Y:S01]  /*244e0*/  UMOV UR4, 0xc8249315 ;  /* 0xc824931500047882 */ /* 0x000fe20000000000 */
[----:B------:R-:W-:Y:S01]  /*244f0*/  UMOV UR5, 0x3f6f9690 ;  /* 0x3f6f969000057882 */ /* 0x000fe20000000000 */
[----:B------:R-:W-:-:S05]  /*24500*/  DADD R76, -RZ, |R2| ;  /* 0x00000000ff4c7229 */ /* 0x000fca0000000502 */
[----:B------:R-:W-:Y:S01]  /*24510*/  DFMA R24, R18, R24, UR4 ;  /* 0x0000000412187e2b */ /* 0x000fe20008000018 */
[----:B------:R-:W-:Y:S01]  /*24520*/  UMOV UR4, 0xabc7cf0d ;  /* 0xabc7cf0d00047882 */ /* 0x000fe20000000000 */
[----:B------:R-:W-:-:S03]  /*24530*/  UMOV UR5, 0x3f82cf5a ;  /* 0x3f82cf5a00057882 */ /* 0x000fc60000000000 */
[----:B------:R-:W-:Y:S02]  /*24540*/  IMAD.MOV.U32 R86, RZ, RZ, R76 ;  /* 0x000000ffff567224 */ /* 0x000fe400078e004c */
[----:B------:R-:W-:Y:S01]  /*24550*/  IMAD.MOV.U32 R76, RZ, RZ, 0x40000000 ;  /* 0x40000000ff4c7424 */ /* 0x000fe200078e00ff */
        /* <DEDUP_REMOVED lines=55> */
[----:B------:R-:W-:Y:S01]  /*248d0*/  IMAD.MOV.U32 R29, RZ, RZ, 0x7f3321d2 ;  /* 0x7f3321d2ff1d7424 */ /* 0x000fe200078e00ff */
[----:B------:R-:W-:-:S03]  /*248e0*/  FSEL R25, RZ, 2.1426990032196044922, P1 ;  /* 0x400921fbff197808 */ /* 0x000fc60000800000 */
[----:B------:R-:W-:Y:S02]  /*248f0*/  @!P0 FSEL R11, R19, R101, !P1 ;  /* 0x00000065130b8208 */ /* 0x000fe40004800000 */
[----:B------:R-:W-:Y:S01]  /*24900*/  @!P0 FSEL R10, R18, R100, !P1 ;  /* 0x00000064120a8208 */ /* 0x000fe20004800000 */
[----:B------:R-:W-:Y:S01]  /*24910*/  DSETP.NAN.AND P0, PT, R48, R48, PT ;  /* 0x000000303000722a */ /* 0x000fe20003f08000 */
[----:B------:R-:W-:Y:S02]  /*24920*/  FSEL R29, R29, 3.37028055040000000000e+12, !P1 ;  /* 0x54442d181d1d7808 */ /* 0x000fe40004800000 */
[----:B------:R-:W-:Y:S02]  /*24930*/  @P2 FSEL R25, R31, R11, !P3 ;  /* 0x0000000b1f192208 */ /* 0x000fe40005800000 */
[----:B------:R-:W-:Y:S02]  /*24940*/  FSEL R19, RZ, 3.37028055040000000000e+12, P1 ;  /* 0x54442d18ff137808 */ /* 0x000fe40000800000 */
[----:B------:R-:W-:-:S02]  /*24950*/  @P2 FSEL R19, R29, R10, !P3 ;  /* 0x0000000a1d132208 */ /* 0x000fc40005800000 */
[----:B------:R-:W-:Y:S02]  /*24960*/  LOP3.LUT R47, R25, 0x80000000, R47, 0xb8, !PT ;  /* 0x80000000192f7812 */ /* 0x000fe400078eb82f */
[----:B------:R-:W-:Y:S02]  /*24970*/  FSEL R10, R48, R19, P0 ;  /* 0x00000013300a7208 */ /* 0x000fe40000000000 */
[----:B------:R-:W-:-:S07]  /*24980*/  FSEL R11, R49, R47, P0 ;  /* 0x0000002f310b7208 */ /* 0x000fce0000000000 */
[----:B------:R-:W-:Y:S05]  /*24990*/  CALL.REL.NOINC `($_Z7runTopo5Orbit13OutputImgArrs12InputImgArrsll$__internal_accurate_pow) ;  /* 0x000001e800a47944 */ /* 0x000fea0003c00000 */
[----:B------:R-:W-:Y:S05]  /*249a0*/  BSYNC.RECONVERGENT B0 ;  /* 0x0000000000007941 */ /* 0x000fea0003800200 */
.L_x_613:
        /* <DEDUP_REMOVED lines=15> */
.L_x_615:
[----:B------:R-:W-:Y:S05]  /*24aa0*/  BSYNC.RECONVERGENT B0 ;  /* 0x0000000000007941 */ /* 0x000fea0003800200 */
.L_x_614:
        /* <DEDUP_REMOVED lines=29> */
.L_x_617:
[----:B------:R-:W-:Y:S05]  /*24c80*/  BSYNC.RECONVERGENT B1 ;  /* 0x0000000000017941 */ /* 0x000fea0003800200 */
.L_x_616:
        /* <DEDUP_REMOVED lines=23> */
.L_x_619:
[----:B------:R-:W-:Y:S05]  /*24e00*/  BSYNC.RECONVERGENT B1 ;  /* 0x0000000000017941 */ /* 0x000fea0003800200 */
.L_x_618:
[----:B------:R-:W-:Y:S01]  /*24e10*/  DSETP.NEU.AND P0, PT, |R10|, +INF , PT ;  /* 0x7ff000000a00742a */ /* 0x000fe20003f0d200 */
[----:B------:R-:W-:Y:S01]  /*24e20*/  UMOV UR4, 0x1a63c1f8 ;  /* 0x1a63c1f800047882 */ /* 0x000fe20000000000 */
[----:B------:R-:W-:Y:S01]  /*24e30*/  UMOV UR5, 0x404ca5dc ;  /* 0x404ca5dc00057882 */ /* 0x000fe20000000000 */
[----:B------:R-:W-:Y:S01]  /*24e40*/  BSSY.RECONVERGENT B2, `(.L_x_620) ;  /* 0x000001c000027945 */ /* 0x000fe20003800200 */
[----:B------:R-:W-:Y:S02]  /*24e50*/  DMUL R18, R8, UR4 ;  /* 0x0000000408127c28 */ /* 0x000fe40008000000 */
[----:B------:R-:W-:-:S08]  /*24e60*/  DMUL R28, R10, UR4 ;  /* 0x000000040a1c7c28 */ /* 0x000fd00008000000 */
        /* <DEDUP_REMOVED lines=25> */
.L_x_621:
[----:B------:R-:W-:Y:S05]  /*25000*/  BSYNC.RECONVERGENT B2 ;  /* 0x0000000000027941 */ /* 0x000fea0003800200 */
.L_x_620:
        /* <DEDUP_REMOVED lines=10> */
[----:B------:R-:W-:Y:S01]  /*250b0*/  MOV R13, 0x3da8ff83 ;  /* 0x3da8ff83000d7802 */ /* 0x000fe20000000f00 */
[----:B------:R-:W-:Y:S01]  /*250c0*/  DSETP.NEU.AND P1, PT, |R8|, +INF , PT ;  /* 0x7ff000000800742a */ /* 0x000fe20003f2d200 */
[----:B------:R-:W-:Y:S01]  /*250d0*/  ISETP.NE.U32.AND P0, PT, R6, 0x1, PT ;  /* 0x000000010600780c */ /* 0x000fe20003f05070 */
[----:B------:R-:W-:Y:S01]  /*250e0*/  DMUL R6, R2, R2 ;  /* 0x0000000202067228 */ /* 0x000fe20000000000 */
[----:B------:R-:W-:Y:S02]  /*250f0*/  BSSY.RECONVERGENT B2, `(.L_x_622) ;  /* 0x000002a000027945 */ /* 0x000fe40003800200 */
[----:B------:R-:W-:-:S02]  /*25100*/  FSEL R12, R12, -8.06006814911005101289e+34, !P0 ;  /* 0xf9785eba0c0c7808 */ /* 0x000fc40004000000 */
[----:B------:R-:W-:-:S07]  /*25110*/  FSEL R13, -R13, 0.11223486810922622681, !P0 ;  /* 0x3de5db650d0d7808 */ /* 0x000fce0004000100 */
        /* <DEDUP_REMOVED lines=39> */
.L_x_623:
[----:B------:R-:W-:Y:S05]  /*25390*/  BSYNC.RECONVERGENT B2 ;  /* 0x0000000000027941 */ /* 0x000fea0003800200 */
.L_x_622:
        /* <DEDUP_REMOVED lines=57> */
.L_x_627:
[----:B------:R-:W-:Y:S05]  /*25730*/  BSYNC.RECONVERGENT B3 ;  /* 0x0000000000037941 */ /* 0x000fea0003800200 */
.L_x_626:
[----:B------:R-:W-:-:S07]  /*25740*/  VIADD R0, R0, 0x1 ;  /* 0x0000000100007836 */ /* 0x000fce0000000000 */
.L_x_625:
[----:B------:R-:W-:Y:S05]  /*25750*/  BSYNC.RECONVERGENT B2 ;  /* 0x0000000000027941 */ /* 0x000fea0003800200 */
.L_x_624:
[----:B------:R-:W0:Y:S01]  /*25760*/  LDCU.64 UR4, c[0x4][0x18] ;  /* 0x01000300ff0477ac */ /* 0x000e220008000a00 */
[----:B------:R-:W-:-:S04]  /*25770*/  SHF.L.U32 R10, R0, 0x6, RZ ;  /* 0x00000006000a7819 */ /* 0x000fc800000006ff */
        /* <DEDUP_REMOVED lines=55> */
.L_x_631:
[----:B------:R-:W-:Y:S05]  /*25af0*/  BSYNC.RECONVERGENT B3 ;  /* 0x0000000000037941 */ /* 0x000fea0003800200 */
.L_x_630:
[----:B------:R-:W-:-:S07]  /*25b00*/  VIADD R0, R0, 0x1 ;  /* 0x0000000100007836 */ /* 0x000fce0000000000 */
.L_x_629:
[----:B------:R-:W-:Y:S05]  /*25b10*/  BSYNC.RECONVERGENT B2 ;  /* 0x0000000000027941 */ /* 0x000fea0003800200 */
.L_x_628:
        /* <DEDUP_REMOVED lines=19> */
[----:B--2---:R-:W-:Y:S02]  /*25c50*/  DFMA R32, R12, R30, R32 ;  /* 0x0000001e0c20722b */ /* 0x004fe40000000020 */
[----:B------:R-:W-:-:S06]  /*25c60*/  DMUL R30, R4, R6 ;  /* 0x00000006041e7228 */ /* 0x000fcc0000000000 */
[----:B------:R-:W-:Y:S02]  /*25c70*/  DFMA R32, R12, R32, R34 ;  /* 0x000000200c20722b */ /* 0x000fe40000000022 */
[----:B------:R-:W-:-:S06]  /*25c80*/  DMUL R30, R22, R30 ;  /* 0x0000001e161e7228 */ /* 0x000fcc0000000000 */
        /* <DEDUP_REMOVED lines=8> */
[----:B------:R-:W-:Y:S01]  /*25d10*/  DMUL R10, R2, -R4 ;  /* 0x80000004020a7228 */ /* 0x000fe20000000000 */
[----:B------:R-:W-:Y:S01]  /*25d20*/  LOP3.LUT P0, RZ, R0, 0x2, RZ, 0xc0, !PT ;  /* 0x0000000200ff7812 */ /* 0x000fe2000780c0ff */
[----:B------:R-:W-:-:S03]  /*25d30*/  DMUL R12, R22, R2 ;  /* 0x00000002160c7228 */ /* 0x000fc60000000000 */
[----:B------:R-:W-:-:S03]  /*25d40*/  DADD R8, RZ, -R32 ;  /* 0x00000000ff087229 */ /* 0x000fc60000000820 */
[C---:B------:R-:W-:Y:S02]  /*25d50*/  DFMA R10, R16.reuse, R10, -R30 ;  /* 0x0000000a100a722b */ /* 0x040fe4000000081e */
[----:B------:R-:W-:-:S05]  /*25d60*/  DFMA R12, R16, R6, -R12 ;  /* 0x00000006100c722b */ /* 0x000fca000000080c */
[----:B------:R-:W-:Y:S02]  /*25d70*/  FSEL R8, R32, R8, !P0 ;  /* 0x0000000820087208 */ /* 0x000fe40004000000 */
[----:B------:R-:W-:Y:S01]  /*25d80*/  FSEL R9, R33, R9, !P0 ;  /* 0x0000000921097208 */ /* 0x000fe20004000000 */
[----:B------:R-:W-:-:S05]  /*25d90*/  DFMA R12, RZ, R14, R12 ;  /* 0x0000000eff0c722b */ /* 0x000fca000000000c */
[-C--:B------:R-:W-:Y:S02]  /*25da0*/  DMUL R2, R2, R8.reuse ;  /* 0x0000000802027228 */ /* 0x080fe40000000000 */
[-C--:B------:R-:W-:Y:S02]  /*25db0*/  DFMA R10, R14, R8.reuse, R10 ;  /* 0x000000080e0a722b */ /* 0x080fe4000000000a */
[----:B------:R-:W-:Y:S01]  /*25dc0*/  DMUL R6, R6, R8 ;  /* 0x0000000806067228 */ /* 0x000fe20000000000 */
[----:B------:R-:W-:-:S03]  /*25dd0*/  IMAD.MOV.U32 R0, RZ, RZ, R12 ;  /* 0x000000ffff007224 */ /* 0x000fc600078e000c */
[----:B------:R-:W-:Y:S02]  /*25de0*/  DMUL R2, R16, R2 ;  /* 0x0000000210027228 */ /* 0x000fe40000000000 */
[----:B------:R-:W-:-:S06]  /*25df0*/  DSETP.MAX.AND P0, P1, |R12|, |R10|, PT ;  /* 0x4000000a0c00722a */ /* 0x000fcc000390f200 */
[----:B------:R-:W-:Y:S01]  /*25e00*/  DFMA R2, R22, R6, R2 ;  /* 0x000000061602722b */ /* 0x000fe20000000002 */
[----:B------:R-:W-:Y:S01]  /*25e10*/  IMAD.MOV.U32 R6, RZ, RZ, R13 ;  /* 0x000000ffff067224 */ /* 0x000fe200078e000d */
[----:B------:R-:W-:-:S04]  /*25e20*/  MOV R7, R11 ;  /* 0x0000000b00077202 */ /* 0x000fc80000000f00 */
[----:B------:R-:W-:Y:S02]  /*25e30*/  FSEL R17, |R6|, |R7|, P0 ;  /* 0x4000000706117208 */ /* 0x000fe40000000200 */
[----:B------:R-:W-:Y:S01]  /*25e40*/  DFMA R8, R14, R4, R2 ;  /* 0x000000040e08722b */ /* 0x000fe20000000002 */
[----:B------:R-:W-:Y:S01]  /*25e50*/  @P1 LOP3.LUT R17, R7, 0x80000, RZ, 0xfc, !PT ;  /* 0x0008000007111812 */ /* 0x000fe200078efcff */
[----:B------:R-:W-:Y:S02]  /*25e60*/  IMAD.MOV.U32 R3, RZ, RZ, R10 ;  /* 0x000000ffff037224 */ /* 0x000fe400078e000a */
[----:B------:R-:W-:-:S03]  /*25e70*/  IMAD.MOV.U32 R4, RZ, RZ, RZ ;  /* 0x000000ffff047224 */ /* 0x000fc600078e00ff */
[----:B------:R-:W-:Y:S01]  /*25e80*/  SEL R2, R0, R3, P0 ;  /* 0x0000000300027207 */ /* 0x000fe20000000000 */
[----:B------:R-:W-:Y:S01]  /*25e90*/  IMAD.MOV.U32 R3, RZ, RZ, R17 ;  /* 0x000000ffff037224 */ /* 0x000fe200078e0011 */
[----:B------:R-:W-:Y:S01]  /*25ea0*/  DADD R92, -RZ, |R8| ;  /* 0x00000000ff5c7229 */ /* 0x000fe20000000508 */
[----:B------:R-:W-:Y:S02]  /*25eb0*/  IMAD.MOV.U32 R0, RZ, RZ, R9 ;  /* 0x000000ffff007224 */ /* 0x000fe400078e0009 */
        /* <DEDUP_REMOVED lines=28> */
[----:B------:R-:W-:Y:S02]  /*26080*/  FSEL R4, R16, R5, P1 ;  /* 0x0000000510047208 */ /* 0x000fe40000800000 */
[----:B------:R-:W-:Y:S02]  /*26090*/  FSEL R5, R17, R23, P1 ;  /* 0x0000001711057208 */ /* 0x000fe40000800000 */
[----:B------:R-:W-:-:S04]  /*260a0*/  MOV R16, UR6 ;  /* 0x0000000600107c02 */ /* 0x000fc80008000f00 */
        /* <DEDUP_REMOVED lines=32> */
[----:B------:R-:W-:-:S08]  /*262b0*/  DMUL R100, |R8|, R2 ;  /* 0x0000000208647228 */ /* 0x000fd00000000200 */
[----:B------:R-:W-:-:S08]  /*262c0*/  DFMA R4, -R6, R100, |R8| ;  /* 0x000000640604722b */ /* 0x000fd00000000508 */
        /* <DEDUP_REMOVED lines=8> */
.L_x_633:
[----:B------:R-:W-:Y:S05]  /*26350*/  BSYNC.RECONVERGENT B1 ;  /* 0x0000000000017941 */ /* 0x000fea0003800200 */
.L_x_632:
[----:B------:R-:W-:Y:S01]  /*26360*/  DADD R2, -RZ, |R100| ;  /* 0x00000000ff027229 */ /* 0x000fe20000000564 */
[----:B------:R-:W-:Y:S09]  /*26370*/  BSSY.RECONVERGENT B0, `(.L_x_634) ;  /* 0x0000080000007945 */ /* 0x000ff20003800200 */
[----:B------:R-:W-:-:S13]  /*26380*/  ISETP.GT.AND P0, PT, R3, 0x3fe26665, PT ;  /* 0x3fe266650300780c */ /* 0x000fda0003f04270 */
[----:B------:R-:W-:Y:S05]  /*26390*/  @P0 BRA `(.L_x_635) ;  /* 0x0000000000d40947 */ /* 0x000fea0003800000 */
[----:B------:R-:W-:Y:S01]  /*263a0*/  DMUL R2, R100, R100 ;  /* 0x0000006464027228 */ /* 0x000fe20000000000 */
[----:B------:R-:W-:Y:S01]  /*263b0*/  IMAD.MOV.U32 R4, RZ, RZ, 0x180754af ;  /* 0x180754afff047424 */ /* 0x000fe200078e00ff */
[----:B------:R-:W-:Y:S01]  /*263c0*/  UMOV UR4, 0xdc1895e9 ;  /* 0xdc1895e900047882 */ /* 0x000fe20000000000 */
[----:B------:R-:W-:Y:S01]  /*263d0*/  IMAD.MOV.U32 R5, RZ, RZ, 0x3fb3823b ;  /* 0x3fb3823bff057424 */ /* 0x000fe200078e00ff */
[----:B------:R-:W-:Y:S01]  /*263e0*/  UMOV UR5, 0x3fb0066b ;  /* 0x3fb0066b00057882 */ /* 0x000fe20000000000 */
[----:B------:R-:W-:-:S04]  /*263f0*/  ISETP.GT.AND P0, PT, R101, -0x1, PT ;  /* 0xffffffff6500780c */ /* 0x000fc80003f04270 */
[----:B------:R-:W-:Y:S01]  /*26400*/  DFMA R4, R2, UR4, -R4 ;  /* 0x0000000402047c2b */ /* 0x000fe20008000804 */
[----:B------:R-:W-:Y:S01]  /*26410*/  UMOV UR4, 0xcc2f79ae ;  /* 0xcc2f79ae00047882 */ /* 0x000fe20000000000 */
[----:B------:R-:W-:-:S06]  /*26420*/  UMOV UR5, 0x3fb11e52 ;  /* 0x3fb11e5200057882 */ /* 0x000fcc0000000000 */
[----:B------:R-:W-:Y:S01]  /*26430*/  DFMA R4, R2, R4, UR4 ;  /* 0x0000000402047e2b */ /* 0x000fe20008000004 */
[----:B------:R-:W-:Y:S01]  /*26440*/  UMOV UR4, 0x3526861b ;  /* 0x3526861b00047882 */ /* 0x000fe20000000000 */
[----:B------:R-:W-:Y:S01]  /*26450*/  UMOV UR5, 0x3f924eaf ;  /* 0x3f924eaf00057882 */ /* 0x000fe20000000000 */
[----:B------:R-:W-:Y:S02]  /*26460*/  @!P0 IMAD.MOV.U32 R22, RZ, RZ, 0x33145c07 ;  /* 0x33145c07ff168424 */ /* 0x000fe400078e00ff */
[----:B------:R-:W-:-:S03]  /*26470*/  @!P0 IMAD.MOV.U32 R23, RZ, RZ, 0x3c91a626 ;  /* 0x3c91a626ff178424 */ /* 0x000fc600078e00ff */
[----:B------:R-:W-:Y:S01]  /*26480*/  DFMA R4, R2, R4, -UR4 ;  /* 0x8000000402047e2b */ /* 0x000fe20008000004 */
[----:B------:R-:W-:Y:S01]  /*26490*/  UMOV UR4, 0xa31e6cb7 ;  /* 0xa31e6cb700047882 */ /* 0x000fe20000000000 */
[----:B------:R-:W-:-:S06]  /*264a0*/  UMOV UR5, 0x3f91df02 ;  /* 0x3f91df0200057882 */ /* 0x000fcc0000000000 */
[----:B------:R-:W-:Y:S01]  /*264b0*/  DFMA R4, R2, R4, UR4 ;  /* 0x0000000402047e2b */ /* 0x000fe20008000004 */
        /* <DEDUP_REMOVED lines=26> */
[----:B------:R-:W-:Y:S01]  /*26660*/  DMUL R4, R2, R4 ;  /* 0x0000000402047228 */ /* 0x000fe20000000000 */
[----:B------:R-:W-:Y:S02]  /*26670*/  @P0 IMAD.MOV.U32 R2, RZ, RZ, 0x33145c07 ;  /* 0x33145c07ff020424 */ /* 0x000fe400078e00ff */
[----:B------:R-:W-:-:S05]  /*26680*/  @P0 IMAD.MOV.U32 R3, RZ, RZ, 0x3c91a626 ;  /* 0x3c91a626ff030424 */ /* 0x000fca00078e00ff */
[----:B------:R-:W-:-:S08]  /*26690*/  DFMA R4, R4, |R100|, |R100| ;  /* 0x400000640404722b */ /* 0x000fd00000000464 */
[C---:B------:R-:W-:Y:S02]  /*266a0*/  @!P0 DADD R22, R4.reuse, R22 ;  /* 0x0000000004168229 */ /* 0x040fe40000000016 */
[----:B------:R-:W-:-:S06]  /*266b0*/  @P0 DADD R2, R4, -R2 ;  /* 0x0000000004020229 */ /* 0x000fcc0000000802 */
[----:B------:R-:W-:Y:S02]  /*266c0*/  @!P0 DADD R22, R22, UR4 ;  /* 0x0000000416168e29 */ /* 0x000fe40008000000 */
[----:B------:R-:W-:Y:S01]  /*266d0*/  @P0 DADD R22, -R2, UR4 ;  /* 0x0000000402160e29 */ /* 0x000fe20008000100 */
[----:B------:R-:W-:Y:S10]  /*266e0*/  BRA `(.L_x_636) ;  /* 0x0000000400207947 */ /* 0x000ff40003800000 */
.L_x_635:
[----:B------:R-:W-:Y:S01]  /*266f0*/  DADD R2, -|R100|, 1 ;  /* 0x3ff0000064027429 */ /* 0x000fe20000000300 */
[----:B------:R-:W-:Y:S01]  /*26700*/  MOV R4, 0x66faac4b ;  /* 0x66faac4b00047802 */ /* 0x000fe20000000f00 */
[----:B------:R-:W-:Y:S01]  /*26710*/  IMAD.MOV.U32 R5, RZ, RZ, 0x3ebac2fe ;  /* 0x3ebac2feff057424 */ /* 0x000fe200078e00ff */
[----:B------:R-:W-:Y:S01]  /*26720*/  UMOV UR4, 0x71155f70 ;  /* 0x71155f7000047882 */ /* 0x000fe20000000000 */
[----:B------:R-:W-:-:S04]  /*26730*/  UMOV UR5, 0x3ec715b3 ;  /* 0x3ec715b300057882 */ /* 0x000fc80000000000 */
[----:B------:R-:W-:Y:S01]  /*26740*/  DFMA R4, R2, UR4, -R4 ;  /* 0x0000000402047c2b */ /* 0x000fe20008000804 */
[----:B------:R-:W-:Y:S01]  /*26750*/  UMOV UR4, 0x8efcd9b8 ;  /* 0x8efcd9b800047882 */ /* 0x000fe20000000000 */
[----:B------:R-:W-:Y:S01]  /*26760*/  UMOV UR5, 0x3ed9a9b8 ;  /* 0x3ed9a9b800057882 */ /* 0x000fe20000000000 */
[----:B------:R-:W-:-:S05]  /*26770*/  ISETP.GE.AND P0, PT, R3, 0x1, PT ;  /* 0x000000010300780c */ /* 0x000fca0003f06270 */
[----:B------:R-:W-:Y:S01]  /*26780*/  DFMA R4, R2, R4, UR4 ;  /* 0x0000000402047e2b */ /* 0x000fe20008000004 */
[----:B------:R-:W-:Y:S01]  /*26790*/  UMOV UR4, 0xa8a0c4c3 ;  /* 0xa8a0c4c300047882 */ /* 0x000fe20000000000 */
[----:B------:R-:W-:-:S06]  /*267a0*/  UMOV UR5, 0x3edd0f40 ;  /* 0x3edd0f4000057882 */ /* 0x000fcc0000000000 */
[----:B------:R-:W-:Y:S01]  /*267b0*/  DFMA R14, R2, R4, UR4 ;  /* 0x00000004020e7e2b */ /* 0x000fe20008000004 */
[----:B------:R-:W-:Y:S01]  /*267c0*/  UMOV UR4, 0xfa9e0e1f ;  /* 0xfa9e0e1f00047882 */ /* 0x000fe20000000000 */
[----:B------:R-:W-:Y:S01]  /*267d0*/  UMOV UR5, 0x3ef46d4c ;  /* 0x3ef46d4c00057882 */ /* 0x000fe20000000000 */
[----:B------:R-:W-:Y:S02]  /*267e0*/  VIADD R5, R3, 0xfff00000 ;  /* 0xfff0000003057836 */ /* 0x000fe40000000000 */
[----:B------:R-:W-:-:S03]  /*267f0*/  IMAD.MOV.U32 R4, RZ, RZ, R2 ;  /* 0x000000ffff047224 */ /* 0x000fc600078e0002 */
[----:B------:R-:W-:Y:S01]  /*26800*/  DFMA R16, R2, R14, UR4 ;  /* 0x0000000402107e2b */ /* 0x000fe2000800000e */
[----:B------:R-:W-:Y:S01]  /*26810*/  UMOV UR4, 0x8d1e2422 ;  /* 0x8d1e242200047882 */ /* 0x000fe20000000000 */
[----:B------:R-:W-:Y:S01]  /*26820*/  UMOV UR5, 0x3f079c16 ;  /* 0x3f079c1600057882 */ /* 0x000fe20000000000 */
[----:B------:R-:W0:Y:S01]  /*26830*/  MUFU.RSQ64H R15, R5 ;  /* 0x00000005000f7308 */ /* 0x000e220000001c00 */
[----:B------:R-:W-:-:S04]  /*26840*/  IMAD.MOV.U32 R14, RZ, RZ, RZ ;  /* 0x000000ffff0e7224 */ /* 0x000fc800078e00ff */
[----:B------:R-:W-:Y:S01]  /*26850*/  DFMA R16, R2, R16, UR4 ;  /* 0x0000000402107e2b */ /* 0x000fe20008000010 */
[----:B------:R-:W-:Y:S01]  /*26860*/  UMOV UR4, 0xc3bca540 ;  /* 0xc3bca54000047882 */ /* 0x000fe20000000000 */
[----:B------:R-:W-:-:S06]  /*26870*/  UMOV UR5, 0x3f1c9a88 ;  /* 0x3f1c9a8800057882 */ /* 0x000fcc0000000000 */
[----:B------:R-:W-:Y:S01]  /*26880*/  DFMA R16, R2, R16, UR4 ;  /* 0x0000000402107e2b */ /* 0x000fe20008000010 */
[----:B------:R-:W-:Y:S01]  /*26890*/  UMOV UR4, 0x4bd476df ;  /* 0x4bd476df00047882 */ /* 0x000fe20000000000 */
[----:B------:R-:W-:Y:S01]  /*268a0*/  UMOV UR5, 0x3f31c4e6 ;  /* 0x3f31c4e600057882 */ /* 0x000fe20000000000 */
[----:B0-----:R-:W-:-:S05]  /*268b0*/  DMUL R22, R4, R14 ;  /* 0x0000000e04167228 */ /* 0x001fca0000000000 */
[----:B------:R-:W-:Y:S01]  /*268c0*/  DFMA R32, R2, R16, UR4 ;  /* 0x0000000402207e2b */ /* 0x000fe20008000010 */
[----:B------:R-:W-:Y:S01]  /*268d0*/  UMOV UR4, 0x60009c8f ;  /* 0x60009c8f00047882 */ /* 0x000fe20000000000 */
[----:B------:R-:W-:Y:S01]  /*268e0*/  UMOV UR5, 0x3f46e8ba ;  /* 0x3f46e8ba00057882 */ /* 0x000fe20000000000 */
[----:B------:R-:W-:Y:S01]  /*268f0*/  VIADD R17, R15, 0xfff00000 ;  /* 0xfff000000f117836 */ /* 0x000fe20000000000 */
[----:B------:R-:W-:Y:S01]  /*26900*/  DFMA R30, R22, -R22, R4 ;  /* 0x80000016161e722b */ /* 0x000fe20000000004 */
[----:B------:R-:W-:-:S03]  /*26910*/  IMAD.MOV.U32 R16, RZ, RZ, RZ ;  /* 0x000000ffff107224 */ /* 0x000fc600078e00ff */
[----:B------:R-:W-:Y:S01]  /*26920*/  DFMA R32, R2, R32, UR4 ;  /* 0x0000000402207e2b */ /* 0x000fe20008000020 */
[----:B------:R-:W-:Y:S01]  /*26930*/  UMOV UR4, 0xc62b05a2 ;  /* 0xc62b05a200047882 */ /* 0x000fe20000000000 */
[----:B------:R-:W-:Y:S02]  /*26940*/  UMOV UR5, 0x3f5f1c71 ;  /* 0x3f5f1c7100057882 */ /* 0x000fe40000000000 */
[----:B------:R-:W-:-:S04]  /*26950*/  DFMA R30, R16, R30, R22 ;  /* 0x0000001e101e722b */ /* 0x000fc80000000016 */
[----:B------:R-:W-:Y:S01]  /*26960*/  DFMA R32, R2, R32, UR4 ;  /* 0x0000000402207e2b */ /* 0x000fe20008000020 */
[----:B------:R-:W-:Y:S01]  /*26970*/  UMOV UR4, 0xb6dc9f2c ;  /* 0xb6dc9f2c00047882 */ /* 0x000fe20000000000 */
[----:B------:R-:W-:Y:S02]  /*26980*/  UMOV UR5, 0x3f76db6d ;  /* 0x3f76db6d00057882 */ /* 0x000fe40000000000 */
[-C--:B------:R-:W-:Y:S02]  /*26990*/  DFMA R14, R14, -R30.reuse, 1 ;  /* 0x3ff000000e0e742b */ /* 0x080fe4000000081e */
[----:B------:R-:W-:Y:S02]  /*269a0*/  DFMA R4, R30, -R30, R4 ;  /* 0x8000001e1e04722b */ /* 0x000fe40000000004 */
[----:B------:R-:W-:Y:S01]  /*269b0*/  DFMA R32, R2, R32, UR4 ;  /* 0x0000000402207e2b */ /* 0x000fe20008000020 */
[----:B------:R-:W-:Y:S01]  /*269c0*/  UMOV UR4, 0x3333329c ;  /* 0x3333329c00047882 */ /* 0x000fe20000000000 */
[----:B------:R-:W-:-:S02]  /*269d0*/  UMOV UR5, 0x3f933333 ;  /* 0x3f93333300057882 */ /* 0x000fc40000000000 */
[----:B------:R-:W-:-:S04]  /*269e0*/  DFMA R14, R16, R14, R16 ;  /* 0x0000000e100e722b */ /* 0x000fc80000000010 */
[----:B------:R-:W-:Y:S01]  /*269f0*/  DFMA R32, R2, R32, UR4 ;  /* 0x0000000402207e2b */ /* 0x000fe20008000020 */
[----:B------:R-:W-:Y:S01]  /*26a00*/  UMOV UR4, 0x55555555 ;  /* 0x5555555500047882 */ /* 0x000fe20000000000 */
[----:B------:R-:W-:Y:S02]  /*26a10*/  UMOV UR5, 0x3fb55555 ;  /* 0x3fb5555500057882 */ /* 0x000fe40000000000 */
[----:B------:R-:W-:Y:S02]  /*26a20*/  DFMA R4, R14, R4, R30 ;  /* 0x000000040e04722b */ /* 0x000fe4000000001e */
[----:B------:R-:W-:Y:S02]  /*26a30*/  DMUL R14, RZ, |R100| ;  /* 0x40000064ff0e7228 */ /* 0x000fe40000000000 */
[----:B------:R-:W-:Y:S01]  /*26a40*/  DFMA R32, R2, R32, UR4 ;  /* 0x0000000402207e2b */ /* 0x000fe20008000020 */
[----:B------:R-:W-:Y:S01]  /*26a50*/  UMOV UR4, 0x33145c07 ;  /* 0x33145c0700047882 */ /* 0x000fe20000000000 */
[----:B------:R-:W-:-:S04]  /*26a60*/  UMOV UR5, 0x3ca1a626 ;  /* 0x3ca1a62600057882 */ /* 0x000fc80000000000 */
[----:B------:R-:W-:Y:S02]  /*26a70*/  VIADD R5, R5, 0x100000 ;  /* 0x0010000005057836 */ /* 0x000fe40000000000 */
[----:B------:R-:W-:-:S08]  /*26a80*/  DMUL R32, R2, R32 ;  /* 0x0000002002207228 */ /* 0x000fd00000000000 */
[----:B------:R-:W-:-:S10]  /*26a90*/  DFMA R32, R4, R32, R4 ;  /* 0x000000200420722b */ /* 0x000fd40000000004 */
[----:B------:R-:W-:Y:S02]  /*26aa0*/  FSEL R14, R14, R32, !P0 ;  /* 0x000000200e0e7208 */ /* 0x000fe40004000000 */
[----:B------:R-:W-:Y:S02]  /*26ab0*/  FSEL R15, R15, R33, !P0 ;  /* 0x000000210f0f7208 */ /* 0x000fe40004000000 */
[----:B------:R-:W-:-:S04]  /*26ac0*/  ISETP.GE.AND P0, PT, R3, RZ, PT ;  /* 0x000000ff0300720c */ /* 0x000fc80003f06270 */
[----:B------:R-:W-:-:S10]  /*26ad0*/  DMUL R4, R14, +INF ;  /* 0x7ff000000e047828 */ /* 0x000fd40000000000 */
[----:B------:R-:W-:Y:S02]  /*26ae0*/  FSEL R4, R4, R14, !P0 ;  /* 0x0000000e04047208 */ /* 0x000fe40004000000 */
[----:B------:R-:W-:Y:S02]  /*26af0*/  FSEL R5, R5, R15, !P0 ;  /* 0x0000000f05057208 */ /* 0x000fe40004000000 */
[----:B------:R-:W-:-:S04]  /*26b00*/  ISETP.GE.AND P0, PT, R101, RZ, PT ;  /* 0x000000ff6500720c */ /* 0x000fc80003f06270 */
[----:B------:R-:W-:Y:S01]  /*26b10*/  DADD R2, R4, -UR4 ;  /* 0x8000000404027e29 */ /* 0x000fe20008000000 */
[----:B------:R-:W-:Y:S01]  /*26b20*/  UMOV UR4, 0x54442d18 ;  /* 0x54442d1800047882 */ /* 0x000fe20000000000 */
[----:B------:R-:W-:-:S06]  /*26b30*/  UMOV UR5, 0x400921fb ;  /* 0x400921fb00057882 */ /* 0x000fcc0000000000 */
[----:B------:R-:W-:-:S10]  /*26b40*/  DADD R2, -R2, UR4 ;  /* 0x0000000402027e29 */ /* 0x000fd40008000100 */
[----:B------:R-:W-:Y:S02]  /*26b50*/  FSEL R22, R2, R4, !P0 ;  /* 0x0000000402167208 */ /* 0x000fe40004000000 */
[----:B------:R-:W-:-:S07]  /*26b60*/  FSEL R23, R3, R5, !P0 ;  /* 0x0000000503177208 */ /* 0x000fce0004000000 */
.L_x_636:
[----:B------:R-:W-:Y:S05]  /*26b70*/  BSYNC.RECONVERGENT B0 ;  /* 0x0000000000007941 */ /* 0x000fea0003800200 */
.L_x_634:
[----:B------:R-:W-:Y:S01]  /*26b80*/  DADD R14, -RZ, |R10| ;  /* 0x00000000ff0e7229 */ /* 0x000fe2000000050a */
[----:B------:R-:W-:Y:S01]  /*26b90*/  MOV R2, 0x1 ;  /* 0x0000000100027802 */ /* 0x000fe20000000f00 */
        /* <DEDUP_REMOVED lines=17> */
[----:B------:R-:W-:-:S08]  /*26cb0*/  DADD R2, -RZ, -R12 ;  /* 0x00000000ff027229 */ /* 0x000fd0000000090c */
[----:B------:R-:W-:Y:S02]  /*26cc0*/  FFMA R0, RZ, R31, R101 ;  /* 0x0000001fff007223 */ /* 0x000fe40000000065 */
[----:B------:R-:W-:-:S03]  /*26cd0*/  IMAD.MOV.U32 R14, RZ, RZ, R3 ;  /* 0x000000ffff0e7224 */ /* 0x000fc600078e0003 */
[----:B------:R-:W-:-:S13]  /*26ce0*/  FSETP.GT.AND P1, PT, |R0|, 1.469367938527859385e-39, PT ;  /* 0x001000000000780b */ /* 0x000fda0003f24200 */
[----:B------:R-:W-:Y:S05]  /*26cf0*/  @P1 BRA P2, `(.L_x_638) ;  /* 0x0000000000101947 */ /* 0x000fea0001000000 */
[----:B------:R-:W-:Y:S01]  /*26d00*/  IMAD.MOV.U32 R86, RZ, RZ, R30 ;  /* 0x000000ffff567224 */ /* 0x000fe200078e001e */
[----:B------:R-:W-:Y:S01]  /*26d10*/  MOV R0, 0x26d40 ;  /* 0x00026d4000007802 */ /* 0x000fe20000000f00 */
[----:B------:R-:W-:-:S07]  /*26d20*/  IMAD.MOV.U32 R87, RZ, RZ, R31 ;  /* 0x000000ffff577224 */ /* 0x000fce00078e001f */
[----:B------:R-:W-:Y:S05]  /*26d30*/  CALL.REL.NOINC `($__internal_1_$__cuda_sm20_div_rn_f64_full) ;  /* 0x000001b800207944 */ /* 0x000fea0003c00000 */
.L_x_638:
[----:B------:R-:W-:Y:S05]  /*26d40*/  BSYNC.RECONVERGENT B1 ;  /* 0x0000000000017941 */ /* 0x000fea0003800200 */
.L_x_637:
[----:B------:R-:W-:Y:S01]  /*26d50*/  DMUL R2, R100, R100 ;  /* 0x0000006464027228 */ /* 0x000fe20000000000 */
[----:B------:R-:W-:Y:S01]  /*26d60*/  IMAD.MOV.U32 R4, RZ, RZ, -0x2449a4b7 ;  /* 0xdbb65b49ff047424 */ /* 0x000fe200078e00ff */
[----:B------:R-:W-:Y:S01]  /*26d70*/  UMOV UR4, 0x2a25ff7e ;  /* 0x2a25ff7e00047882 */ /* 0x000fe20000000000 */
[----:B------:R-:W-:Y:S01]  /*26d80*/  IMAD.MOV.U32 R5, RZ, RZ, 0x3f2d3b63 ;  /* 0x3f2d3b63ff057424 */ /* 0x000fe200078e00ff */
[----:B------:R-:W-:Y:S01]  /*26d90*/  UMOV UR5, 0x3ef53e1d ;  /* 0x3ef53e1d00057882 */ /* 0x000fe20000000000 */
[----:B------:R-:W-:Y:S01]  /*26da0*/  ISETP.GE.AND P2, PT, R14, RZ, PT ;  /* 0x000000ff0e00720c */ /* 0x000fe20003f46270 */
[----:B------:R-:W-:Y:S01]  /*26db0*/  DSETP.NEU.AND P3, PT, R30, RZ, PT ;  /* 0x000000ff1e00722a */ /* 0x000fe20003f6d000 */
[----:B------:R-:W-:Y:S01]  /*26dc0*/  @P0 MOV R14, 0x54442d18 ;  /* 0x54442d18000e0802 */ /* 0x000fe20000000f00 */
[----:B------:R-:W-:Y:S01]  /*26dd0*/  @P0 IMAD.MOV.U32 R15, RZ, RZ, 0x3ff921fb ;  /* 0x3ff921fbff0f0424 */ /* 0x000fe200078e00ff */
[C---:B------:R-:W-:Y:S01]  /*26de0*/  DFMA R4, R2.reuse, -UR4, R4 ;  /* 0x8000000402047c2b */ /* 0x040fe20008000004 */
[----:B------:R-:W-:Y:S01]  /*26df0*/  UMOV UR4, 0x8dde082e ;  /* 0x8dde082e00047882 */ /* 0x000fe20000000000 */
[----:B------:R-:W-:Y:S01]  /*26e00*/  UMOV UR5, 0x3f531278 ;  /* 0x3f53127800057882 */ /* 0x000fe20000000000 */
[----:B------:R-:W-:Y:S01]  /*26e10*/  @P0 PLOP3.LUT P1, PT, P2, PT, PT, 0x80, 0x8 ;  /* 0x000000000008081c */ /* 0x000fe2000172f070 */
[----:B------:R-:W-:Y:S01]  /*26e20*/  DADD R16, -RZ, -R10 ;  /* 0x00000000ff107229 */ /* 0x000fe2000000090a */
[----:B------:R-:W-:Y:S03]  /*26e30*/  BSSY.RECONVERGENT B0, `(.L_x_639) ;  /* 0x00000d0000007945 */ /* 0x000fe60003800200 */
[----:B------:R-:W-:Y:S01]  /*26e40*/  DFMA R4, R2, R4, -UR4 ;  /* 0x8000000402047e2b */ /* 0x000fe20008000004 */
[----:B------:R-:W-:Y:S01]  /*26e50*/  UMOV UR4, 0xc8249315 ;  /* 0xc824931500047882 */ /* 0x000fe20000000000 */
[----:B------:R-:W-:Y:S01]  /*26e60*/  UMOV UR5, 0x3f6f9690 ;  /* 0x3f6f969000057882 */ /* 0x000fe20000000000 */
[----:B------:R-:W-:-:S02]  /*26e70*/  @P3 IMAD.MOV.U32 R33, RZ, RZ, 0x4002d97c ;  /* 0x4002d97cff213424 */ /* 0x000fc400078e00ff */
[----:B------:R-:W-:-:S03]  /*26e80*/  @P3 IMAD.MOV.U32 R31, RZ, RZ, 0x7f3321d2 ;  /* 0x7f3321d2ff1f3424 */ /* 0x000fc600078e00ff */
        /* <DEDUP_REMOVED lines=48> */
[----:B------:R-:W-:-:S08]  /*27190*/  DMUL R4, R2, R4 ;  /* 0x0000000402047228 */ /* 0x000fd00000000000 */
[----:B------:R-:W-:Y:S01]  /*271a0*/  DFMA R100, R4, R100, R100 ;  /* 0x000000640464722b */ /* 0x000fe20000000064 */
[----:B------:R-:W-:Y:S02]  /*271b0*/  @!P0 IMAD.MOV.U32 R4, RZ, RZ, 0x54442d18 ;  /* 0x54442d18ff048424 */ /* 0x000fe400078e00ff */
[----:B------:R-:W-:-:S05]  /*271c0*/  @!P0 IMAD.MOV.U32 R5, RZ, RZ, 0x400921fb ;  /* 0x400921fbff058424 */ /* 0x000fca00078e00ff */
[----:B------:R-:W-:Y:S02]  /*271d0*/  @P0 DADD R2, -RZ, -R100 ;  /* 0x00000000ff020229 */ /* 0x000fe40000000964 */
[----:B------:R-:W-:-:S08]  /*271e0*/  @!P0 DADD R4, -R100, R4 ;  /* 0x0000000064048229 */ /* 0x000fd00000000104 */
[----:B------:R-:W-:Y:S02]  /*271f0*/  @P0 FSEL R2, R100, R2, !P1 ;  /* 0x0000000264020208 */ /* 0x000fe40004800000 */
[----:B------:R-:W-:Y:S02]  /*27200*/  @P0 FSEL R3, R101, R3, !P1 ;  /* 0x0000000365030208 */ /* 0x000fe40004800000 */
[----:B------:R-:W-:-:S04]  /*27210*/  @!P0 PLOP3.LUT P1, PT, P2, PT, PT, 0x80, 0x8 ;  /* 0x000000000008881c */ /* 0x000fc8000172f070 */
[----:B------:R-:W-:Y:S01]  /*27220*/  @P0 DADD R2, R2, R14 ;  /* 0x0000000002020229 */ /* 0x000fe2000000000e */
[----:B------:R-:W-:Y:S01]  /*27230*/  @P3 FSEL R33, R33, 1.8213495016098022461, !P1 ;  /* 0x3fe921fb21213808 */ /* 0x000fe20004800000 */
[----:B------:R-:W-:Y:S01]  /*27240*/  DADD R14, |R12|, |R10| ;  /* 0x000000000c0e7229 */ /* 0x000fe2000000060a */
[----:B------:R-:W-:-:S03]  /*27250*/  @P3 FSEL R31, R31, 3.37028055040000000000e+12, !P1 ;  /* 0x54442d181f1f3808 */ /* 0x000fc60004800000 */
[----:B------:R-:W-:Y:S02]  /*27260*/  @!P0 FSEL R2, R4, R100, !P1 ;  /* 0x0000006404028208 */ /* 0x000fe40004800000 */
[----:B------:R-:W-:Y:S01]  /*27270*/  @!P0 FSEL R3, R5, R101, !P1 ;  /* 0x0000006505038208 */ /* 0x000fe20004800000 */
[----:B------:R-:W-:Y:S01]  /*27280*/  @P3 DSETP.NEU.AND P0, PT, |R12|, |R10|, PT ;  /* 0x4000000a0c00322a */ /* 0x000fe20003f0d200 */
[----:B------:R-:W-:Y:S02]  /*27290*/  @!P3 FSEL R5, RZ, 2.1426990032196044922, P1 ;  /* 0x400921fbff05b808 */ /* 0x000fe40000800000 */
[----:B------:R-:W-:-:S03]  /*272a0*/  @!P3 FSEL R4, RZ, 3.37028055040000000000e+12, P1 ;  /* 0x54442d18ff04b808 */ /* 0x000fc60000800000 */
[----:B------:R-:W-:Y:S02]  /*272b0*/  @P3 FSEL R3, R33, R3, !P0 ;  /* 0x0000000321033208 */ /* 0x000fe40004000000 */
[----:B------:R-:W-:Y:S01]  /*272c0*/  @P3 FSEL R0, R31, R2, !P0 ;  /* 0x000000021f003208 */ /* 0x000fe20004000000 */
[----:B------:R-:W-:Y:S02]  /*272d0*/  DSETP.NAN.AND P0, PT, R14, R14, PT ;  /* 0x0000000e0e00722a */ /* 0x000fe40003f08000 */
[----:B------:R-:W-:Y:S02]  /*272e0*/  @P3 IMAD.MOV.U32 R5, RZ, RZ, R3 ;  /* 0x000000ffff053224 */ /* 0x000fe400078e0003 */
[----:B------:R-:W-:-:S03]  /*272f0*/  @P3 IMAD.MOV.U32 R4, RZ, RZ, R0 ;  /* 0x000000ffff043224 */ /* 0x000fc600078e0000 */
[----:B------:R-:W-:Y:S02]  /*27300*/  LOP3.LUT R17, R5, 0x80000000, R17, 0xb8, !PT ;  /* 0x8000000005117812 */ /* 0x000fe400078eb811 */
[----:B------:R-:W-:Y:S02]  /*27310*/  FSEL R4, R14, R4, P0 ;  /* 0x000000040e047208 */ /* 0x000fe40000000000 */
[----:B------:R-:W-:Y:S02]  /*27320*/  FSEL R5, R15, R17, P0 ;  /* 0x000000110f057208 */ /* 0x000fe40000000000 */
[----:B------:R-:W-:-:S04]  /*27330*/  ISETP.GT.AND P0, PT, R27, 0x3fe26665, PT ;  /* 0x3fe266651b00780c */ /* 0x000fc80003f04270 */
[----:B------:R-:W-:-:S09]  /*27340*/  DADD R26, R4, -UR4 ;  /* 0x80000004041a7e29 */ /* 0x000fd20008000000 */
        /* <DEDUP_REMOVED lines=46> */
[----:B------:R-:W-:Y:S01]  /*27630*/  DFMA R4, |R20|, R4, |R20| ;  /* 0x000000041404722b */ /* 0x000fe20000000614 */
[----:B------:R-:W-:Y:S01]  /*27640*/  @!P0 MOV R20, 0x33145c07 ;  /* 0x33145c0700148802 */ /* 0x000fe20000000f00 */
[----:B------:R-:W-:-:S06]  /*27650*/  @!P0 IMAD.MOV.U32 R21, RZ, RZ, 0x3c91a626 ;  /* 0x3c91a626ff158424 */ /* 0x000fcc00078e00ff */
[C---:B------:R-:W-:Y:S02]  /*27660*/  @P0 DADD R2, R4.reuse, -R2 ;  /* 0x0000000004020229 */ /* 0x040fe40000000802 */
[----:B------:R-:W-:-:S08]  /*27670*/  @!P0 DADD R20, R4, R20 ;  /* 0x0000000004148229 */ /* 0x000fd00000000014 */
[----:B------:R-:W-:Y:S02]  /*27680*/  @!P0 DADD R20, R20, UR4 ;  /* 0x0000000414148e29 */ /* 0x000fe40008000000 */
[----:B------:R-:W-:Y:S01]  /*27690*/  @P0 DADD R20, -R2, UR4 ;  /* 0x0000000402140e29 */ /* 0x000fe20008000100 */
[----:B------:R-:W-:Y:S10]  /*276a0*/  BRA `(.L_x_641) ;  /* 0x0000000400207947 */ /* 0x000ff40003800000 */
.L_x_640:
[----:B------:R-:W-:Y:S01]  /*276b0*/  DADD R2, -|R20|, 1 ;  /* 0x3ff0000014027429 */ /* 0x000fe20000000300 */
[----:B------:R-:W-:Y:S01]  /*276c0*/  IMAD.MOV.U32 R4, RZ, RZ, 0x66faac4b ;  /* 0x66faac4bff047424 */ /* 0x000fe200078e00ff */
[----:B------:R-:W-:Y:S01]  /*276d0*/  UMOV UR4, 0x71155f70 ;  /* 0x71155f7000047882 */ /* 0x000fe20000000000 */
[----:B------:R-:W-:Y:S01]  /*276e0*/  IMAD.MOV.U32 R5, RZ, RZ, 0x3ebac2fe ;  /* 0x3ebac2feff057424 */ /* 0x000fe200078e00ff */
[----:B------:R-:W-:-:S05]  /*276f0*/  UMOV UR5, 0x3ec715b3 ;  /* 0x3ec715b300057882 */ /* 0x000fca0000000000 */
        /* <DEDUP_REMOVED lines=16> */
[----:B------:R-:W-:-:S04]  /*27800*/  MOV R14, RZ ;  /* 0x000000ff000e7202 */ /* 0x000fc80000000f00 */
        /* <DEDUP_REMOVED lines=50> */
.L_x_641:
[----:B------:R-:W-:Y:S05]  /*27b30*/  BSYNC.RECONVERGENT B0 ;  /* 0x0000000000007941 */ /* 0x000fea0003800200 */
.L_x_639:
[----:B------:R-:W0:Y:S01]  /*27b40*/  LDCU UR6, c[0x3][0x4c] ;  /* 0x00c00980ff0677ac */ /* 0x000e220008000800 */
[----:B------:R-:W1:Y:S01]  /*27b50*/  LDC.64 R4, c[0x3][0x48] ;  /* 0x00c01200ff047b82 */ /* 0x000e620000000a00 */
[----:B------:R-:W-:Y:S01]  /*27b60*/  IMAD.MOV.U32 R2, RZ, RZ, 0x1 ;  /* 0x00000001ff027424 */ /* 0x000fe200078e00ff */
[----:B------:R-:W-:Y:S01]  /*27b70*/  BSSY.RECONVERGENT B1, `(.L_x_642) ;  /* 0x0000015000017945 */ /* 0x000fe20003800200 */
[----:B------:R-:W2:Y:S01]  /*27b80*/  LDCU.64 UR4, c[0x3][0x38] ;  /* 0x00c00700ff0477ac */ /* 0x000ea20008000a00 */
[----:B0-----:R-:W1:Y:S01]  /*27b90*/  MUFU.RCP64H R3, UR6 ;  /* 0x0000000600037d08 */ /* 0x001e620008001800 */
[----:B--2---:R-:W-:-:S10]  /*27ba0*/  DADD R92, R18, -UR4 ;  /* 0x80000004125c7e29 */ /* 0x004fd40008000000 */
[----:B------:R-:W-:Y:S01]  /*27bb0*/  FSETP.GEU.AND P1, PT, |R93|, 6.5827683646048100446e-37, PT ;  /* 0x036000005d00780b */ /* 0x000fe20003f2e200 */
[----:B-1----:R-:W-:-:S08]  /*27bc0*/  DFMA R14, R2, -R4, 1 ;  /* 0x3ff00000020e742b */ /* 0x002fd00000000804 */
[----:B------:R-:W-:-:S08]  /*27bd0*/  DFMA R14, R14, R14, R14 ;  /* 0x0000000e0e0e722b */ /* 0x000fd0000000000e */
[----:B------:R-:W-:-:S08]  /*27be0*/  DFMA R14, R2, R14, R2 ;  /* 0x0000000e020e722b */ /* 0x000fd00000000002 */
[----:B------:R-:W-:-:S08]  /*27bf0*/  DFMA R2, R14, -R4, 1 ;  /* 0x3ff000000e02742b */ /* 0x000fd00000000804 */
[----:B------:R-:W-:-:S08]  /*27c00*/  DFMA R14, R14, R2, R14 ;  /* 0x000000020e0e722b */ /* 0x000fd0000000000e */
[----:B------:R-:W-:-:S08]  /*27c10*/  DMUL R100, R14, R92 ;  /* 0x0000005c0e647228 */ /* 0x000fd00000000000 */
[----:B------:R-:W-:-:S08]  /*27c20*/  DFMA R2, R100, -R4, R92 ;  /* 0x800000046402722b */ /* 0x000fd0000000005c */
[----:B------:R-:W-:-:S10]  /*27c30*/  DFMA R100, R14, R2, R100 ;  /* 0x000000020e64722b */ /* 0x000fd40000000064 */
[----:B------:R-:W-:-:S05]  /*27c40*/  FFMA R0, RZ, UR6, R101 ;  /* 0x00000006ff007c23 */ /* 0x000fca0008000065 */
[----:B------:R-:W-:-:S13]  /*27c50*/  FSETP.GT.AND P0, PT, |R0|, 1.469367938527859385e-39, PT ;  /* 0x001000000000780b */ /* 0x000fda0003f04200 */
[----:B------:R-:W-:Y:S05]  /*27c60*/  @P0 BRA P1, `(.L_x_643) ;  /* 0x0000000000140947 */ /* 0x000fea0000800000 */
[----:B------:R-:W0:Y:S01]  /*27c70*/  LDCU.64 UR4, c[0x3][0x48] ;  /* 0x00c00900ff0477ac */ /* 0x000e220008000a00 */
[----:B------:R-:W-:Y:S01]  /*27c80*/  MOV R0, 0x27cc0 ;  /* 0x00027cc000007802 */ /* 0x000fe20000000f00 */
[----:B0-----:R-:W-:Y:S02]  /*27c90*/  IMAD.U32 R86, RZ, RZ, UR4 ;  /* 0x00000004ff567e24 */ /* 0x001fe4000f8e00ff */
[----:B------:R-:W-:-:S07]  /*27ca0*/  IMAD.U32 R87, RZ, RZ, UR5 ;  /* 0x00000005ff577e24 */ /* 0x000fce000f8e00ff */
[----:B------:R-:W-:Y:S05]  /*27cb0*/  CALL.REL.NOINC `($__internal_1_$__cuda_sm20_div_rn_f64_full) ;  /* 0x000001a800407944 */ /* 0x000fea0003c00000 */
.L_x_643:
[----:B------:R-:W-:Y:S05]  /*27cc0*/  BSYNC.RECONVERGENT B1 ;  /* 0x0000000000017941 */ /* 0x000fea0003800200 */
.L_x_642:
[----:B------:R-:W0:Y:S01]  /*27cd0*/  LDCU UR5, c[0x3][0x54] ;  /* 0x00c00a80ff0577ac */ /* 0x000e220008000800 */
[----:B------:R-:W1:Y:S01]  /*27ce0*/  LDC.64 R14, c[0x3][0x50] ;  /* 0x00c01400ff0e7b82 */ /* 0x000e620000000a00 */
[----:B------:R-:W-:Y:S01]  /*27cf0*/  IMAD.MOV.U32 R2, RZ, RZ, 0x1 ;  /* 0x00000001ff027424 */ /* 0x000fe200078e00ff */
[----:B------:R-:W-:Y:S01]  /*27d00*/  DADD R100, R100, 1 ;  /* 0x3ff0000064647429 */ /* 0x000fe20000000000 */
[----:B------:R-:W2:Y:S01]  /*27d10*/  LDCU.64 UR6, c[0x3][0x40] ;  /* 0x00c00800ff0677ac */ /* 0x000ea20008000a00 */
[----:B------:R-:W-:Y:S01]  /*27d20*/  MOV R32, 0x80000 ;  /* 0x0008000000207802 */ /* 0x000fe20000000f00 */
[----:B------:R-:W-:Y:S01]  /*27d30*/  BSSY.RECONVERGENT B1, `(.L_x_644) ;  /* 0x0000023000017945 */ /* 0x000fe20003800200 */
[----:B------:R-:W3:Y:S04]  /*27d40*/  LDCU UR4, c[0x3][0x78] ;  /* 0x00c00f00ff0477ac */ /* 0x000ee80008000800 */
[----:B------:R-:W-:-:S02]  /*27d50*/  DSETP.MAX.AND P0, P1, R100, 2, PT ;  /* 0x400000006400742a */ /* 0x000fc4000390f000 */
[----:B------:R-:W-:Y:S01]  /*27d60*/  IMAD.MOV.U32 R0, RZ, RZ, R101 ;  /* 0x000000ffff007224 */ /* 0x000fe200078e0065 */
[----:B0-----:R-:W1:Y:S04]  /*27d70*/  MUFU.RCP64H R3, UR5 ;  /* 0x0000000500037d08 */ /* 0x001e680008001800 */
[----:B------:R-:W-:Y:S01]  /*27d80*/  FSEL R33, R0, 2, P0 ;  /* 0x4000000000217808 */ /* 0x000fe20000000000 */
[----:B--2---:R-:W-:-:S06]  /*27d90*/  DADD R92, R28, -UR6 ;  /* 0x800000061c5c7e29 */ /* 0x004fcc0008000000 */
[----:B------:R-:W-:-:S04]  /*27da0*/  @P1 LOP3.LUT R33, R32, 0x40000000, RZ, 0xfc, !PT ;  /* 0x4000000020211812 */ /* 0x000fc800078efcff */
[----:B------:R-:W-:Y:S01]  /*27db0*/  FSETP.GEU.AND P1, PT, |R93|, 6.5827683646048100446e-37, PT ;  /* 0x036000005d00780b */ /* 0x000fe20003f2e200 */
[----:B-1----:R-:W-:-:S08]  /*27dc0*/  DFMA R4, R2, -R14, 1 ;  /* 0x3ff000000204742b */ /* 0x002fd0000000080e */
[----:B------:R-:W-:-:S08]  /*27dd0*/  DFMA R4, R4, R4, R4 ;  /* 0x000000040404722b */ /* 0x000fd00000000004 */
[----:B------:R-:W-:-:S08]  /*27de0*/  DFMA R4, R2, R4, R2 ;  /* 0x000000040204722b */ /* 0x000fd00000000002 */
[----:B------:R-:W-:-:S08]  /*27df0*/  DFMA R2, R4, -R14, 1 ;  /* 0x3ff000000402742b */ /* 0x000fd0000000080e */
[----:B------:R-:W-:Y:S02]  /*27e00*/  DFMA R30, R4, R2, R4 ;  /* 0x00000002041e722b */ /* 0x000fe40000000004 */
[----:B---3--:R-:W0:Y:S06]  /*27e10*/  I2F.F64 R2, UR4 ;  /* 0x0000000400027d12 */ /* 0x008e2c0008201c00 */
[----:B------:R-:W-:-:S08]  /*27e20*/  DMUL R4, R30, R92 ;  /* 0x0000005c1e047228 */ /* 0x000fd00000000000 */
[----:B------:R-:W-:Y:S02]  /*27e30*/  DFMA R14, R4, -R14, R92 ;  /* 0x8000000e040e722b */ /* 0x000fe4000000005c */
[----:B0-----:R-:W-:Y:S01]  /*27e40*/  DADD R16, R2, -1 ;  /* 0xbff0000002107429 */ /* 0x001fe20000000000 */
[----:B------:R-:W-:Y:S01]  /*27e50*/  SEL R2, R100, RZ, P0 ;  /* 0x000000ff64027207 */ /* 0x000fe20000000000 */
[----:B------:R-:W-:-:S04]  /*27e60*/  IMAD.MOV.U32 R3, RZ, RZ, R33 ;  /* 0x000000ffff037224 */ /* 0x000fc800078e0021 */
[----:B------:R-:W-:Y:S01]  /*27e70*/  DFMA R100, R30, R14, R4 ;  /* 0x0000000e1e64722b */ /* 0x000fe20000000004 */
[----:B------:R-:W-:Y:S01]  /*27e80*/  IMAD.MOV.U32 R4, RZ, RZ, R3 ;  /* 0x000000ffff047224 */ /* 0x000fe200078e0003 */
[----:B------:R-:W-:Y:S02]  /*27e90*/  DSETP.MIN.AND P2, P3, R16, R2, PT ;  /* 0x000000021000722a */ /* 0x000fe40003b40000 */
[----:B------:R-:W-:-:S04]  /*27ea0*/  IMAD.MOV.U32 R0, RZ, RZ, R16 ;  /* 0x000000ffff007224 */ /* 0x000fc800078e0010 */
[----:B------:R-:W-:Y:S02]  /*27eb0*/  FSEL R17, R17, R4, P2 ;  /* 0x0000000411117208 */ /* 0x000fe40001000000 */
[----:B------:R-:W-:Y:S01]  /*27ec0*/  FFMA R5, RZ, UR5, R101 ;  /* 0x00000005ff057c23 */ /* 0x000fe20008000065 */
[----:B------:R-:W-:-:S04]  /*27ed0*/  SEL R16, R0, R2, P2 ;  /* 0x0000000200107207 */ /* 0x000fc80001000000 */
[----:B------:R-:W-:Y:S02]  /*27ee0*/  FSETP.GT.AND P0, PT, |R5|, 1.469367938527859385e-39, PT ;  /* 0x001000000500780b */ /* 0x000fe40003f04200 */
[----:B------:R-:W-:-:S11]  /*27ef0*/  @P3 LOP3.LUT R17, R4, 0x80000, RZ, 0xfc, !PT ;  /* 0x0008000004113812 */ /* 0x000fd600078efcff */
[----:B------:R-:W-:Y:S05]  /*27f00*/  @P0 BRA P1, `(.L_x_645) ;  /* 0x0000000000140947 */ /* 0x000fea0000800000 */
[----:B------:R-:W0:Y:S01]  /*27f10*/  LDCU.64 UR4, c[0x3][0x50] ;  /* 0x00c00a00ff0477ac */ /* 0x000e220008000a00 */
[----:B------:R-:W-:Y:S01]  /*27f20*/  MOV R0, 0x27f60 ;  /* 0x00027f6000007802 */ /* 0x000fe20000000f00 */
[----:B0-----:R-:W-:Y:S02]  /*27f30*/  IMAD.U32 R86, RZ, RZ, UR4 ;  /* 0x00000004ff567e24 */ /* 0x001fe4000f8e00ff */
[----:B------:R-:W-:-:S07]  /*27f40*/  IMAD.U32 R87, RZ, RZ, UR5 ;  /* 0x00000005ff577e24 */ /* 0x000fce000f8e00ff */
[----:B------:R-:W-:Y:S05]  /*27f50*/  CALL.REL.NOINC `($__internal_1_$__cuda_sm20_div_rn_f64_full) ;  /* 0x000001a400987944 */ /* 0x000fea0003c00000 */
.L_x_645:
[----:B------:R-:W-:Y:S05]  /*27f60*/  BSYNC.RECONVERGENT B1 ;  /* 0x0000000000017941 */ /* 0x000fea0003800200 */
.L_x_644:
[----:B------:R-:W0:Y:S01]  /*27f70*/  LDC.64 R46, c[0x3][0x78] ;  /* 0x00c01e00ff2e7b82 */ /* 0x000e220000000a00 */
[----:B------:R-:W-:Y:S01]  /*27f80*/  DADD R100, R100, 1 ;  /* 0x3ff0000064647429 */ /* 0x000fe20000000000 */
[----:B------:R-:W-:Y:S01]  /*27f90*/  IMAD.MOV.U32 R14, RZ, RZ, 0x80000 ;  /* 0x00080000ff0e7424 */ /* 0x000fe200078e00ff */
[----:B------:R-:W-:Y:S01]  /*27fa0*/  F2I.F64.TRUNC R39, R16 ;  /* 0x0000001000277311 */ /* 0x000fe2000030d100 */
[----:B------:R-:W-:Y:S01]  /*27fb0*/  BSSY.RECONVERGENT B2, `(.L_x_646) ;  /* 0x0000bf7000027945 */ /* 0x000fe20003800200 */
[----:B------:R-:W-:Y:S02]  /*27fc0*/  IMAD.MOV.U32 R32, RZ, RZ, 0x0 ;  /* 0x00000000ff207424 */ /* 0x000fe400078e00ff */
[----:B------:R-:W-:Y:S02]  /*27fd0*/  IMAD.MOV.U32 R33, RZ, RZ, -0x3f80c000 ;  /* 0xc07f4000ff217424 */ /* 0x000fe400078e00ff */
[----:B------:R-:W-:Y:S02]  /*27fe0*/  DSETP.MAX.AND P0, P1, R100, 2, PT ;  /* 0x400000006400742a */ /* 0x000fe4000390f000 */
[----:B------:R-:W-:-:S04]  /*27ff0*/  MOV R0, R101 ;  /* 0x0000006500007202 */ /* 0x000fc80000000f00 */
[----:B------:R-:W-:-:S08]  /*28000*/  FSEL R15, R0, 2, P0 ;  /* 0x40000000000f7808 */ /* 0x000fd00000000000 */
[----:B------:R-:W-:Y:S01]  /*28010*/  @P1 LOP3.LUT R15, R14, 0x40000000, RZ, 0xfc, !PT ;  /* 0x400000000e0f1812 */ /* 0x000fe200078efcff */
[----:B0-----:R-:W0:Y:S02]  /*28020*/  I2F.F64 R2, R47 ;  /* 0x0000002f00027312 */ /* 0x001e240000201c00 */
[----:B0-----:R-:W-:Y:S01]  /*28030*/  DADD R4, R2, -1 ;  /* 0xbff0000002047429 */ /* 0x001fe20000000000 */
[----:B------:R-:W-:Y:S01]  /*28040*/  SEL R2, R100, RZ, P0 ;  /* 0x000000ff64027207 */ /* 0x000fe20000000000 */
[----:B------:R-:W-:Y:S01]  /*28050*/  IMAD.MOV.U32 R3, RZ, RZ, R15 ;  /* 0x000000ffff037224 */ /* 0x000fe200078e000f */
[----:B------:R-:W-:-:S03]  /*28060*/  ISETP.GE.AND P0, PT, R39, 0x3, PT ;  /* 0x000000032700780c */ /* 0x000fc60003f06270 */
[----:B------:R-:W-:Y:S02]  /*28070*/  IMAD.MOV.U32 R15, RZ, RZ, R3 ;  /* 0x000000ffff0f7224 */ /* 0x000fe400078e0003 */
[----:B------:R-:W-:Y:S02]  /*28080*/  DSETP.MIN.AND P1, P2, R4, R2, PT ;  /* 0x000000020400722a */ /* 0x000fe40003a20000 */
[----:B------:R-:W-:Y:S02]  /*28090*/  IMAD.MOV.U32 R0, RZ, RZ, R5 ;  /* 0x000000ffff007224 */ /* 0x000fe400078e0005 */
[----:B------:R-:W-:-:S03]  /*280a0*/  IMAD.MOV.U32 R3, RZ, RZ, -0x3f80c000 ;  /* 0xc07f4000ff037424 */ /* 0x000fc600078e00ff */
[----:B------:R-:W-:Y:S02]  /*280b0*/  FSEL R31, R0, R15, P1 ;  /* 0x0000000f001f7208 */ /* 0x000fe40000800000 */
[----:B------:R-:W-:Y:S01]  /*280c0*/  SEL R4, R4, R2, P1 ;  /* 0x0000000204047207 */ /* 0x000fe20000800000 */
[----:B------:R-:W-:-:S04]  /*280d0*/  IMAD.MOV.U32 R2, RZ, RZ, 0x0 ;  /* 0x00000000ff027424 */ /* 0x000fc800078e00ff */
[----:B------:R-:W-:-:S04]  /*280e0*/  @P2 LOP3.LUT R31, R15, 0x80000, RZ, 0xfc, !PT ;  /* 0x000800000f1f2812 */ /* 0x000fc800078efcff */
[----:B------:R-:W-:Y:S01]  /*280f0*/  MOV R5, R31 ;  /* 0x0000001f00057202 */ /* 0x000fe20000000f00 */
[----:B------:R-:W-:Y:S06]  /*28100*/  @!P0 BRA `(.L_x_647) ;  /* 0x000000bc00848947 */ /* 0x000fec0003800000 */
[----:B------:R-:W-:Y:S01]  /*28110*/  DADD R30, R4, -1 ;  /* 0xbff00000041e7429 */ /* 0x000fe20000000000 */
[----:B------:R-:W-:Y:S01]  /*28120*/  VIADD R40, R47, 0xfffffffe ;  /* 0xfffffffe2f287836 */ /* 0x000fe20000000000 */
[----:B------:R-:W-:Y:S01]  /*28130*/  BSSY.RECONVERGENT B1, `(.L_x_648) ;  /* 0x00005ef000017945 */ /* 0x000fe20003800200 */
[----:B------:R-:W-:Y:S02]  /*28140*/  VIADD R38, R46, 0xfffffffe ;  /* 0xfffffffe2e267836 */ /* 0x000fe40000000000 */
[----:B------:R-:W-:Y:S01]  /*28150*/  IMAD.MOV.U32 R32, RZ, RZ, 0x0 ;  /* 0x00000000ff207424 */ /* 0x000fe200078e00ff */
[----:B------:R-:W0:Y:S01]  /*28160*/  F2I.F64.TRUNC R44, R30 ;  /* 0x0000001e002c7311 */ /* 0x000e22000030d100 */
[----:B------:R-:W-:Y:S01]  /*28170*/  IMAD.MOV.U32 R33, RZ, RZ, -0x3f80c000 ;  /* 0xc07f4000ff217424 */ /* 0x000fe200078e00ff */
[----:B0-----:R-:W-:-:S04]  /*28180*/  ISETP.GE.AND P0, PT, R44, R40, PT ;  /* 0x000000282c00720c */ /* 0x001fc80003f06270 */
[----:B------:R-:W-:-:S04]  /*28190*/  ISETP.GE.OR P0, PT, R39, R38, P0 ;  /* 0x000000262700720c */ /* 0x000fc80000706670 */
[----:B------:R-:W-:-:S13]  /*281a0*/  ISETP.LT.OR P0, PT, R44, 0x3, P0 ;  /* 0x000000032c00780c */ /* 0x000fda0000701670 */
[----:B------:R-:W-:Y:S05]  /*281b0*/  @P0 BRA `(.L_x_649) ;  /* 0x0000005c00980947 */ /* 0x000fea0003800000 */
[----:B------:R-:W-:Y:S01]  /*281c0*/  VIADDMNMX R0, R44, 0xffffffff, R47, PT ;  /* 0xffffffff2c007846 */ /* 0x000fe2000380012f */
[----:B------:R-:W0:Y:S01]  /*281d0*/  LDCU.64 UR4, c[0x0][0x3c8] ;  /* 0x00007900ff0477ac */ /* 0x000e220008000a00 */
[CC--:B------:R-:W-:Y:S02]  /*281e0*/  VIMNMX R56, PT, PT, R39.reuse, R46.reuse, PT ;  /* 0x0000002e27387248 */ /* 0x0c0fe40003fe0100 */
[----:B------:R-:W-:Y:S01]  /*281f0*/  VIADDMNMX R54, R39, 0x1, R46, PT ;  /* 0x0000000127367846 */ /* 0x000fe2000380012e */
        /* <DEDUP_REMOVED lines=12> */
[----:B------:R-:W-:-:S03]  /*282c0*/  LEA R32, P1, R0, UR4, 0x2 ;  /* 0x0000000400207c11 */ /* 0x000fc6000f8210ff */
[----:B------:R0:W2:Y:S01]  /*282d0*/  LDG.E R34, desc[UR36][R14.64+-0x4] ;  /* 0xfffffc240e227981 */ /* 0x0000a2000c1e1900 */
[----:B------:R-:W-:Y:S02]  /*282e0*/  SHF.R.S32.HI R51, RZ, 0x1f, R52 ;  /* 0x0000001fff337819 */ /* 0x000fe40000011434 */
[----:B------:R-:W-:Y:S02]  /*282f0*/  IADD3 R36, P0, PT, R52, R35, RZ ;  /* 0x0000002334247210 */ /* 0x000fe40007f1e0ff */
[----:B------:R-:W-:Y:S02]  /*28300*/  LEA.HI.X R33, R0, UR5, R3, 0x2, P1 ;  /* 0x0000000500217c11 */ /* 0x000fe400088f1403 */
[----:B------:R-:W-:Y:S02]  /*28310*/  IADD3.X R3, PT, PT, R42, R51, RZ, P0, !PT ;  /* 0x000000332a037210 */ /* 0x000fe400007fe4ff */
[----:B------:R-:W-:Y:S01]  /*28320*/  LEA R2, P0, R36, UR4, 0x2 ;  /* 0x0000000424027c11 */ /* 0x000fe2000f8010ff */
[----:B------:R1:W3:Y:S01]  /*28330*/  LDG.E R32, desc[UR36][R32.64+-0x4] ;  /* 0xfffffc2420207981 */ /* 0x0002e2000c1e1900 */
[----:B------:R-:W-:-:S02]  /*28340*/  VIADDMNMX R50, R39, 0x2, R46, PT ;  /* 0x0000000227327846 */ /* 0x000fc4000380012e */
[----:B------:R-:W-:Y:S02]  /*28350*/  LEA.HI.X R3, R36, UR5, R3, 0x2, P0 ;  /* 0x0000000524037c11 */ /* 0x000fe400080f1403 */
[----:B------:R-:W-:Y:S02]  /*28360*/  SHF.R.S32.HI R49, RZ, 0x1f, R50 ;  /* 0x0000001fff317819 */ /* 0x000fe40000011432 */
[----:B0-----:R-:W-:Y:S01]  /*28370*/  IADD3 R15, P0, PT, R35, R50, RZ ;  /* 0x00000032230f7210 */ /* 0x001fe20007f1e0ff */
[----:B------:R0:W4:Y:S04]  /*28380*/  LDG.E R0, desc[UR36][R2.64+-0x4] ;  /* 0xfffffc2402007981 */ /* 0x000128000c1e1900 */
[----:B------:R-:W-:Y:S01]  /*28390*/  IMAD.X R36, R42, 0x1, R49, P0 ;  /* 0x000000012a247824 */ /* 0x000fe200000e0631 */
[----:B------:R-:W-:-:S04]  /*283a0*/  LEA R14, P0, R15, UR4, 0x2 ;  /* 0x000000040f0e7c11 */ /* 0x000fc8000f8010ff */
[----:B------:R-:W-:-:S05]  /*283b0*/  LEA.HI.X R15, R15, UR5, R36, 0x2, P0 ;  /* 0x000000050f0f7c11 */ /* 0x000fca00080f1424 */
[----:B------:R5:W4:Y:S01]  /*283c0*/  LDG.E R41, desc[UR36][R14.64+-0x4] ;  /* 0xfffffc240e297981 */ /* 0x000b22000c1e1900 */
[C-C-:B------:R-:W-:Y:S02]  /*283d0*/  VIADDMNMX R48, R39.reuse, 0x3, R46.reuse, PT ;  /* 0x0000000327307846 */ /* 0x140fe4000380012e */
[----:B------:R-:W-:Y:S02]  /*283e0*/  VIADDMNMX R47, R39, 0x4, R46, PT ;  /* 0x00000004272f7846 */ /* 0x000fe4000380012e */
[----:B------:R-:W-:Y:S02]  /*283f0*/  SHF.R.S32.HI R46, RZ, 0x1f, R48 ;  /* 0x0000001fff2e7819 */ /* 0x000fe40000011430 */
[C---:B-1----:R-:W-:Y:S02]  /*28400*/  IADD3 R33, P0, PT, R35.reuse, R48, RZ ;  /* 0x0000003023217210 */ /* 0x042fe40007f1e0ff */
[----:B------:R-:W-:Y:S02]  /*28410*/  SHF.R.S32.HI R45, RZ, 0x1f, R47 ;  /* 0x0000001fff2d7819 */ /* 0x000fe4000001142f */
[----:B------:R-:W-:Y:S01]  /*28420*/  IADD3 R35, P1, PT, R35, R47, RZ ;  /* 0x0000002f23237210 */ /* 0x000fe20007f3e0ff */
[----:B0-----:R-:W-:Y:S01]  /*28430*/  IMAD.X R2, R42, 0x1, R46, P0 ;  /* 0x000000012a027824 */ /* 0x001fe200000e062e */
[----:B------:R-:W-:-:S04]  /*28440*/  LEA R36, P0, R33, UR4, 0x2 ;  /* 0x0000000421247c11 */ /* 0x000fc8000f8010ff */
[----:B------:R-:W-:Y:S01]  /*28450*/  LEA.HI.X R37, R33, UR5, R2, 0x2, P0 ;  /* 0x0000000521257c11 */ /* 0x000fe200080f1402 */
[----:B------:R-:W-:Y:S01]  /*28460*/  IMAD.X R2, R42, 0x1, R45, P1 ;  /* 0x000000012a027824 */ /* 0x000fe200008e062d */
[----:B------:R-:W-:-:S03]  /*28470*/  LEA R42, P0, R35, UR4, 0x2 ;  /* 0x00000004232a7c11 */ /* 0x000fc6000f8010ff */
[----:B------:R-:W4:Y:S01]  /*28480*/  LDG.E R64, desc[UR36][R36.64+-0x4] ;  /* 0xfffffc2424407981 */ /* 0x000f22000c1e1900 */
[----:B------:R-:W-:-:S05]  /*28490*/  LEA.HI.X R43, R35, UR5, R2, 0x2, P0 ;  /* 0x00000005232b7c11 */ /* 0x000fca00080f1402 */
[----:B------:R0:W4:Y:S01]  /*284a0*/  LDG.E R65, desc[UR36][R42.64+-0x4] ;  /* 0xfffffc242a417981 */ /* 0x000122000c1e1900 */
[----:B------:R-:W1:Y:S01]  /*284b0*/  MUFU.RCP64H R59, 1.875 ;  /* 0x3ffe0000003b7908 */ /* 0x000e620000001800 */
[----:B------:R-:W-:Y:S02]  /*284c0*/  IMAD.MOV.U32 R60, RZ, RZ, 0x0 ;  /* 0x00000000ff3c7424 */ /* 0x000fe400078e00ff */
[----:B------:R-:W-:Y:S02]  /*284d0*/  IMAD.MOV.U32 R61, RZ, RZ, 0x3ffe0000 ;  /* 0x3ffe0000ff3d7424 */ /* 0x000fe400078e00ff */
[----:B------:R-:W-:-:S06]  /*284e0*/  IMAD.MOV.U32 R58, RZ, RZ, 0x1 ;  /* 0x00000001ff3a7424 */ /* 0x000fcc00078e00ff */
[----:B-1----:R-:W-:-:S08]  /*284f0*/  DFMA R62, R58, -R60, 1 ;  /* 0x3ff000003a3e742b */ /* 0x002fd0000000083c */
[----:B------:R-:W-:-:S08]  /*28500*/  DFMA R62, R62, R62, R62 ;  /* 0x0000003e3e3e722b */ /* 0x000fd0000000003e */
[----:B------:R-:W-:-:S08]  /*28510*/  DFMA R62, R58, R62, R58 ;  /* 0x0000003e3a3e722b */ /* 0x000fd0000000003a */
[----:B------:R-:W-:-:S08]  /*28520*/  DFMA R60, R62, -R60, 1 ;  /* 0x3ff000003e3c742b */ /* 0x000fd0000000083c */
[----:B------:R-:W-:Y:S01]  /*28530*/  DFMA R60, R62, R60, R62 ;  /* 0x0000003c3e3c722b */ /* 0x000fe2000000003e */
[----:B------:R-:W-:Y:S01]  /*28540*/  BSSY.RECONVERGENT B3, `(.L_x_650) ;  /* 0x0000020000037945 */ /* 0x000fe20003800200 */
[----:B------:R-:W-:Y:S01]  /*28550*/  IADD3 R57, PT, PT, R39, -0x2, RZ ;  /* 0xfffffffe27397810 */ /* 0x000fe20007ffe0ff */
[----:B--2---:R-:W5:Y:S08]  /*28560*/  F2F.F64.F32 R34, R34 ;  /* 0x0000002200227310 */ /* 0x004f700000201800 */
[----:B---3--:R-:W1:Y:S01]  /*28570*/  F2F.F64.F32 R32, R32 ;  /* 0x0000002000207310 */ /* 0x008e620000201800 */
[----:B-----5:R-:W-:-:S07]  /*28580*/  DADD R14, R34, R34 ;  /* 0x00000000220e7229 */ /* 0x020fce0000000022 */
[----:B----4-:R-:W2:Y:S01]  /*28590*/  F2F.F64.F32 R2, R0 ;  /* 0x0000000000027310 */ /* 0x010ea20000201800 */
[----:B-1----:R-:W-:-:S07]  /*285a0*/  DADD R14, R32, -R14 ;  /* 0x00000000200e7229 */ /* 0x002fce000000080e */
[----:B0-----:R-:W0:Y:S01]  /*285b0*/  F2F.F64.F32 R42, R41 ;  /* 0x00000029002a7310 */ /* 0x001e220000201800 */
[----:B--2---:R-:W-:Y:S02]  /*285c0*/  DADD R2, R2, R14 ;  /* 0x0000000002027229 */ /* 0x004fe4000000000e */
[----:B------:R-:W-:-:S06]  /*285d0*/  DADD R14, R32, R32 ;  /* 0x00000000200e7229 */ /* 0x000fcc0000000020 */
[----:B------:R-:W-:Y:S02]  /*285e0*/  DMUL R2, R2, 3 ;  /* 0x4008000002027828 */ /* 0x000fe40000000000 */
[----:B0-----:R-:W-:-:S06]  /*285f0*/  DADD R14, R42, -R14 ;  /* 0x000000002a0e7229 */ /* 0x001fcc000000080e */
[----:B------:R-:W-:Y:S02]  /*28600*/  DMUL R36, R2, 0.5 ;  /* 0x3fe0000002247828 */ /* 0x000fe40000000000 */
[----:B------:R-:W-:-:S06]  /*28610*/  DADD R14, R34, R14 ;  /* 0x00000000220e7229 */ /* 0x000fcc000000000e */
[----:B------:R-:W-:-:S08]  /*28620*/  DMUL R2, R36, 0.5 ;  /* 0x3fe0000024027828 */ /* 0x000fd00000000000 */
[----:B------:R-:W-:-:S08]  /*28630*/  DFMA R92, R14, 3, -R2 ;  /* 0x400800000e5c782b */ /* 0x000fd00000000802 */
[----:B------:R-:W-:-:S08]  /*28640*/  DMUL R2, R60, R92 ;  /* 0x0000005c3c027228 */ /* 0x000fd00000000000 */
[----:B------:R-:W-:-:S08]  /*28650*/  DFMA R14, R2, -1.875, R92 ;  /* 0xbffe0000020e782b */ /* 0x000fd0000000005c */
[----:B------:R-:W-:Y:S01]  /*28660*/  DFMA R2, R60, R14, R2 ;  /* 0x0000000e3c02722b */ /* 0x000fe20000000002 */
[----:B------:R-:W-:Y:S01]  /*28670*/  FSETP.GEU.AND P1, PT, |R93|, 6.5827683646048100446e-37, PT ;  /* 0x036000005d00780b */ /* 0x000fe20003f2e200 */
[----:B------:R0:W1:Y:S08]  /*28680*/  F2F.F64.F32 R60, R64 ;  /* 0x00000040003c7310 */ /* 0x0000700000201800 */
[----:B------:R-:W-:Y:S01]  /*28690*/  FFMA R0, RZ, 1.984375, R3 ;  /* 0x3ffe0000ff007823 */ /* 0x000fe20000000003 */
[----:B------:R0:W2:Y:S04]  /*286a0*/  F2F.F64.F32 R62, R65 ;  /* 0x00000041003e7310 */ /* 0x0000a80000201800 */
[----:B------:R-:W-:Y:S01]  /*286b0*/  FSETP.GT.AND P0, PT, |R0|, 1.469367938527859385e-39, PT ;  /* 0x001000000000780b */ /* 0x000fe20003f04200 */
[----:B------:R-:W-:-:S12]  /*286c0*/  VIADD R41, R44, 0xfffffffe ;  /* 0xfffffffe2c297836 */ /* 0x000fd80000000000 */
[----:B012---:R-:W-:Y:S05]  /*286d0*/  @P0 BRA P1, `(.L_x_651) ;  /* 0x0000000000180947 */ /* 0x007fea0000800000 */
[----:B------:R-:W-:Y:S01]  /*286e0*/  IMAD.MOV.U32 R86, RZ, RZ, RZ ;  /* 0x000000ffff567224 */ /* 0x000fe200078e00ff */
[----:B------:R-:W-:Y:S01]  /*286f0*/  MOV R0, 0x28720 ;  /* 0x0002872000007802 */ /* 0x000fe20000000f00 */
[----:B------:R-:W-:-:S07]  /*28700*/  IMAD.MOV.U32 R87, RZ, RZ, 0x3ffe0000 ;  /* 0x3ffe0000ff577424 */ /* 0x000fce00078e00ff */
[----:B------:R-:W-:Y:S05]  /*28710*/  CALL.REL.NOINC `($__internal_1_$__cuda_sm20_div_rn_f64_full) ;  /* 0x0000019c00a87944 */ /* 0x000fea0003c00000 */
[----:B------:R-:W-:Y:S02]  /*28720*/  IMAD.MOV.U32 R2, RZ, RZ, R100 ;  /* 0x000000ffff027224 */ /* 0x000fe400078e0064 */
[----:B------:R-:W-:-:S07]  /*28730*/  IMAD.MOV.U32 R3, RZ, RZ, R101 ;  /* 0x000000ffff037224 */ /* 0x000fce00078e0065 */
.L_x_651:
[----:B------:R-:W-:Y:S05]  /*28740*/  BSYNC.RECONVERGENT B3 ;  /* 0x0000000000037941 */ /* 0x000fea0003800200 */
.L_x_650:
        /* <DEDUP_REMOVED lines=28> */
.L_x_653:
[----:B------:R-:W-:Y:S05]  /*28910*/  BSYNC.RECONVERGENT B3 ;  /* 0x0000000000037941 */ /* 0x000fea0003800200 */
.L_x_652:
[----:B------:R-:W0:Y:S01]  /*28920*/  MUFU.RCP64H R65, 1.8660707473754882812 ;  /* 0x3ffddb6d00417908 */ /* 0x000e220000001800 */
[----:B------:R-:W-:Y:S01]  /*28930*/  IMAD.MOV.U32 R66, RZ, RZ, -0x49249249 ;  /* 0xb6db6db7ff427424 */ /* 0x000fe200078e00ff */
[----:B------:R-:W-:Y:S01]  /*28940*/  DADD R58, R60, R60 ;  /* 0x000000003c3a7229 */ /* 0x000fe2000000003c */
[----:B------:R-:W-:Y:S01]  /*28950*/  IMAD.MOV.U32 R67, RZ, RZ, 0x3ffddb6d ;  /* 0x3ffddb6dff437424 */ /* 0x000fe200078e00ff */
[----:B------:R-:W-:Y:S01]  /*28960*/  DMUL R60, R14, 0.5 ;  /* 0x3fe000000e3c7828 */ /* 0x000fe20000000000 */
[----:B------:R-:W-:Y:S01]  /*28970*/  IMAD.MOV.U32 R64, RZ, RZ, 0x1 ;  /* 0x00000001ff407424 */ /* 0x000fe200078e00ff */
[----:B------:R-:W-:Y:S04]  /*28980*/  BSSY.RECONVERGENT B3, `(.L_x_654) ;  /* 0x0000014000037945 */ /* 0x000fe80003800200 */
[----:B------:R-:W-:-:S02]  /*28990*/  DADD R58, R62, -R58 ;  /* 0x000000003e3a7229 */ /* 0x000fc4000000083a */
[----:B0-----:R-:W-:-:S06]  /*289a0*/  DFMA R68, R64, -R66, 1 ;  /* 0x3ff000004044742b */ /* 0x001fcc0000000842 */
[----:B------:R-:W-:Y:S02]  /*289b0*/  DADD R58, R42, R58 ;  /* 0x000000002a3a7229 */ /* 0x000fe4000000003a */
[----:B------:R-:W-:-:S06]  /*289c0*/  DFMA R68, R68, R68, R68 ;  /* 0x000000444444722b */ /* 0x000fcc0000000044 */
[----:B------:R-:W-:Y:S02]  /*289d0*/  DFMA R92, R58, 3, -R60 ;  /* 0x400800003a5c782b */ /* 0x000fe4000000083c */
[----:B------:R-:W-:-:S08]  /*289e0*/  DFMA R68, R64, R68, R64 ;  /* 0x000000444044722b */ /* 0x000fd00000000040 */
[----:B------:R-:W-:Y:S01]  /*289f0*/  FSETP.GEU.AND P1, PT, |R93|, 6.5827683646048100446e-37, PT ;  /* 0x036000005d00780b */ /* 0x000fe20003f2e200 */
[----:B------:R-:W-:-:S08]  /*28a00*/  DFMA R42, R68, -R66, 1 ;  /* 0x3ff00000442a742b */ /* 0x000fd00000000842 */
[----:B------:R-:W-:-:S08]  /*28a10*/  DFMA R68, R68, R42, R68 ;  /* 0x0000002a4444722b */ /* 0x000fd00000000044 */
        /* <DEDUP_REMOVED lines=10> */
.L_x_655:
[----:B------:R-:W-:Y:S05]  /*28ac0*/  BSYNC.RECONVERGENT B3 ;  /* 0x0000000000037941 */ /* 0x000fea0003800200 */
.L_x_654:
        /* <DEDUP_REMOVED lines=9> */
[----:B------:R-:W-:Y:S02]  /*28b60*/  BSSY.RECONVERGENT B3, `(.L_x_656) ;  /* 0x0000016000037945 */ /* 0x000fe40003800200 */
[----:B0-----:R-:W-:-:S08]  /*28b70*/  DFMA R60, R42, -R58, 1 ;  /* 0x3ff000002a3c742b */ /* 0x001fd0000000083a */
[----:B------:R-:W-:-:S08]  /*28b80*/  DFMA R60, R60, R60, R60 ;  /* 0x0000003c3c3c722b */ /* 0x000fd0000000003c */
[----:B------:R-:W-:Y:S02]  /*28b90*/  DFMA R60, R42, R60, R42 ;  /* 0x0000003c2a3c722b */ /* 0x000fe4000000002a */
[----:B------:R-:W-:-:S06]  /*28ba0*/  DFMA R42, R14, -UR4, R2 ;  /* 0x800000040e2a7c2b */ /* 0x000fcc0008000002 */
[----:B------:R-:W-:Y:S02]  /*28bb0*/  DFMA R58, R60, -R58, 1 ;  /* 0x3ff000003c3a742b */ /* 0x000fe4000000083a */
[----:B------:R-:W-:Y:S02]  /*28bc0*/  DFMA R14, R42, -0.25, R36 ;  /* 0xbfd000002a0e782b */ /* 0x000fe40000000024 */
[----:B------:R-:W-:-:S04]  /*28bd0*/  DADD R36, -R34, R32 ;  /* 0x0000000022247229 */ /* 0x000fc80000000120 */
[----:B------:R-:W-:-:S04]  /*28be0*/  DFMA R58, R60, R58, R60 ;  /* 0x0000003a3c3a722b */ /* 0x000fc8000000003c */
[----:B------:R-:W-:-:S04]  /*28bf0*/  FSETP.GEU.AND P1, PT, |R15|, 6.5827683646048100446e-37, PT ;  /* 0x036000000f00780b */ /* 0x000fc80003f2e200 */
        /* <DEDUP_REMOVED lines=12> */
.L_x_657:
[----:B------:R-:W-:Y:S05]  /*28cc0*/  BSYNC.RECONVERGENT B3 ;  /* 0x0000000000037941 */ /* 0x000fea0003800200 */
.L_x_656:
        /* <DEDUP_REMOVED lines=26> */
.L_x_659:
[----:B------:R-:W-:Y:S05]  /*28e70*/  BSYNC.RECONVERGENT B3 ;  /* 0x0000000000037941 */ /* 0x000fea0003800200 */
.L_x_658:
        /* <DEDUP_REMOVED lines=10> */
[----:B------:R-:W-:Y:S01]  /*28f20*/  DFMA R58, R32, R58, R32 ;  /* 0x0000003a203a722b */ /* 0x000fe20000000020 */
[----:B------:R-:W0:Y:S07]  /*28f30*/  I2F.F64.U32 R32, R57 ;  /* 0x0000003900207312 */ /* 0x000e2e0000201800 */
[----:B------:R-:W-:-:S08]  /*28f40*/  DFMA R36, R58, -R36, 1 ;  /* 0x3ff000003a24742b */ /* 0x000fd00000000824 */
[----:B------:R-:W-:Y:S02]  /*28f50*/  DFMA R58, R58, R36, R58 ;  /* 0x000000243a3a722b */ /* 0x000fe4000000003a */
[----:B0-----:R-:W-:-:S06]  /*28f60*/  DADD R32, R16, -R32 ;  /* 0x0000000010207229 */ /* 0x001fcc0000000820 */
[----:B------:R-:W-:Y:S02]  /*28f70*/  DMUL R100, R58, R92 ;  /* 0x0000005c3a647228 */ /* 0x000fe40000000000 */
[----:B------:R-:W-:-:S06]  /*28f80*/  DADD R32, R32, -2 ;  /* 0xc000000020207429 */ /* 0x000fcc0000000000 */
        /* <DEDUP_REMOVED lines=9> */
.L_x_661:
[----:B------:R-:W-:Y:S05]  /*29020*/  BSYNC.RECONVERGENT B3 ;  /* 0x0000000000037941 */ /* 0x000fea0003800200 */
.L_x_660:
        /* <DEDUP_REMOVED lines=32> */
[----:B------:R-:W-:-:S04]  /*29230*/  LEA R64, P0, R57, UR6, 0x2 ;  /* 0x0000000639407c11 */ /* 0x000fc8000f8010ff */
[----:B------:R-:W-:Y:S02]  /*29240*/  LEA.HI.X R65, R57, UR7, R2, 0x2, P0 ;  /* 0x0000000739417c11 */ /* 0x000fe400080f1402 */
[----:B------:R0:W4:Y:S04]  /*29250*/  LDG.E R57, desc[UR36][R60.64+-0x4] ;  /* 0xfffffc243c397981 */ /* 0x000128000c1e1900 */
[----:B------:R1:W4:Y:S01]  /*29260*/  LDG.E R73, desc[UR36][R64.64+-0x4] ;  /* 0xfffffc2440497981 */ /* 0x000322000c1e1900 */
[----:B------:R-:W5:Y:S01]  /*29270*/  MUFU.RCP64H R67, 1.875 ;  /* 0x3ffe000000437908 */ /* 0x000f620000001800 */
[----:B------:R-:W-:Y:S01]  /*29280*/  IMAD.MOV.U32 R68, RZ, RZ, 0x0 ;  /* 0x00000000ff447424 */ /* 0x000fe200078e00ff */
[----:B------:R-:W-:Y:S01]  /*29290*/  DMUL R100, R32, R100 ;  /* 0x0000006420647228 */ /* 0x000fe20000000000 */
[----:B------:R-:W-:Y:S01]  /*292a0*/  IMAD.MOV.U32 R69, RZ, RZ, 0x3ffe0000 ;  /* 0x3ffe0000ff457424 */ /* 0x000fe200078e00ff */
[----:B------:R-:W-:Y:S01]  /*292b0*/  BSSY.RECONVERGENT B3, `(.L_x_662) ;  /* 0x0000027000037945 */ /* 0x000fe20003800200 */
[----:B------:R-:W-:-:S05]  /*292c0*/  IMAD.MOV.U32 R66, RZ, RZ, 0x1 ;  /* 0x00000001ff427424 */ /* 0x000fca00078e00ff */
[----:B------:R-:W-:Y:S02]  /*292d0*/  DFMA R100, R14, 0.5, R100 ;  /* 0x3fe000000e64782b */ /* 0x000fe40000000064 */
[----:B-----5:R-:W-:-:S06]  /*292e0*/  DFMA R70, R66, -R68, 1 ;  /* 0x3ff000004246742b */ /* 0x020fcc0000000844 */
[----:B------:R-:W-:Y:S02]  /*292f0*/  DFMA R62, R32, R100, R62 ;  /* 0x00000064203e722b */ /* 0x000fe4000000003e */
[----:B------:R-:W-:-:S06]  /*29300*/  DFMA R70, R70, R70, R70 ;  /* 0x000000464646722b */ /* 0x000fcc0000000046 */
[----:B------:R-:W-:Y:S02]  /*29310*/  DFMA R34, R32, R62, R34 ;  /* 0x0000003e2022722b */ /* 0x000fe40000000022 */
[----:B------:R-:W-:-:S08]  /*29320*/  DFMA R70, R66, R70, R66 ;  /* 0x000000464246722b */ /* 0x000fd00000000042 */
[----:B------:R-:W-:-:S08]  /*29330*/  DFMA R68, R70, -R68, 1 ;  /* 0x3ff000004644742b */ /* 0x000fd00000000844 */
[----:B------:R-:W-:Y:S01]  /*29340*/  DFMA R68, R70, R68, R70 ;  /* 0x000000444644722b */ /* 0x000fe20000000046 */
[----:B--2---:R-:W2:Y:S08]  /*29350*/  F2F.F64.F32 R36, R36 ;  /* 0x0000002400247310 */ /* 0x004eb00000201800 */
[----:B---3--:R-:W3:Y:S01]  /*29360*/  F2F.F64.F32 R42, R42 ;  /* 0x0000002a002a7310 */ /* 0x008ee20000201800 */
[----:B--2---:R-:W-:-:S07]  /*29370*/  DADD R58, R36, R36 ;  /* 0x00000000243a7229 */ /* 0x004fce0000000024 */
[----:B----4-:R-:W2:Y:S01]  /*29380*/  F2F.F64.F32 R2, R0 ;  /* 0x0000000000027310 */ /* 0x010ea20000201800 */
[----:B---3--:R-:W-:-:S07]  /*29390*/  DADD R58, R42, -R58 ;  /* 0x000000002a3a7229 */ /* 0x008fce000000083a */
[----:B0-----:R-:W1:Y:S01]  /*293a0*/  F2F.F64.F32 R60, R72 ;  /* 0x00000048003c7310 */ /* 0x001e620000201800 */
[----:B--2---:R-:W-:Y:S02]  /*293b0*/  DADD R2, R2, R58 ;  /* 0x0000000002027229 */ /* 0x004fe4000000003a */
[----:B------:R-:W-:-:S06]  /*293c0*/  DADD R58, R42, R42 ;  /* 0x000000002a3a7229 */ /* 0x000fcc000000002a */
[----:B------:R-:W-:Y:S02]  /*293d0*/  DMUL R2, R2, 3 ;  /* 0x4008000002027828 */ /* 0x000fe40000000000 */
[----:B-1----:R-:W-:-:S06]  /*293e0*/  DADD R64, R60, -R58 ;  /* 0x000000003c407229 */ /* 0x002fcc000000083a */
[----:B------:R-:W-:Y:S02]  /*293f0*/  DMUL R58, R2, 0.5 ;  /* 0x3fe00000023a7828 */ /* 0x000fe40000000000 */
[----:B------:R-:W-:Y:S01]  /*29400*/  DADD R64, R36, R64 ;  /* 0x0000000024407229 */ /* 0x000fe20000000040 */
[----:B------:R0:W1:Y:S05]  /*29410*/  F2F.F64.F32 R66, R73 ;  /* 0x0000004900427310 */ /* 0x00006a0000201800 */
[----:B------:R-:W-:-:S08]  /*29420*/  DMUL R2, R58, 0.5 ;  /* 0x3fe000003a027828 */ /* 0x000fd00000000000 */
[----:B------:R-:W-:-:S08]  /*29430*/  DFMA R92, R64, 3, -R2 ;  /* 0x40080000405c782b */ /* 0x000fd00000000802 */
[----:B------:R-:W-:Y:S02]  /*29440*/  DMUL R2, R68, R92 ;  /* 0x0000005c44027228 */ /* 0x000fe40000000000 */
[----:B------:R-:W-:-:S06]  /*29450*/  FSETP.GEU.AND P1, PT, |R93|, 6.5827683646048100446e-37, PT ;  /* 0x036000005d00780b */ /* 0x000fcc0003f2e200 */
[----:B------:R-:W-:-:S08]  /*29460*/  DFMA R64, R2, -1.875, R92 ;  /* 0xbffe00000240782b */ /* 0x000fd0000000005c */
[----:B------:R-:W-:Y:S02]  /*29470*/  DFMA R2, R68, R64, R2 ;  /* 0x000000404402722b */ /* 0x000fe40000000002 */
[----:B------:R0:W2:Y:S08]  /*29480*/  F2F.F64.F32 R64, R57 ;  /* 0x0000003900407310 */ /* 0x0000b00000201800 */
[----:B------:R-:W-:-:S05]  /*29490*/  FFMA R0, RZ, 1.984375, R3 ;  /* 0x3ffe0000ff007823 */ /* 0x000fca0000000003 */
        /* <DEDUP_REMOVED lines=8> */
.L_x_663:
[----:B------:R-:W-:Y:S05]  /*29520*/  BSYNC.RECONVERGENT B3 ;  /* 0x0000000000037941 */ /* 0x000fea0003800200 */
.L_x_662:
        /* <DEDUP_REMOVED lines=28> */
.L_x_665:
[----:B------:R-:W-:Y:S05]  /*296f0*/  BSYNC.RECONVERGENT B3 ;  /* 0x0000000000037941 */ /* 0x000fea0003800200 */
.L_x_664:
        /* <DEDUP_REMOVED lines=26> */
.L_x_667:
[----:B------:R-:W-:Y:S05]  /*298a0*/  BSYNC.RECONVERGENT B3 ;  /* 0x0000000000037941 */ /* 0x000fea0003800200 */
.L_x_666:
        /* <DEDUP_REMOVED lines=31> */
.L_x_669:
[----:B------:R-:W-:Y:S05]  /*29aa0*/  BSYNC.RECONVERGENT B3 ;  /* 0x0000000000037941 */ /* 0x000fea0003800200 */
.L_x_668:
        /* <DEDUP_REMOVED lines=26> */
.L_x_671:
[----:B------:R-:W-:Y:S05]  /*29c50*/  BSYNC.RECONVERGENT B3 ;  /* 0x0000000000037941 */ /* 0x000fea0003800200 */
.L_x_670:
        /* <DEDUP_REMOVED lines=11> */
[----:B------:R-:W-:Y:S02]  /*29d10*/  DFMA R62, R64, R62, R64 ;  /* 0x0000003e403e722b */ /* 0x000fe40000000040 */
[----:B------:R-:W-:-:S06]  /*29d20*/  DADD R64, R58, -R2 ;  /* 0x000000003a407229 */ /* 0x000fcc0000000802 */
        /* <DEDUP_REMOVED lines=10> */
.L_x_673:
[----:B------:R-:W-:Y:S05]  /*29dd0*/  BSYNC.RECONVERGENT B3 ;  /* 0x0000000000037941 */ /* 0x000fea0003800200 */
.L_x_672:
        /* <DEDUP_REMOVED lines=12> */
[----:B------:R-:W-:-:S03]  /*29ea0*/  LEA R58, P1, R0, UR4, 0x2 ;  /* 0x00000004003a7c11 */ /* 0x000fc6000f8210ff */
[----:B------:R0:W2:Y:S01]  /*29eb0*/  LDG.E R42, desc[UR36][R42.64+-0x4] ;  /* 0xfffffc242a2a7981 */ /* 0x0000a2000c1e1900 */
[----:B------:R-:W-:Y:S02]  /*29ec0*/  IADD3 R60, P0, PT, R52, R57, RZ ;  /* 0x00000039343c7210 */ /* 0x000fe40007f1e0ff */
[----:B------:R-:W-:Y:S02]  /*29ed0*/  LEA.HI.X R59, R0, UR5, R3, 0x2, P1 ;  /* 0x00000005003b7c11 */ /* 0x000fe400088f1403 */
[----:B------:R-:W-:Y:S02]  /*29ee0*/  IADD3.X R3, PT, PT, R51, R66, RZ, P0, !PT ;  /* 0x0000004233037210 */ /* 0x000fe400007fe4ff */
[C---:B------:R-:W-:Y:S01]  /*29ef0*/  LEA R2, P0, R60.reuse, UR4, 0x2 ;  /* 0x000000043c027c11 */ /* 0x040fe2000f8010ff */
[----:B------:R-:W3:Y:S03]  /*29f00*/  LDG.E R58, desc[UR36][R58.64+-0x4] ;  /* 0xfffffc243a3a7981 */ /* 0x000ee6000c1e1900 */
[----:B------:R-:W-:-:S02]  /*29f10*/  LEA.HI.X R3, R60, UR5, R3, 0x2, P0 ;  /* 0x000000053c037c11 */ /* 0x000fc400080f1403 */
        /* <DEDUP_REMOVED lines=59> */
.L_x_675:
[----:B------:R-:W-:Y:S05]  /*2a2d0*/  BSYNC.RECONVERGENT B3 ;  /* 0x0000000000037941 */ /* 0x000fea0003800200 */
.L_x_674:
        /* <DEDUP_REMOVED lines=28> */
.L_x_677:
[----:B------:R-:W-:Y:S05]  /*2a4a0*/  BSYNC.RECONVERGENT B3 ;  /* 0x0000000000037941 */ /* 0x000fea0003800200 */
.L_x_676:
        /* <DEDUP_REMOVED lines=26> */
.L_x_679:
[----:B------:R-:W-:Y:S05]  /*2a650*/  BSYNC.RECONVERGENT B3 ;  /* 0x0000000000037941 */ /* 0x000fea0003800200 */
.L_x_678:
        /* <DEDUP_REMOVED lines=31> */
.L_x_681:
[----:B------:R-:W-:Y:S05]  /*2a850*/  BSYNC.RECONVERGENT B3 ;  /* 0x0000000000037941 */ /* 0x000fea0003800200 */
.L_x_680:
        /* <DEDUP_REMOVED lines=26> */
.L_x_683:
[----:B------:R-:W-:Y:S05]  /*2aa00*/  BSYNC.RECONVERGENT B3 ;  /* 0x0000000000037941 */ /* 0x000fea0003800200 */
.L_x_682:
        /* <DEDUP_REMOVED lines=23> */
.L_x_685:
[----:B------:R-:W-:Y:S05]  /*2ab80*/  BSYNC.RECONVERGENT B3 ;  /* 0x0000000000037941 */ /* 0x000fea0003800200 */
.L_x_684:
        /* <DEDUP_REMOVED lines=21> */
[----:B------:R1:W4:Y:S01]  /*2ace0*/  LDG.E R0, desc[UR36][R2.64+-0x4] ;  /* 0xfffffc2402007981 */ /* 0x000322000c1e1900 */
[----:B------:R-:W-:Y:S02]  /*2acf0*/  IADD3.X R64, PT, PT, R49, R68, RZ, P0, !PT ;  /* 0x0000004431407210 */ /* 0x000fe400007fe4ff */
        /* <DEDUP_REMOVED lines=51> */
[----:B------:R-:W-:Y:S01]  /*2b030*/  MOV R0, 0x2b060 ;  /* 0x0002b06000007802 */ /* 0x000fe20000000f00 */
[----:B------:R-:W-:-:S07]  /*2b040*/  IMAD.MOV.U32 R87, RZ, RZ, 0x3ffe0000 ;  /* 0x3ffe0000ff577424 */ /* 0x000fce00078e00ff */
[----:B------:R-:W-:Y:S05]  /*2b050*/  CALL.REL.NOINC `($__internal_1_$__cuda_sm20_div_rn_f64_full) ;  /* 0x0000017400587944 */ /* 0x000fea0003c00000 */
[----:B------:R-:W-:Y:S01]  /*2b060*/  MOV R2, R100 ;  /* 0x0000006400027202 */ /* 0x000fe20000000f00 */
[----:B------:R-:W-:-:S07]  /*2b070*/  IMAD.MOV.U32 R3, RZ, RZ, R101 ;  /* 0x000000ffff037224 */ /* 0x000fce00078e0065 */
.L_x_687:
[----:B------:R-:W-:Y:S05]  /*2b080*/  BSYNC.RECONVERGENT B3 ;  /* 0x0000000000037941 */ /* 0x000fea0003800200 */
.L_x_686:
        /* <DEDUP_REMOVED lines=26> */
[----:B------:R-:W-:Y:S01]  /*2b230*/  IMAD.MOV.U32 R14, RZ, RZ, R100 ;  /* 0x000000ffff0e7224 */ /* 0x000fe200078e0064 */
[----:B------:R-:W-:-:S07]  /*2b240*/  MOV R15, R101 ;  /* 0x00000065000f7202 */ /* 0x000fce0000000f00 */
.L_x_689:
[----:B------:R-:W-:Y:S05]  /*2b250*/  BSYNC.RECONVERGENT B3 ;  /* 0x0000000000037941 */ /* 0x000fea0003800200 */
.L_x_688:
        /* <DEDUP_REMOVED lines=26> */
.L_x_691:
[----:B------:R-:W-:Y:S05]  /*2b400*/  BSYNC.RECONVERGENT B3 ;  /* 0x0000000000037941 */ /* 0x000fea0003800200 */
.L_x_690:
        /* <DEDUP_REMOVED lines=31> */
.L_x_693:
[----:B------:R-:W-:Y:S05]  /*2b600*/  BSYNC.RECONVERGENT B3 ;  /* 0x0000000000037941 */ /* 0x000fea0003800200 */
.L_x_692:
        /* <DEDUP_REMOVED lines=18> */
[----:B------:R-:W-:Y:S01]  /*2b730*/  MOV R92, R64 ;  /* 0x00000040005c7202 */ /* 0x000fe20000000f00 */
[----:B------:R-:W-:Y:S01]  /*2b740*/  IMAD.MOV.U32 R93, RZ, RZ, R65 ;  /* 0x000000ffff5d7224 */ /* 0x000fe200078e0041 */
[----:B------:R-:W-:Y:S01]  /*2b750*/  MOV R0, 0x2b790 ;  /* 0x0002b79000007802 */ /* 0x000fe20000000f00 */
[----:B------:R-:W-:Y:S02]  /*2b760*/  IMAD.MOV.U32 R86, RZ, RZ, RZ ;  /* 0x000000ffff567224 */ /* 0x000fe400078e00ff */
[----:B------:R-:W-:-:S07]  /*2b770*/  IMAD.MOV.U32 R87, RZ, RZ, 0x40180000 ;  /* 0x40180000ff577424 */ /* 0x000fce00078e00ff */
[----:B------:R-:W-:Y:S05]  /*2b780*/  CALL.REL.NOINC `($__internal_1_$__cuda_sm20_div_rn_f64_full) ;  /* 0x0000016c008c7944 */ /* 0x000fea0003c00000 */
[----:B------:R-:W-:Y:S02]  /*2b790*/  IMAD.MOV.U32 R2, RZ, RZ, R100 ;  /* 0x000000ffff027224 */ /* 0x000fe400078e0064 */
[----:B------:R-:W-:-:S07]  /*2b7a0*/  IMAD.MOV.U32 R3, RZ, RZ, R101 ;  /* 0x000000ffff037224 */ /* 0x000fce00078e0065 */
.L_x_695:
[----:B------:R-:W-:Y:S05]  /*2b7b0*/  BSYNC.RECONVERGENT B3 ;  /* 0x0000000000037941 */ /* 0x000fea0003800200 */
.L_x_694:
        /* <DEDUP_REMOVED lines=23> */
.L_x_697:
[----:B------:R-:W-:Y:S05]  /*2b930*/  BSYNC.RECONVERGENT B3 ;  /* 0x0000000000037941 */ /* 0x000fea0003800200 */
.L_x_696:
        /* <DEDUP_REMOVED lines=27> */
[----:B------:R-:W-:Y:S02]  /*2baf0*/  IADD3 R57, P1, PT, R47, R57, RZ ;  /* 0x000000392f397210 */ /* 0x000fe40007f3e0ff */
[----:B------:R-:W-:Y:S02]  /*2bb00*/  IADD3.X R72, PT, PT, R46, R70, RZ, P0, !PT ;  /* 0x000000462e487210 */ /* 0x000fe400007fe4ff */
        /* <DEDUP_REMOVED lines=48> */
[----:B------:R-:W-:Y:S01]  /*2be10*/  IMAD.MOV.U32 R2, RZ, RZ, R100 ;  /* 0x000000ffff027224 */ /* 0x000fe200078e0064 */
[----:B------:R-:W-:-:S07]  /*2be20*/  MOV R3, R101 ;  /* 0x0000006500037202 */ /* 0x000fce0000000f00 */
.L_x_699:
[----:B------:R-:W-:Y:S05]  /*2be30*/  BSYNC.RECONVERGENT B3 ;  /* 0x0000000000037941 */ /* 0x000fea0003800200 */
.L_x_698:
        /* <DEDUP_REMOVED lines=28> */
.L_x_701:
[----:B------:R-:W-:Y:S05]  /*2c000*/  BSYNC.RECONVERGENT B3 ;  /* 0x0000000000037941 */ /* 0x000fea0003800200 */
.L_x_700:
[----:B------:R-:W0:Y:S01]  /*2c010*/  MUFU.RCP64H R75, 1.8660707473754882812 ;  /* 0x3ffddb6d004b7908 */ /* 0x000e220000001800 */
[----:B------:R-:W-:Y:S01]  /*2c020*/  MOV R76, 0xb6db6db7 ;  /* 0xb6db6db7004c7802 */ /* 0x000fe20000000f00 */
[----:B------:R-:W-:Y:S01]  /*2c030*/  IMAD.MOV.U32 R77, RZ, RZ, 0x3ffddb6d ;  /* 0x3ffddb6dff4d7424 */ /* 0x000fe200078e00ff */
[----:B------:R-:W-:Y:S01]  /*2c040*/  DADD R68, R70, R70 ;  /* 0x0000000046447229 */ /* 0x000fe20000000046 */
[----:B------:R-:W-:Y:S01]  /*2c050*/  IMAD.MOV.U32 R74, RZ, RZ, 0x1 ;  /* 0x00000001ff4a7424 */ /* 0x000fe200078e00ff */
[----:B------:R-:W-:Y:S01]  /*2c060*/  DMUL R70, R14, 0.5 ;  /* 0x3fe000000e467828 */ /* 0x000fe20000000000 */
[----:B------:R-:W-:Y:S05]  /*2c070*/  BSSY.RECONVERGENT B3, `(.L_x_702) ;  /* 0x0000014000037945 */ /* 0x000fea0003800200 */
        /* <DEDUP_REMOVED lines=19> */
.L_x_703:
[----:B------:R-:W-:Y:S05]  /*2c1b0*/  BSYNC.RECONVERGENT B3 ;  /* 0x0000000000037941 */ /* 0x000fea0003800200 */
.L_x_702:
        /* <DEDUP_REMOVED lines=31> */
.L_x_705:
[----:B------:R-:W-:Y:S05]  /*2c3b0*/  BSYNC.RECONVERGENT B3 ;  /* 0x0000000000037941 */ /* 0x000fea0003800200 */
.L_x_704:
        /* <DEDUP_REMOVED lines=24> */
[----:B------:R-:W-:Y:S02]  /*2c540*/  IMAD.MOV.U32 R2, RZ, RZ, R100 ;  /* 0x000000ffff027224 */ /* 0x000fe400078e0064 */
[----:B------:R-:W-:-:S07]  /*2c550*/  IMAD.MOV.U32 R3, RZ, RZ, R101 ;  /* 0x000000ffff037224 */ /* 0x000fce00078e0065 */
.L_x_707:
[----:B------:R-:W-:Y:S05]  /*2c560*/  BSYNC.RECONVERGENT B3 ;  /* 0x0000000000037941 */ /* 0x000fea0003800200 */
.L_x_706:
[----:B------:R-:W0:Y:S01]  /*2c570*/  MUFU.RCP64H R63, 6 ;  /* 0x40180000003f7908 */ /* 0x000e220000001800 */
[----:B------:R-:W-:Y:S01]  /*2c580*/  IMAD.MOV.U32 R68, RZ, RZ, 0x0 ;  /* 0x00000000ff447424 */ /* 0x000fe200078e00ff */
[----:B------:R-:W-:Y:S01]  /*2c590*/  DADD R92, R66, -R14 ;  /* 0x00000000425c7229 */ /* 0x000fe2000000080e */
[----:B------:R-:W-:Y:S01]  /*2c5a0*/  IMAD.MOV.U32 R69, RZ, RZ, 0x40180000 ;  /* 0x40180000ff457424 */ /* 0x000fe200078e00ff */
[----:B------:R-:W-:Y:S01]  /*2c5b0*/  BSSY.RECONVERGENT B3, `(.L_x_708) ;  /* 0x0000013000037945 */ /* 0x000fe20003800200 */
[----:B------:R-:W-:-:S07]  /*2c5c0*/  IMAD.MOV.U32 R62, RZ, RZ, 0x1 ;  /* 0x00000001ff3e7424 */ /* 0x000fce00078e00ff */
        /* <DEDUP_REMOVED lines=13> */
[----:B------:R-:W-:Y:S01]  /*2c6a0*/  MOV R86, RZ ;  /* 0x000000ff00567202 */ /* 0x000fe20000000f00 */
[----:B------:R-:W-:Y:S01]  /*2c6b0*/  IMAD.MOV.U32 R87, RZ, RZ, 0x40180000 ;  /* 0x40180000ff577424 */ /* 0x000fe200078e00ff */
[----:B------:R-:W-:-:S07]  /*2c6c0*/  MOV R0, 0x2c6e0 ;  /* 0x0002c6e000007802 */ /* 0x000fce0000000f00 */
[----:B------:R-:W-:Y:S05]  /*2c6d0*/  CALL.REL.NOINC `($__internal_1_$__cuda_sm20_div_rn_f64_full) ;  /* 0x0000015c00b87944 */ /* 0x000fea0003c00000 */
.L_x_709:
[----:B------:R-:W-:Y:S05]  /*2c6e0*/  BSYNC.RECONVERGENT B3 ;  /* 0x0000000000037941 */ /* 0x000fea0003800200 */
.L_x_708:
        /* <DEDUP_REMOVED lines=14> */
[----:B------:R-:W2:Y:S01]  /*2c7d0*/  LDG.E R44, desc[UR36][R56.64+-0x4] ;  /* 0xfffffc24382c7981 */ /* 0x000ea2000c1e1900 */
[----:B------:R-:W-:Y:S01]  /*2c7e0*/  LEA.HI.X R55, R0, UR5, R53, 0x2, P1 ;  /* 0x0000000500377c11 */ /* 0x000fe200088f1435 */
[----:B------:R-:W-:Y:S01]  /*2c7f0*/  IMAD.X R51, R51, 0x1, R64, P0 ;  /* 0x0000000133337824 */ /* 0x000fe200000e0640 */
[----:B------:R-:W-:-:S03]  /*2c800*/  LEA R2, P0, R52, UR4, 0x2 ;  /* 0x0000000434027c11 */ /* 0x000fc6000f8010ff */
[----:B------:R0:W3:Y:S01]  /*2c810*/  LDG.E R68, desc[UR36][R54.64+-0x4] ;  /* 0xfffffc2436447981 */ /* 0x0000e2000c1e1900 */
[----:B------:R-:W-:Y:S02]  /*2c820*/  LEA.HI.X R3, R52, UR5, R51, 0x2, P0 ;  /* 0x0000000534037c11 */ /* 0x000fe400080f1433 */
[----:B------:R-:W-:-:S03]  /*2c830*/  IADD3 R51, P0, PT, R50, R65, RZ ;  /* 0x0000004132337210 */ /* 0x000fc60007f1e0ff */
[----:B------:R-:W4:Y:S02]  /*2c840*/  LDG.E R0, desc[UR36][R2.64+-0x4] ;  /* 0xfffffc2402007981 */ /* 0x000f24000c1e1900 */
[----:B------:R-:W-:Y:S01]  /*2c850*/  IMAD.X R52, R49, 0x1, R64, P0 ;  /* 0x0000000131347824 */ /* 0x000fe200000e0640 */
[----:B------:R-:W-:-:S04]  /*2c860*/  LEA R50, P0, R51, UR4, 0x2 ;  /* 0x0000000433327c11 */ /* 0x000fc8000f8010ff */
[----:B------:R-:W-:-:S05]  /*2c870*/  LEA.HI.X R51, R51, UR5, R52, 0x2, P0 ;  /* 0x0000000533337c11 */ /* 0x000fca00080f1434 */
[----:B------:R-:W5:Y:S01]  /*2c880*/  LDG.E R50, desc[UR36][R50.64+-0x4] ;  /* 0xfffffc2432327981 */ /* 0x000f62000c1e1900 */
[-C--:B------:R-:W-:Y:S02]  /*2c890*/  IADD3 R48, P0, PT, R48, R65.reuse, RZ ;  /* 0x0000004130307210 */ /* 0x080fe40007f1e0ff */
[----:B------:R-:W-:-:S03]  /*2c8a0*/  IADD3 R47, P1, PT, R47, R65, RZ ;  /* 0x000000412f2f7210 */ /* 0x000fc60007f3e0ff */
[----:B------:R-:W-:Y:S01]  /*2c8b0*/  IMAD.X R49, R46, 0x1, R64, P0 ;  /* 0x000000012e317824 */ /* 0x000fe200000e0640 */
[C---:B------:R-:W-:Y:S02]  /*2c8c0*/  LEA R52, P0, R48.reuse, UR4, 0x2 ;  /* 0x0000000430347c11 */ /* 0x040fe4000f8010ff */
[----:B------:R-:W-:Y:S02]  /*2c8d0*/  IADD3.X R64, PT, PT, R45, R64, RZ, P1, !PT ;  /* 0x000000402d407210 */ /* 0x000fe40000ffe4ff */
[----:B------:R-:W-:Y:S02]  /*2c8e0*/  LEA.HI.X R53, R48, UR5, R49, 0x2, P0 ;  /* 0x0000000530357c11 */ /* 0x000fe400080f1431 */
[----:B0-----:R-:W-:-:S03]  /*2c8f0*/  LEA R54, P0, R47, UR4, 0x2 ;  /* 0x000000042f367c11 */ /* 0x001fc6000f8010ff */
[----:B------:R0:W5:Y:S01]  /*2c900*/  LDG.E R69, desc[UR36][R52.64+-0x4] ;  /* 0xfffffc2434457981 */ /* 0x000162000c1e1900 */
[----:B------:R-:W-:-:S05]  /*2c910*/  LEA.HI.X R55, R47, UR5, R64, 0x2, P0 ;  /* 0x000000052f377c11 */ /* 0x000fca00080f1440 */
[----:B------:R1:W5:Y:S01]  /*2c920*/  LDG.E R70, desc[UR36][R54.64+-0x4] ;  /* 0xfffffc2436467981 */ /* 0x000362000c1e1900 */
        /* <DEDUP_REMOVED lines=14> */
[----:B--2---:R-:W0:Y:S08]  /*2ca10*/  F2F.F64.F32 R44, R44 ;  /* 0x0000002c002c7310 */ /* 0x004e300000201800 */
[----:B---3--:R-:W2:Y:S01]  /*2ca20*/  F2F.F64.F32 R46, R68 ;  /* 0x00000044002e7310 */ /* 0x008ea20000201800 */
[----:B0-----:R-:W-:-:S07]  /*2ca30*/  DADD R48, R44, R44 ;  /* 0x000000002c307229 */ /* 0x001fce000000002c */
[----:B----4-:R-:W0:Y:S01]  /*2ca40*/  F2F.F64.F32 R2, R0 ;  /* 0x0000000000027310 */ /* 0x010e220000201800 */
[----:B--2---:R-:W-:-:S07]  /*2ca50*/  DADD R48, R46, -R48 ;  /* 0x000000002e307229 */ /* 0x004fce0000000830 */
[----:B-----5:R-:W2:Y:S01]  /*2ca60*/  F2F.F64.F32 R50, R50 ;  /* 0x0000003200327310 */ /* 0x020ea20000201800 */
[----:B0-----:R-:W-:Y:S02]  /*2ca70*/  DADD R2, R2, R48 ;  /* 0x0000000002027229 */ /* 0x001fe40000000030 */
[----:B------:R-:W-:-:S06]  /*2ca80*/  DADD R48, R46, R46 ;  /* 0x000000002e307229 */ /* 0x000fcc000000002e */
[----:B------:R-:W-:Y:S02]  /*2ca90*/  DMUL R2, R2, 3 ;  /* 0x4008000002027828 */ /* 0x000fe40000000000 */
[----:B--2---:R-:W-:-:S06]  /*2caa0*/  DADD R52, R50, -R48 ;  /* 0x0000000032347229 */ /* 0x004fcc0000000830 */
        /* <DEDUP_REMOVED lines=8> */
[----:B-1----:R0:W1:Y:S08]  /*2cb30*/  F2F.F64.F32 R54, R69 ;  /* 0x0000004500367310 */ /* 0x0020700000201800 */
        /* <DEDUP_REMOVED lines=10> */
.L_x_711:
[----:B------:R-:W-:Y:S05]  /*2cbe0*/  BSYNC.RECONVERGENT B3 ;  /* 0x0000000000037941 */ /* 0x000fea0003800200 */
.L_x_710:
[----:B------:R-:W0:Y:S01]  /*2cbf0*/  MUFU.RCP64H R53, 1.8666658401489257812 ;  /* 0x3ffddddd00357908 */ /* 0x000e220000001800 */
[----:B------:R-:W-:Y:S01]  /*2cc00*/  MOV R62, 0xddddddde ;  /* 0xddddddde003e7802 */ /* 0x000fe20000000f00 */
[----:B------:R-:W-:Y:S01]  /*2cc10*/  IMAD.MOV.U32 R63, RZ, RZ, 0x3ffddddd ;  /* 0x3ffdddddff3f7424 */ /* 0x000fe200078e00ff */
[----:B------:R-:W-:Y:S01]  /*2cc20*/  DADD R14, R50, R50 ;  /* 0x00000000320e7229 */ /* 0x000fe20000000032 */
[----:B------:R-:W-:Y:S01]  /*2cc30*/  IMAD.MOV.U32 R52, RZ, RZ, 0x1 ;  /* 0x00000001ff347424 */ /* 0x000fe200078e00ff */
[----:B------:R-:W-:Y:S06]  /*2cc40*/  BSSY.RECONVERGENT B3, `(.L_x_712) ;  /* 0x0000017000037945 */ /* 0x000fec0003800200 */
        /* <DEDUP_REMOVED lines=22> */
.L_x_713:
[----:B------:R-:W-:Y:S05]  /*2cdb0*/  BSYNC.RECONVERGENT B3 ;  /* 0x0000000000037941 */ /* 0x000fea0003800200 */
.L_x_712:
[----:B------:R-:W0:Y:S01]  /*2cdc0*/  MUFU.RCP64H R63, 1.8660707473754882812 ;  /* 0x3ffddb6d003f7908 */ /* 0x000e220000001800 */
[----:B------:R-:W-:Y:S01]  /*2cdd0*/  IMAD.MOV.U32 R64, RZ, RZ, -0x49249249 ;  /* 0xb6db6db7ff407424 */ /* 0x000fe200078e00ff */
[----:B------:R-:W-:Y:S01]  /*2cde0*/  MOV R65, 0x3ffddb6d ;  /* 0x3ffddb6d00417802 */ /* 0x000fe20000000f00 */
[----:B------:R-:W-:Y:S01]  /*2cdf0*/  IMAD.MOV.U32 R62, RZ, RZ, 0x1 ;  /* 0x00000001ff3e7424 */ /* 0x000fe200078e00ff */
[----:B------:R-:W-:Y:S01]  /*2ce00*/  DADD R52, R54, R54 ;  /* 0x0000000036347229 */ /* 0x000fe20000000036 */
[----:B------:R-:W-:Y:S01]  /*2ce10*/  BSSY.RECONVERGENT B3, `(.L_x_714) ;  /* 0x0000015000037945 */ /* 0x000fe20003800200 */
[----:B------:R-:W-:-:S06]  /*2ce20*/  DMUL R54, R14, 0.5 ;  /* 0x3fe000000e367828 */ /* 0x000fcc0000000000 */
[----:B------:R-:W-:Y:S02]  /*2ce30*/  DADD R52, R56, -R52 ;  /* 0x0000000038347229 */ /* 0x000fe40000000834 */
        /* <DEDUP_REMOVED lines=18> */
.L_x_715:
[----:B------:R-:W-:Y:S05]  /*2cf60*/  BSYNC.RECONVERGENT B3 ;  /* 0x0000000000037941 */ /* 0x000fea0003800200 */
.L_x_714:
        /* <DEDUP_REMOVED lines=10> */
[----:B------:R-:W-:-:S02]  /*2d010*/  DADD R46, -R44, R46 ;  /* 0x000000002c2e7229 */ /* 0x000fc4000000012e */
[----:B0-----:R-:W-:-:S08]  /*2d020*/  DFMA R54, R50, -R52, 1 ;  /* 0x3ff000003236742b */ /* 0x001fd00000000834 */
[----:B------:R-:W-:-:S08]  /*2d030*/  DFMA R54, R54, R54, R54 ;  /* 0x000000363636722b */ /* 0x000fd00000000036 */
[----:B------:R-:W-:Y:S02]  /*2d040*/  DFMA R54, R50, R54, R50 ;  /* 0x000000363236722b */ /* 0x000fe40000000032 */
[----:B------:R-:W-:-:S06]  /*2d050*/  DFMA R50, R14, -UR4, R2 ;  /* 0x800000040e327c2b */ /* 0x000fcc0008000002 */
[----:B------:R-:W-:Y:S02]  /*2d060*/  DFMA R52, R54, -R52, 1 ;  /* 0x3ff000003634742b */ /* 0x000fe40000000834 */
[----:B------:R-:W-:-:S06]  /*2d070*/  DFMA R48, R50, -0.25, R48 ;  /* 0xbfd000003230782b */ /* 0x000fcc0000000030 */
        /* <DEDUP_REMOVED lines=14> */
.L_x_717:
[----:B------:R-:W-:Y:S05]  /*2d160*/  BSYNC.RECONVERGENT B3 ;  /* 0x0000000000037941 */ /* 0x000fea0003800200 */
.L_x_716:
        /* <DEDUP_REMOVED lines=26> */
.L_x_719:
[----:B------:R-:W-:Y:S05]  /*2d310*/  BSYNC.RECONVERGENT B3 ;  /* 0x0000000000037941 */ /* 0x000fea0003800200 */
.L_x_718:
        /* <DEDUP_REMOVED lines=23> */
.L_x_721:
[----:B------:R-:W-:Y:S05]  /*2d490*/  BSYNC.RECONVERGENT B3 ;  /* 0x0000000000037941 */ /* 0x000fea0003800200 */
.L_x_720:
        /* <DEDUP_REMOVED lines=37> */
.L_x_723:
[----:B------:R-:W-:Y:S05]  /*2d6f0*/  BSYNC.RECONVERGENT B3 ;  /* 0x0000000000037941 */ /* 0x000fea0003800200 */
.L_x_722:
        /* <DEDUP_REMOVED lines=28> */
.L_x_725:
[----:B------:R-:W-:Y:S05]  /*2d8c0*/  BSYNC.RECONVERGENT B3 ;  /* 0x0000000000037941 */ /* 0x000fea0003800200 */
.L_x_724:
        /* <DEDUP_REMOVED lines=26> */
.L_x_727:
[----:B------:R-:W-:Y:S05]  /*2da70*/  BSYNC.RECONVERGENT B3 ;  /* 0x0000000000037941 */ /* 0x000fea0003800200 */
.L_x_726:
        /* <DEDUP_REMOVED lines=31> */
.L_x_729:
[----:B------:R-:W-:Y:S05]  /*2dc70*/  BSYNC.RECONVERGENT B3 ;  /* 0x0000000000037941 */ /* 0x000fea0003800200 */
.L_x_728:
        /* <DEDUP_REMOVED lines=26> */
.L_x_731:
[----:B------:R-:W-:Y:S05]  /*2de20*/  BSYNC.RECONVERGENT B3 ;  /* 0x0000000000037941 */ /* 0x000fea0003800200 */
.L_x_730:
        /* <DEDUP_REMOVED lines=26> */
.L_x_733:
[----:B------:R-:W-:Y:S05]  /*2dfd0*/  BSYNC.RECONVERGENT B3 ;  /* 0x0000000000037941 */ /* 0x000fea0003800200 */
.L_x_732:
[----:B------:R-:W-:-:S08]  /*2dfe0*/  DMUL R100, R14, R100 ;  /* 0x000000640e647228 */ /* 0x000fd00000000000 */
[----:B------:R-:W-:-:S08]  /*2dff0*/  DFMA R100, R34, 0.5, R100 ;  /* 0x3fe000002264782b */ /* 0x000fd00000000064 */
[----:B------:R-:W-:-:S08]  /*2e000*/  DFMA R100, R14, R100, R42 ;  /* 0x000000640e64722b */ /* 0x000fd0000000002a */
[----:B------:R-:W-:-:S11]  /*2e010*/  DFMA R32, R14, R100, R36 ;  /* 0x000000640e20722b */ /* 0x000fd60000000024 */
.L_x_649:
[----:B------:R-:W-:Y:S05]  /*2e020*/  BSYNC.RECONVERGENT B1 ;  /* 0x0000000000017941 */ /* 0x000fea0003800200 */
.L_x_648:
[----:B------:R-:W-:Y:S01]  /*2e030*/  DADD R30, R4, 1 ;  /* 0x3ff00000041e7429 */ /* 0x000fe20000000000 */
[----:B------:R-:W-:Y:S02]  /*2e040*/  IMAD.MOV.U32 R2, RZ, RZ, 0x0 ;  /* 0x00000000ff027424 */ /* 0x000fe400078e00ff */
[----:B------:R-:W-:-:S03]  /*2e050*/  IMAD.MOV.U32 R3, RZ, RZ, -0x3f80c000 ;  /* 0xc07f4000ff037424 */ /* 0x000fc600078e00ff */
[----:B------:R-:W0:Y:S02]  /*2e060*/  F2I.F64.TRUNC R44, R30 ;  /* 0x0000001e002c7311 */ /* 0x000e24000030d100 */
[----:B0-----:R-:W-:-:S04]  /*2e070*/  ISETP.GE.AND P0, PT, R44, R40, PT ;  /* 0x000000282c00720c */ /* 0x001fc80003f06270 */
[----:B------:R-:W-:-:S04]  /*2e080*/  ISETP.GE.OR P0, PT, R39, R38, P0 ;  /* 0x000000262700720c */ /* 0x000fc80000706670 */
[----:B------:R-:W-:-:S13]  /*2e090*/  ISETP.LT.OR P0, PT, R44, 0x3, P0 ;  /* 0x000000032c00780c */ /* 0x000fda0000701670 */
[----:B------:R-:W-:Y:S05]  /*2e0a0*/  @P0 BRA `(.L_x_647) ;  /* 0x0000005c009c0947 */ /* 0x000fea0003800000 */
[----:B------:R-:W0:Y:S01]  /*2e0b0*/  LDC.64 R46, c[0x3][0x78] ;  /* 0x00c01e00ff2e7b82 */ /* 0x000e220000000a00 */
[----:B------:R-:W1:Y:S01]  /*2e0c0*/  LDCU.64 UR4, c[0x0][0x3c8] ;  /* 0x00007900ff0477ac */ /* 0x000e620008000a00 */
[----:B0-----:R-:W-:Y:S02]  /*2e0d0*/  VIADDMNMX R0, R44, 0xffffffff, R47, PT ;  /* 0xffffffff2c007846 */ /* 0x001fe4000380012f */
[CC--:B------:R-:W-:Y:S02]  /*2e0e0*/  VIMNMX R55, PT, PT, R39.reuse, R46.reuse, PT ;  /* 0x0000002e27377248 */ /* 0x0c0fe40003fe0100 */
[--C-:B------:R-:W-:Y:S01]  /*2e0f0*/  VIADDMNMX R53, R39, 0x1, R46.reuse, PT ;  /* 0x0000000127357846 */ /* 0x100fe2000380012e */
        /* <DEDUP_REMOVED lines=9> */
[----:B-1----:R-:W-:-:S04]  /*2e190*/  LEA R14, P0, R3, UR4, 0x2 ;  /* 0x00000004030e7c11 */ /* 0x002fc8000f8010ff */
[----:B------:R-:W-:Y:S01]  /*2e1a0*/  LEA.HI.X R15, R3, UR5, R34, 0x2, P0 ;  /* 0x00000005030f7c11 */ /* 0x000fe200080f1422 */
[----:B------:R-:W-:Y:S01]  /*2e1b0*/  IMAD.X R3, R37, 0x1, R52, P1 ;  /* 0x0000000125037824 */ /* 0x000fe200008e0634 */
[C---:B------:R-:W-:Y:S02]  /*2e1c0*/  LEA R34, P1, R2.reuse, UR4, 0x2 ;  /* 0x0000000402227c11 */ /* 0x040fe4000f8210ff */
        /* <DEDUP_REMOVED lines=19> */
[----:B-1----:R-:W-:Y:S02]  /*2e300*/  IADD3 R35, P0, PT, R0, R47, RZ ;  /* 0x0000002f00237210 */ /* 0x002fe40007f1e0ff */
[----:B------:R-:W-:Y:S02]  /*2e310*/  SHF.R.S32.HI R41, RZ, 0x1f, R46 ;  /* 0x0000001fff297819 */ /* 0x000fe4000001142e */
[----:B0-----:R-:W-:-:S02]  /*2e320*/  IADD3.X R2, PT, PT, R37, R45, RZ, P0, !PT ;  /* 0x0000002d25027210 */ /* 0x001fc400007fe4ff */
[----:B------:R-:W-:Y:S02]  /*2e330*/  IADD3 R0, P1, PT, R0, R46, RZ ;  /* 0x0000002e00007210 */ /* 0x000fe40007f3e0ff */
[----:B------:R-:W-:-:S03]  /*2e340*/  LEA R42, P0, R35, UR4, 0x2 ;  /* 0x00000004232a7c11 */ /* 0x000fc6000f8010ff */
[----:B------:R-:W-:Y:S01]  /*2e350*/  IMAD.X R37, R37, 0x1, R41, P1 ;  /* 0x0000000125257824 */ /* 0x000fe200008e0629 */
[----:B------:R-:W-:Y:S02]  /*2e360*/  LEA.HI.X R43, R35, UR5, R2, 0x2, P0 ;  /* 0x00000005232b7c11 */ /* 0x000fe400080f1402 */
[----:B------:R-:W-:-:S04]  /*2e370*/  LEA R56, P0, R0, UR4, 0x2 ;  /* 0x0000000400387c11 */ /* 0x000fc8000f8010ff */
[----:B------:R-:W-:Y:S02]  /*2e380*/  LEA.HI.X R57, R0, UR5, R37, 0x2, P0 ;  /* 0x0000000500397c11 */ /* 0x000fe400080f1425 */
[----:B------:R-:W4:Y:S04]  /*2e390*/  LDG.E R0, desc[UR36][R42.64+-0x4] ;  /* 0xfffffc242a007981 */ /* 0x000f28000c1e1900 */
[----:B------:R0:W4:Y:S01]  /*2e3a0*/  LDG.E R64, desc[UR36][R56.64+-0x4] ;  /* 0xfffffc2438407981 */ /* 0x000122000c1e1900 */
[----:B------:R-:W1:Y:S01]  /*2e3b0*/  MUFU.RCP64H R59, 1.875 ;  /* 0x3ffe0000003b7908 */ /* 0x000e620000001800 */
[----:B------:R-:W-:Y:S01]  /*2e3c0*/  IMAD.MOV.U32 R60, RZ, RZ, 0x0 ;  /* 0x00000000ff3c7424 */ /* 0x000fe200078e00ff */
[----:B------:R-:W-:Y:S01]  /*2e3d0*/  BSSY.RECONVERGENT B1, `(.L_x_734) ;  /* 0x0000027000017945 */ /* 0x000fe20003800200 */
[----:B------:R-:W-:-:S02]  /*2e3e0*/  IMAD.MOV.U32 R61, RZ, RZ, 0x3ffe0000 ;  /* 0x3ffe0000ff3d7424 */ /* 0x000fc400078e00ff */
[----:B------:R-:W-:Y:S02]  /*2e3f0*/  IMAD.MOV.U32 R58, RZ, RZ, 0x1 ;  /* 0x00000001ff3a7424 */ /* 0x000fe400078e00ff */
[----:B------:R-:W-:-:S04]  /*2e400*/  VIADD R39, R39, 0xfffffffe ;  /* 0xfffffffe27277836 */ /* 0x000fc80000000000 */
[----:B-1----:R-:W-:-:S08]  /*2e410*/  DFMA R62, R58, -R60, 1 ;  /* 0x3ff000003a3e742b */ /* 0x002fd0000000083c */
[----:B------:R-:W-:-:S08]  /*2e420*/  DFMA R62, R62, R62, R62 ;  /* 0x0000003e3e3e722b */ /* 0x000fd0000000003e */
[----:B------:R-:W-:-:S08]  /*2e430*/  DFMA R62, R58, R62, R58 ;  /* 0x0000003e3a3e722b */ /* 0x000fd0000000003a */
[----:B------:R-:W-:-:S08]  /*2e440*/  DFMA R60, R62, -R60, 1 ;  /* 0x3ff000003e3c742b */ /* 0x000fd0000000083c */
[----:B------:R-:W-:Y:S01]  /*2e450*/  DFMA R60, R62, R60, R62 ;  /* 0x0000003c3e3c722b */ /* 0x000fe2000000003e */
[----:B--2---:R-:W5:Y:S08]  /*2e460*/  F2F.F64.F32 R36, R36 ;  /* 0x0000002400247310 */ /* 0x004f700000201800 */
[----:B---3--:R-:W1:Y:S01]  /*2e470*/  F2F.F64.F32 R34, R34 ;  /* 0x0000002200227310 */ /* 0x008e620000201800 */
[----:B-----5:R-:W-:-:S07]  /*2e480*/  DADD R14, R36, R36 ;  /* 0x00000000240e7229 */ /* 0x020fce0000000024 */
[----:B----4-:R-:W2:Y:S01]  /*2e490*/  F2F.F64.F32 R2, R38 ;  /* 0x0000002600027310 */ /* 0x010ea20000201800 */
[----:B-1----:R-:W-:-:S07]  /*2e4a0*/  DADD R14, R34, -R14 ;  /* 0x00000000220e7229 */ /* 0x002fce000000080e */
[----:B0-----:R0:W1:Y:S01]  /*2e4b0*/  F2F.F64.F32 R56, R40 ;  /* 0x0000002800387310 */ /* 0x0010620000201800 */
[----:B--2---:R-:W-:Y:S02]  /*2e4c0*/  DADD R2, R2, R14 ;  /* 0x0000000002027229 */ /* 0x004fe4000000000e */
[----:B------:R-:W-:Y:S01]  /*2e4d0*/  DADD R14, R34, R34 ;  /* 0x00000000220e7229 */ /* 0x000fe20000000022 */
[----:B0-----:R-:W-:-:S05]  /*2e4e0*/  VIADD R40, R44, 0xfffffffe ;  /* 0xfffffffe2c287836 */ /* 0x001fca0000000000 */
[----:B------:R-:W-:Y:S02]  /*2e4f0*/  DMUL R2, R2, 3 ;  /* 0x4008000002027828 */ /* 0x000fe40000000000 */
[----:B-1----:R-:W-:-:S06]  /*2e500*/  DADD R14, R56, -R14 ;  /* 0x00000000380e7229 */ /* 0x002fcc000000080e */
[----:B------:R-:W-:Y:S02]  /*2e510*/  DMUL R42, R2, 0.5 ;  /* 0x3fe00000022a7828 */ /* 0x000fe40000000000 */
[----:B------:R-:W-:-:S06]  /*2e520*/  DADD R14, R36, R14 ;  /* 0x00000000240e7229 */ /* 0x000fcc000000000e */
[----:B------:R-:W-:Y:S01]  /*2e530*/  DMUL R2, R42, 0.5 ;  /* 0x3fe000002a027828 */ /* 0x000fe20000000000 */
[----:B------:R0:W1:Y:S07]  /*2e540*/  F2F.F64.F32 R62, R64 ;  /* 0x00000040003e7310 */ /* 0x00006e0000201800 */
[----:B------:R-:W-:-:S08]  /*2e550*/  DFMA R92, R14, 3, -R2 ;  /* 0x400800000e5c782b */ /* 0x000fd00000000802 */
[----:B------:R-:W-:Y:S02]  /*2e560*/  DMUL R2, R60, R92 ;  /* 0x0000005c3c027228 */ /* 0x000fe40000000000 */
[----:B------:R-:W-:-:S06]  /*2e570*/  FSETP.GEU.AND P1, PT, |R93|, 6.5827683646048100446e-37, PT ;  /* 0x036000005d00780b */ /* 0x000fcc0003f2e200 */
[----:B------:R-:W-:-:S08]  /*2e580*/  DFMA R14, R2, -1.875, R92 ;  /* 0xbffe0000020e782b */ /* 0x000fd0000000005c */
[----:B------:R-:W-:Y:S01]  /*2e590*/  DFMA R2, R60, R14, R2 ;  /* 0x0000000e3c02722b */ /* 0x000fe20000000002 */
[----:B------:R0:W2:Y:S09]  /*2e5a0*/  F2F.F64.F32 R60, R0 ;  /* 0x00000000003c7310 */ /* 0x0000b20000201800 */
        /* <DEDUP_REMOVED lines=9> */
.L_x_735:
[----:B------:R-:W-:Y:S05]  /*2e640*/  BSYNC.RECONVERGENT B1 ;  /* 0x0000000000017941 */ /* 0x000fea0003800200 */
.L_x_734:
        /* <DEDUP_REMOVED lines=28> */
.L_x_737:
[----:B------:R-:W-:Y:S05]  /*2e810*/  BSYNC.RECONVERGENT B1 ;  /* 0x0000000000017941 */ /* 0x000fea0003800200 */
.L_x_736:
        /* <DEDUP_REMOVED lines=26> */
.L_x_739:
[----:B------:R-:W-:Y:S05]  /*2e9c0*/  BSYNC.RECONVERGENT B1 ;  /* 0x0000000000017941 */ /* 0x000fea0003800200 */
.L_x_738:
        /* <DEDUP_REMOVED lines=31> */
.L_x_741:
[----:B------:R-:W-:Y:S05]  /*2ebc0*/  BSYNC.RECONVERGENT B1 ;  /* 0x0000000000017941 */ /* 0x000fea0003800200 */
.L_x_740:
        /* <DEDUP_REMOVED lines=26> */
.L_x_743:
[----:B------:R-:W-:Y:S05]  /*2ed70*/  BSYNC.RECONVERGENT B1 ;  /* 0x0000000000017941 */ /* 0x000fea0003800200 */
.L_x_742:
[----:B------:R-:W0:Y:S01]  /*2ed80*/  MUFU.RCP64H R35, 6 ;  /* 0x4018000000237908 */ /* 0x000e220000001800 */
[----:B------:R-:W-:Y:S01]  /*2ed90*/  IMAD.MOV.U32 R42, RZ, RZ, 0x0 ;  /* 0x00000000ff2a7424 */ /* 0x000fe200078e00ff */
[----:B------:R-:W-:Y:S01]  /*2eda0*/  MOV R43, 0x40180000 ;  /* 0x40180000002b7802 */ /* 0x000fe20000000f00 */
[----:B------:R-:W-:Y:S01]  /*2edb0*/  IMAD.MOV.U32 R34, RZ, RZ, 0x1 ;  /* 0x00000001ff227424 */ /* 0x000fe200078e00ff */
[----:B------:R-:W-:Y:S01]  /*2edc0*/  DADD R92, R56, -R14 ;  /* 0x00000000385c7229 */ /* 0x000fe2000000080e */
[----:B------:R-:W-:Y:S01]  /*2edd0*/  BSSY.RECONVERGENT B1, `(.L_x_744) ;  /* 0x0000015000017945 */ /* 0x000fe20003800200 */
[----:B------:R-:W-:-:S08]  /*2ede0*/  DADD R60, R60, -R2 ;  /* 0x000000003c3c7229 */ /* 0x000fd00000000802 */
        /* <DEDUP_REMOVED lines=19> */
.L_x_745:
[----:B------:R-:W-:Y:S05]  /*2ef20*/  BSYNC.RECONVERGENT B1 ;  /* 0x0000000000017941 */ /* 0x000fea0003800200 */
.L_x_744:
        /* <DEDUP_REMOVED lines=12> */
[C---:B------:R-:W-:Y:S02]  /*2eff0*/  LEA R42, P1, R2.reuse, UR6, 0x2 ;  /* 0x00000006022a7c11 */ /* 0x040fe4000f8210ff */
        /* <DEDUP_REMOVED lines=8> */
[----:B------:R-:W4:Y:S01]  /*2f080*/  LDG.E R70, desc[UR36][R2.64+-0x4] ;  /* 0xfffffc2402467981 */ /* 0x000f22000c1e1900 */
[----:B------:R-:W-:Y:S02]  /*2f090*/  IADD3.X R58, PT, PT, R48, R63, RZ, P0, !PT ;  /* 0x0000003f303a7210 */ /* 0x000fe400007fe4ff */
[----:B------:R-:W-:-:S04]  /*2f0a0*/  LEA R56, P0, R57, UR6, 0x2 ;  /* 0x0000000639387c11 */ /* 0x000fc8000f8010ff */
[----:B------:R-:W-:-:S05]  /*2f0b0*/  LEA.HI.X R57, R57, UR7, R58, 0x2, P0 ;  /* 0x0000000739397c11 */ /* 0x000fca00080f143a */
[----:B------:R1:W5:Y:S01]  /*2f0c0*/  LDG.E R71, desc[UR36][R56.64+-0x4] ;  /* 0xfffffc2438477981 */ /* 0x000362000c1e1900 */
[-C--:B0-----:R-:W-:Y:S02]  /*2f0d0*/  IADD3 R39, P0, PT, R47, R0.reuse, RZ ;  /* 0x000000002f277210 */ /* 0x081fe40007f1e0ff */
[----:B------:R-:W-:-:S03]  /*2f0e0*/  IADD3 R0, P1, PT, R46, R0, RZ ;  /* 0x000000002e007210 */ /* 0x000fc60007f3e0ff */
[--C-:B------:R-:W-:Y:S01]  /*2f0f0*/  IMAD.X R62, R45, 0x1, R63.reuse, P0 ;  /* 0x000000012d3e7824 */ /* 0x100fe200000e063f */
[----:B------:R-:W-:Y:S01]  /*2f100*/  LEA R58, P0, R39, UR6, 0x2 ;  /* 0x00000006273a7c11 */ /* 0x000fe2000f8010ff */
[----:B------:R-:W-:-:S03]  /*2f110*/  IMAD.X R63, R41, 0x1, R63, P1 ;  /* 0x00000001293f7824 */ /* 0x000fc600008e063f */
[----:B------:R-:W-:Y:S02]  /*2f120*/  LEA.HI.X R59, R39, UR7, R62, 0x2, P0 ;  /* 0x00000007273b7c11 */ /* 0x000fe400080f143e */
[----:B------:R-:W-:-:S04]  /*2f130*/  LEA R62, P0, R0, UR6, 0x2 ;  /* 0x00000006003e7c11 */ /* 0x000fc8000f8010ff */
[----:B------:R-:W-:Y:S02]  /*2f140*/  LEA.HI.X R63, R0, UR7, R63, 0x2, P0 ;  /* 0x00000007003f7c11 */ /* 0x000fe400080f143f */
[----:B------:R5:W5:Y:S04]  /*2f150*/  LDG.E R0, desc[UR36][R58.64+-0x4] ;  /* 0xfffffc243a007981 */ /* 0x000b68000c1e1900 */
[----:B------:R0:W5:Y:S01]  /*2f160*/  LDG.E R72, desc[UR36][R62.64+-0x4] ;  /* 0xfffffc243e487981 */ /* 0x000162000c1e1900 */
[----:B------:R-:W1:Y:S01]  /*2f170*/  MUFU.RCP64H R65, 1.875 ;  /* 0x3ffe000000417908 */ /* 0x000e620000001800 */
[----:B------:R-:W-:Y:S01]  /*2f180*/  IMAD.MOV.U32 R66, RZ, RZ, 0x0 ;  /* 0x00000000ff427424 */ /* 0x000fe200078e00ff */
[----:B------:R-:W-:Y:S01]  /*2f190*/  DMUL R100, R34, R100 ;  /* 0x0000006422647228 */ /* 0x000fe20000000000 */
[----:B------:R-:W-:Y:S01]  /*2f1a0*/  IMAD.MOV.U32 R67, RZ, RZ, 0x3ffe0000 ;  /* 0x3ffe0000ff437424 */ /* 0x000fe200078e00ff */
[----:B------:R-:W-:Y:S01]  /*2f1b0*/  BSSY.RECONVERGENT B1, `(.L_x_746) ;  /* 0x0000027000017945 */ /* 0x000fe20003800200 */
[----:B------:R-:W-:-:S05]  /*2f1c0*/  IMAD.MOV.U32 R64, RZ, RZ, 0x1 ;  /* 0x00000001ff407424 */ /* 0x000fca00078e00ff */
[----:B------:R-:W-:Y:S02]  /*2f1d0*/  DFMA R100, R14, 0.5, R100 ;  /* 0x3fe000000e64782b */ /* 0x000fe40000000064 */
[----:B-1----:R-:W-:-:S06]  /*2f1e0*/  DFMA R68, R64, -R66, 1 ;  /* 0x3ff000004044742b */ /* 0x002fcc0000000842 */
[----:B------:R-:W-:Y:S02]  /*2f1f0*/  DFMA R60, R34, R100, R60 ;  /* 0x00000064223c722b */ /* 0x000fe4000000003c */
[----:B------:R-:W-:-:S06]  /*2f200*/  DFMA R68, R68, R68, R68 ;  /* 0x000000444444722b */ /* 0x000fcc0000000044 */
[----:B------:R-:W-:Y:S02]  /*2f210*/  DFMA R36, R34, R60, R36 ;  /* 0x0000003c2224722b */ /* 0x000fe40000000024 */
[----:B------:R-:W-:-:S08]  /*2f220*/  DFMA R68, R64, R68, R64 ;  /* 0x000000444044722b */ /* 0x000fd00000000040 */
[----:B------:R-:W-:-:S08]  /*2f230*/  DFMA R66, R68, -R66, 1 ;  /* 0x3ff000004442742b */ /* 0x000fd00000000842 */
[----:B------:R-:W-:Y:S01]  /*2f240*/  DFMA R66, R68, R66, R68 ;  /* 0x000000424442722b */ /* 0x000fe20000000044 */
[----:B--2---:R-:W1:Y:S08]  /*2f250*/  F2F.F64.F32 R38, R38 ;  /* 0x0000002600267310 */ /* 0x004e700000201800 */
[----:B---3--:R-:W2:Y:S01]  /*2f260*/  F2F.F64.F32 R42, R42 ;  /* 0x0000002a002a7310 */ /* 0x008ea20000201800 */
[----:B-1----:R-:W-:-:S07]  /*2f270*/  DADD R56, R38, R38 ;  /* 0x0000000026387229 */ /* 0x002fce0000000026 */
[----:B----4-:R-:W1:Y:S01]  /*2f280*/  F2F.F64.F32 R2, R70 ;  /* 0x0000004600027310 */ /* 0x010e620000201800 */
[----:B--2---:R-:W-:-:S07]  /*2f290*/  DADD R56, R42, -R56 ;  /* 0x000000002a387229 */ /* 0x004fce0000000838 */
[----:B-----5:R-:W0:Y:S01]  /*2f2a0*/  F2F.F64.F32 R58, R71 ;  /* 0x00000047003a7310 */ /* 0x020e220000201800 */
[----:B-1----:R-:W-:Y:S02]  /*2f2b0*/  DADD R2, R2, R56 ;  /* 0x0000000002027229 */ /* 0x002fe40000000038 */
[----:B------:R-:W-:-:S06]  /*2f2c0*/  DADD R56, R42, R42 ;  /* 0x000000002a387229 */ /* 0x000fcc000000002a */
[----:B------:R-:W-:Y:S02]  /*2f2d0*/  DMUL R2, R2, 3 ;  /* 0x4008000002027828 */ /* 0x000fe40000000000 */
[----:B0-----:R-:W-:-:S06]  /*2f2e0*/  DADD R62, R58, -R56 ;  /* 0x000000003a3e7229 */ /* 0x001fcc0000000838 */
        /* <DEDUP_REMOVED lines=19> */
.L_x_747:
[----:B------:R-:W-:Y:S05]  /*2f420*/  BSYNC.RECONVERGENT B1 ;  /* 0x0000000000017941 */ /* 0x000fea0003800200 */
.L_x_746:
        /* <DEDUP_REMOVED lines=28> */
.L_x_749:
[----:B------:R-:W-:Y:S05]  /*2f5f0*/  BSYNC.RECONVERGENT B1 ;  /* 0x0000000000017941 */ /* 0x000fea0003800200 */
.L_x_748:
        /* <DEDUP_REMOVED lines=26> */
.L_x_751:
[----:B------:R-:W-:Y:S05]  /*2f7a0*/  BSYNC.RECONVERGENT B1 ;  /* 0x0000000000017941 */ /* 0x000fea0003800200 */
.L_x_750:
        /* <DEDUP_REMOVED lines=31> */
.L_x_753:
[----:B------:R-:W-:Y:S05]  /*2f9a0*/  BSYNC.RECONVERGENT B1 ;  /* 0x0000000000017941 */ /* 0x000fea0003800200 */
.L_x_752:
        /* <DEDUP_REMOVED lines=26> */
.L_x_755:
[----:B------:R-:W-:Y:S05]  /*2fb50*/  BSYNC.RECONVERGENT B1 ;  /* 0x0000000000017941 */ /* 0x000fea0003800200 */
.L_x_754:
        /* <DEDUP_REMOVED lines=23> */
.L_x_757:
[----:B------:R-:W-:Y:S05]  /*2fcd0*/  BSYNC.RECONVERGENT B1 ;  /* 0x0000000000017941 */ /* 0x000fea0003800200 */
.L_x_756:
        /* <DEDUP_REMOVED lines=21> */
[----:B------:R-:W4:Y:S02]  /*2fe30*/  LDG.E R72, desc[UR36][R2.64+-0x4] ;  /* 0xfffffc2402487981 */ /* 0x000f24000c1e1900 */
[----:B------:R-:W-:Y:S01]  /*2fe40*/  IMAD.X R60, R48, 0x1, R65, P0 ;  /* 0x00000001303c7824 */ /* 0x000fe200000e0641 */
[----:B------:R-:W-:-:S04]  /*2fe50*/  LEA R58, P0, R59, UR4, 0x2 ;  /* 0x000000043b3a7c11 */ /* 0x000fc8000f8010ff */
[----:B------:R-:W-:-:S05]  /*2fe60*/  LEA.HI.X R59, R59, UR5, R60, 0x2, P0 ;  /* 0x000000053b3b7c11 */ /* 0x000fca00080f143c */
[----:B------:R1:W5:Y:S01]  /*2fe70*/  LDG.E R73, desc[UR36][R58.64+-0x4] ;  /* 0xfffffc243a497981 */ /* 0x000362000c1e1900 */
[-C--:B0-----:R-:W-:Y:S02]  /*2fe80*/  IADD3 R43, P0, PT, R47, R0.reuse, RZ ;  /* 0x000000002f2b7210 */ /* 0x081fe40007f1e0ff */
[----:B------:R-:W-:Y:S02]  /*2fe90*/  IADD3 R0, P1, PT, R46, R0, RZ ;  /* 0x000000002e007210 */ /* 0x000fe40007f3e0ff */
[----:B------:R-:W-:Y:S02]  /*2fea0*/  IADD3.X R64, PT, PT, R45, R65, RZ, P0, !PT ;  /* 0x000000412d407210 */ /* 0x000fe400007fe4ff */
        /* <DEDUP_REMOVED lines=50> */
.L_x_759:
[----:B------:R-:W-:Y:S05]  /*301d0*/  BSYNC.RECONVERGENT B1 ;  /* 0x0000000000017941 */ /* 0x000fea0003800200 */
.L_x_758:
        /* <DEDUP_REMOVED lines=28> */
.L_x_761:
[----:B------:R-:W-:Y:S05]  /*303a0*/  BSYNC.RECONVERGENT B1 ;  /* 0x0000000000017941 */ /* 0x000fea0003800200 */
.L_x_760:
        /* <DEDUP_REMOVED lines=26> */
.L_x_763:
[----:B------:R-:W-:Y:S05]  /*30550*/  BSYNC.RECONVERGENT B1 ;  /* 0x0000000000017941 */ /* 0x000fea0003800200 */
.L_x_762:
        /* <DEDUP_REMOVED lines=31> */
.L_x_765:
[----:B------:R-:W-:Y:S05]  /*30750*/  BSYNC.RECONVERGENT B1 ;  /* 0x0000000000017941 */ /* 0x000fea0003800200 */
.L_x_764:
        /* <DEDUP_REMOVED lines=26> */
.L_x_767:
[----:B------:R-:W-:Y:S05]  /*30900*/  BSYNC.RECONVERGENT B1 ;  /* 0x0000000000017941 */ /* 0x000fea0003800200 */
.L_x_766:
        /* <DEDUP_REMOVED lines=19> */
[----:B------:R-:W-:Y:S01]  /*30a40*/  MOV R86, RZ ;  /* 0x000000ff00567202 */ /* 0x000fe20000000f00 */
[----:B------:R-:W-:Y:S01]  /*30a50*/  IMAD.MOV.U32 R87, RZ, RZ, 0x40180000 ;  /* 0x40180000ff577424 */ /* 0x000fe200078e00ff */
[----:B------:R-:W-:-:S07]  /*30a60*/  MOV R0, 0x30a80 ;  /* 0x00030a8000007802 */ /* 0x000fce0000000f00 */
[----:B------:R-:W-:Y:S05]  /*30a70*/  CALL.REL.NOINC `($__internal_1_$__cuda_sm20_div_rn_f64_full) ;  /* 0x0000011800d07944 */ /* 0x000fea0003c00000 */
.L_x_769:
[----:B------:R-:W-:Y:S05]  /*30a80*/  BSYNC.RECONVERGENT B1 ;  /* 0x0000000000017941 */ /* 0x000fea0003800200 */
.L_x_768:
        /* <DEDUP_REMOVED lines=27> */
[----:B------:R-:W-:-:S03]  /*30c40*/  IADD3 R0, P1, PT, R46, R0, RZ ;  /* 0x000000002e007210 */ /* 0x000fc60007f3e0ff */
[----:B------:R-:W-:Y:S01]  /*30c50*/  IMAD.X R66, R45, 0x1, R67, P0 ;  /* 0x000000012d427824 */ /* 0x000fe200000e0643 */
[----:B------:R-:W-:Y:S02]  /*30c60*/  LEA R62, P0, R57, UR4, 0x2 ;  /* 0x00000004393e7c11 */ /* 0x000fe4000f8010ff */
[----:B------:R-:W-:Y:S02]  /*30c70*/  IADD3.X R67, PT, PT, R41, R67, RZ, P1, !PT ;  /* 0x0000004329437210 */ /* 0x000fe40000ffe4ff */
        /* <DEDUP_REMOVED lines=48> */
.L_x_771:
[----:B------:R-:W-:Y:S05]  /*30f80*/  BSYNC.RECONVERGENT B1 ;  /* 0x0000000000017941 */ /* 0x000fea0003800200 */
.L_x_770:
        /* <DEDUP_REMOVED lines=28> */
.L_x_773:
[----:B------:R-:W-:Y:S05]  /*31150*/  BSYNC.RECONVERGENT B1 ;  /* 0x0000000000017941 */ /* 0x000fea0003800200 */
.L_x_772:
        /* <DEDUP_REMOVED lines=26> */
.L_x_775:
[----:B------:R-:W-:Y:S05]  /*31300*/  BSYNC.RECONVERGENT B1 ;  /* 0x0000000000017941 */ /* 0x000fea0003800200 */
.L_x_774:
        /* <DEDUP_REMOVED lines=31> */
.L_x_777:
[----:B------:R-:W-:Y:S05]  /*31500*/  BSYNC.RECONVERGENT B1 ;  /* 0x0000000000017941 */ /* 0x000fea0003800200 */
.L_x_776:
        /* <DEDUP_REMOVED lines=26> */
.L_x_779:
[----:B------:R-:W-:Y:S05]  /*316b0*/  BSYNC.RECONVERGENT B1 ;  /* 0x0000000000017941 */ /* 0x000fea0003800200 */
.L_x_778:
        /* <DEDUP_REMOVED lines=23> */
.L_x_781:
[----:B------:R-:W-:Y:S05]  /*31830*/  BSYNC.RECONVERGENT B1 ;  /* 0x0000000000017941 */ /* 0x000fea0003800200 */
.L_x_780:
        /* <DEDUP_REMOVED lines=37> */
[----:B------:R-:W-:Y:S01]  /*31a90*/  MOV R72, 0x0 ;  /* 0x0000000000487802 */ /* 0x000fe20000000f00 */
[----:B------:R-:W-:Y:S01]  /*31aa0*/  IMAD.MOV.U32 R73, RZ, RZ, 0x3ffe0000 ;  /* 0x3ffe0000ff497424 */ /* 0x000fe200078e00ff */
[----:B------:R-:W-:Y:S01]  /*31ab0*/  DMUL R100, R34, R100 ;  /* 0x0000006422647228 */ /* 0x000fe20000000000 */
[----:B------:R-:W-:Y:S01]  /*31ac0*/  IMAD.MOV.U32 R70, RZ, RZ, 0x1 ;  /* 0x00000001ff467424 */ /* 0x000fe200078e00ff */
[----:B------:R-:W-:Y:S06]  /*31ad0*/  BSSY.RECONVERGENT B1, `(.L_x_782) ;  /* 0x0000026000017945 */ /* 0x000fec0003800200 */
[----:B------:R-:W-:-:S02]  /*31ae0*/  DFMA R100, R14, 0.5, R100 ;  /* 0x3fe000000e64782b */ /* 0x000fc40000000064 */
        /* <DEDUP_REMOVED lines=36> */
.L_x_783:
[----:B------:R-:W-:Y:S05]  /*31d30*/  BSYNC.RECONVERGENT B1 ;  /* 0x0000000000017941 */ /* 0x000fea0003800200 */
.L_x_782:
        /* <DEDUP_REMOVED lines=28> */
.L_x_785:
[----:B------:R-:W-:Y:S05]  /*31f00*/  BSYNC.RECONVERGENT B1 ;  /* 0x0000000000017941 */ /* 0x000fea0003800200 */
.L_x_784:
        /* <DEDUP_REMOVED lines=26> */
.L_x_787:
[----:B------:R-:W-:Y:S05]  /*320b0*/  BSYNC.RECONVERGENT B1 ;  /* 0x0000000000017941 */ /* 0x000fea0003800200 */
.L_x_786:
        /* <DEDUP_REMOVED lines=31> */
.L_x_789:
[----:B------:R-:W-:Y:S05]  /*322b0*/  BSYNC.RECONVERGENT B1 ;  /* 0x0000000000017941 */ /* 0x000fea0003800200 */
.L_x_788:
        /* <DEDUP_REMOVED lines=26> */
.L_x_791:
[----:B------:R-:W-:Y:S05]  /*32460*/  BSYNC.RECONVERGENT B1 ;  /* 0x0000000000017941 */ /* 0x000fea0003800200 */
.L_x_790:
        /* <DEDUP_REMOVED lines=23> */
.L_x_793:
[----:B------:R-:W-:Y:S05]  /*325e0*/  BSYNC.RECONVERGENT B1 ;  /* 0x0000000000017941 */ /* 0x000fea0003800200 */
.L_x_792:
[----:B------:R-:W0:Y:S01]  /*325f0*/  LDC.64 R2, c[0x3][0x78] ;  /* 0x00c01e00ff027b82 */ /* 0x000e220000000a00 */
[----:B------:R-:W1:Y:S01]  /*32600*/  LDCU.64 UR4, c[0x0][0x3c8] ;  /* 0x00007900ff0477ac */ /* 0x000e620008000a00 */
[----:B0-----:R-:W-:-:S04]  /*32610*/  VIADDMNMX R44, R44, 0x4, R3, PT ;  /* 0x000000042c2c7846 */ /* 0x001fc80003800103 */
[----:B------:R-:W-:-:S05]  /*32620*/  IADD3 R3, PT, PT, R44, -0x1, RZ ;  /* 0xffffffff2c037810 */ /* 0x000fca0007ffe0ff */
[----:B------:R-:W-:-:S05]  /*32630*/  IMAD R0, R3, R2, RZ ;  /* 0x0000000203007224 */ /* 0x000fca00078e02ff */
[-C--:B------:R-:W-:Y:S02]  /*32640*/  IADD3 R55, P0, PT, R55, R0.reuse, RZ ;  /* 0x0000000037377210 */ /* 0x080fe40007f1e0ff */
[----:B------:R-:W-:Y:S02]  /*32650*/  SHF.R.S32.HI R63, RZ, 0x1f, R0 ;  /* 0x0000001fff3f7819 */ /* 0x000fe40000011400 */
[----:B------:R-:W-:-:S03]  /*32660*/  IADD3 R53, P1, PT, R53, R0, RZ ;  /* 0x0000000035357210 */ /* 0x000fc60007f3e0ff */
[----:B------:R-:W-:Y:S01]  /*32670*/  IMAD.X R2, R54, 0x1, R63, P0 ;  /* 0x0000000136027824 */ /* 0x000fe200000e063f */
[----:B-1----:R-:W-:-:S04]  /*32680*/  LEA R54, P0, R55, UR4, 0x2 ;  /* 0x0000000437367c11 */ /* 0x002fc8000f8010ff */
[----:B------:R-:W-:Y:S01]  /*32690*/  LEA.HI.X R55, R55, UR5, R2, 0x2, P0 ;  /* 0x0000000537377c11 */ /* 0x000fe200080f1402 */
[----:B------:R-:W-:Y:S01]  /*326a0*/  IMAD.X R2, R52, 0x1, R63, P1 ;  /* 0x0000000134027824 */ /* 0x000fe200008e063f */
[----:B------:R-:W-:Y:S02]  /*326b0*/  LEA R52, P1, R53, UR4, 0x2 ;  /* 0x0000000435347c11 */ /* 0x000fe4000f8210ff */
[----:B------:R-:W-:Y:S01]  /*326c0*/  IADD3 R51, P0, PT, R51, R0, RZ ;  /* 0x0000000033337210 */ /* 0x000fe20007f1e0ff */
[----:B------:R-:W2:Y:S01]  /*326d0*/  LDG.E R44, desc[UR36][R54.64+-0x4] ;  /* 0xfffffc24362c7981 */ /* 0x000ea2000c1e1900 */
[----:B------:R-:W-:-:S03]  /*326e0*/  LEA.HI.X R53, R53, UR5, R2, 0x2, P1 ;  /* 0x0000000535357c11 */ /* 0x000fc600088f1402 */
[----:B------:R-:W-:Y:S01]  /*326f0*/  IMAD.X R50, R50, 0x1, R63, P0 ;  /* 0x0000000132327824 */ /* 0x000fe200000e063f */
        /* <DEDUP_REMOVED lines=8> */
[----:B------:R1:W5:Y:S01]  /*32780*/  LDG.E R68, desc[UR36][R48.64+-0x4] ;  /* 0xfffffc2430447981 */ /* 0x000362000c1e1900 */
[-C--:B------:R-:W-:Y:S02]  /*32790*/  IADD3 R47, P0, PT, R47, R0.reuse, RZ ;  /* 0x000000002f2f7210 */ /* 0x080fe40007f1e0ff */
[----:B------:R-:W-:-:S03]  /*327a0*/  IADD3 R0, P1, PT, R46, R0, RZ ;  /* 0x000000002e007210 */ /* 0x000fc60007f3e0ff */
[--C-:B------:R-:W-:Y:S01]  /*327b0*/  IMAD.X R46, R45, 0x1, R63.reuse, P0 ;  /* 0x000000012d2e7824 */ /* 0x100fe200000e063f */
[----:B------:R-:W-:Y:S01]  /*327c0*/  LEA R50, P0, R47, UR4, 0x2 ;  /* 0x000000042f327c11 */ /* 0x000fe2000f8010ff */
[----:B------:R-:W-:-:S03]  /*327d0*/  IMAD.X R41, R41, 0x1, R63, P1 ;  /* 0x0000000129297824 */ /* 0x000fc600008e063f */
[----:B------:R-:W-:Y:S02]  /*327e0*/  LEA.HI.X R51, R47, UR5, R46, 0x2, P0 ;  /* 0x000000052f337c11 */ /* 0x000fe400080f142e */
[----:B0-----:R-:W-:-:S04]  /*327f0*/  LEA R52, P0, R0, UR4, 0x2 ;  /* 0x0000000400347c11 */ /* 0x001fc8000f8010ff */
[----:B------:R-:W-:Y:S02]  /*32800*/  LEA.HI.X R53, R0, UR5, R41, 0x2, P0 ;  /* 0x0000000500357c11 */ /* 0x000fe400080f1429 */
[----:B------:R5:W5:Y:S04]  /*32810*/  LDG.E R0, desc[UR36][R50.64+-0x4] ;  /* 0xfffffc2432007981 */ /* 0x000b68000c1e1900 */
[----:B------:R0:W5:Y:S01]  /*32820*/  LDG.E R41, desc[UR36][R52.64+-0x4] ;  /* 0xfffffc2434297981 */ /* 0x000162000c1e1900 */
[----:B------:R-:W1:Y:S01]  /*32830*/  MUFU.RCP64H R55, 1.875 ;  /* 0x3ffe000000377908 */ /* 0x000e620000001800 */
[----:B------:R-:W-:Y:S01]  /*32840*/  IMAD.MOV.U32 R62, RZ, RZ, 0x0 ;  /* 0x00000000ff3e7424 */ /* 0x000fe200078e00ff */
[----:B------:R-:W-:Y:S01]  /*32850*/  MOV R63, 0x3ffe0000 ;  /* 0x3ffe0000003f7802 */ /* 0x000fe20000000f00 */
[----:B------:R-:W-:Y:S01]  /*32860*/  IMAD.MOV.U32 R54, RZ, RZ, 0x1 ;  /* 0x00000001ff367424 */ /* 0x000fe200078e00ff */
[----:B------:R-:W-:Y:S01]  /*32870*/  DMUL R100, R34, R100 ;  /* 0x0000006422647228 */ /* 0x000fe20000000000 */
[----:B------:R-:W-:Y:S07]  /*32880*/  BSSY.RECONVERGENT B1, `(.L_x_794) ;  /* 0x0000026000017945 */ /* 0x000fee0003800200 */
        /* <DEDUP_REMOVED lines=17> */
[----:B0-----:R-:W-:Y:S01]  /*329a0*/  DADD R52, R50, -R48 ;  /* 0x0000000032347229 */ /* 0x001fe20000000830 */
[----:B------:R0:W1:Y:S05]  /*329b0*/  F2F.F64.F32 R54, R0 ;  /* 0x0000000000367310 */ /* 0x00006a0000201800 */
[----:B------:R-:W-:Y:S02]  /*329c0*/  DMUL R48, R2, 0.5 ;  /* 0x3fe0000002307828 */ /* 0x000fe40000000000 */
[----:B------:R-:W-:-:S06]  /*329d0*/  DADD R52, R44, R52 ;  /* 0x000000002c347229 */ /* 0x000fcc0000000034 */
[----:B------:R-:W-:-:S08]  /*329e0*/  DMUL R2, R48, 0.5 ;  /* 0x3fe0000030027828 */ /* 0x000fd00000000000 */
        /* <DEDUP_REMOVED lines=15> */
.L_x_795:
[----:B------:R-:W-:Y:S05]  /*32ae0*/  BSYNC.RECONVERGENT B1 ;  /* 0x0000000000017941 */ /* 0x000fea0003800200 */
.L_x_794:
        /* <DEDUP_REMOVED lines=28> */
.L_x_797:
[----:B------:R-:W-:Y:S05]  /*32cb0*/  BSYNC.RECONVERGENT B1 ;  /* 0x0000000000017941 */ /* 0x000fea0003800200 */
.L_x_796:
        /* <DEDUP_REMOVED lines=26> */
.L_x_799:
[----:B------:R-:W-:Y:S05]  /*32e60*/  BSYNC.RECONVERGENT B1 ;  /* 0x0000000000017941 */ /* 0x000fea0003800200 */
.L_x_798:
        /* <DEDUP_REMOVED lines=31> */
.L_x_801:
[----:B------:R-:W-:Y:S05]  /*33060*/  BSYNC.RECONVERGENT B1 ;  /* 0x0000000000017941 */ /* 0x000fea0003800200 */
.L_x_800:
        /* <DEDUP_REMOVED lines=26> */
.L_x_803:
[----:B------:R-:W-:Y:S05]  /*33210*/  BSYNC.RECONVERGENT B1 ;  /* 0x0000000000017941 */ /* 0x000fea0003800200 */
.L_x_802:
        /* <DEDUP_REMOVED lines=23> */
.L_x_805:
[----:B------:R-:W-:Y:S05]  /*33390*/  BSYNC.RECONVERGENT B1 ;  /* 0x0000000000017941 */ /* 0x000fea0003800200 */
.L_x_804:
[----:B------:R-:W0:Y:S01]  /*333a0*/  MUFU.RCP64H R51, 1.875 ;  /* 0x3ffe000000337908 */ /* 0x000e220000001800 */
[----:B------:R-:W-:Y:S01]  /*333b0*/  DADD R2, R38, R38 ;  /* 0x0000000026027229 */ /* 0x000fe20000000026 */
[----:B------:R-:W-:Y:S01]  /*333c0*/  IMAD.MOV.U32 R52, RZ, RZ, 0x0 ;  /* 0x00000000ff347424 */ /* 0x000fe200078e00ff */
[----:B------:R-:W-:Y:S01]  /*333d0*/  MOV R53, 0x3ffe0000 ;  /* 0x3ffe000000357802 */ /* 0x000fe20000000f00 */
[----:B------:R-:W-:Y:S01]  /*333e0*/  IMAD.MOV.U32 R50, RZ, RZ, 0x1 ;  /* 0x00000001ff327424 */ /* 0x000fe200078e00ff */
[----:B------:R-:W-:Y:S01]  /*333f0*/  DADD R14, R42, R42 ;  /* 0x000000002a0e7229 */ /* 0x000fe2000000002a */
[----:B------:R-:W-:Y:S01]  /*33400*/  BSSY.RECONVERGENT B1, `(.L_x_806) ;  /* 0x000001f000017945 */ /* 0x000fe20003800200 */
[----:B------:R-:W-:Y:S02]  /*33410*/  DMUL R100, R34, R100 ;  /* 0x0000006422647228 */ /* 0x000fe40000000000 */
[----:B------:R-:W-:-:S04]  /*33420*/  DADD R2, R42, -R2 ;  /* 0x000000002a027229 */ /* 0x000fc80000000802 */
[----:B------:R-:W-:Y:S02]  /*33430*/  DADD R14, R56, -R14 ;  /* 0x00000000380e7229 */ /* 0x000fe4000000080e */
[----:B------:R-:W-:Y:S02]  /*33440*/  DFMA R100, R48, 0.5, R100 ;  /* 0x3fe000003064782b */ /* 0x000fe40000000064 */
[----:B0-----:R-:W-:Y:S02]  /*33450*/  DFMA R54, R50, -R52, 1 ;  /* 0x3ff000003236742b */ /* 0x001fe40000000834 */
[----:B------:R-:W-:Y:S02]  /*33460*/  DADD R2, R36, R2 ;  /* 0x0000000024027229 */ /* 0x000fe40000000002 */
[----:B------:R-:W-:Y:S02]  /*33470*/  DADD R14, R38, R14 ;  /* 0x00000000260e7229 */ /* 0x000fe4000000000e */
[----:B------:R-:W-:-:S02]  /*33480*/  DFMA R100, R34, R100, R46 ;  /* 0x000000642264722b */ /* 0x000fc4000000002e */
[----:B------:R-:W-:Y:S02]  /*33490*/  DFMA R54, R54, R54, R54 ;  /* 0x000000363636722b */ /* 0x000fe40000000036 */
        /* <DEDUP_REMOVED lines=21> */
.L_x_807:
[----:B------:R-:W-:Y:S05]  /*335f0*/  BSYNC.RECONVERGENT B1 ;  /* 0x0000000000017941 */ /* 0x000fea0003800200 */
.L_x_806:
        /* <DEDUP_REMOVED lines=28> */
.L_x_809:
[----:B------:R-:W-:Y:S05]  /*337c0*/  BSYNC.RECONVERGENT B1 ;  /* 0x0000000000017941 */ /* 0x000fea0003800200 */
.L_x_808:
        /* <DEDUP_REMOVED lines=26> */
.L_x_811:
[----:B------:R-:W-:Y:S05]  /*33970*/  BSYNC.RECONVERGENT B1 ;  /* 0x0000000000017941 */ /* 0x000fea0003800200 */
.L_x_810:
        /* <DEDUP_REMOVED lines=31> */
.L_x_813:
[----:B------:R-:W-:Y:S05]  /*33b70*/  BSYNC.RECONVERGENT B1 ;  /* 0x0000000000017941 */ /* 0x000fea0003800200 */
.L_x_812:
        /* <DEDUP_REMOVED lines=26> */
.L_x_815:
[----:B------:R-:W-:Y:S05]  /*33d20*/  BSYNC.RECONVERGENT B1 ;  /* 0x0000000000017941 */ /* 0x000fea0003800200 */
.L_x_814:
        /* <DEDUP_REMOVED lines=26> */
.L_x_817:
[----:B------:R-:W-:Y:S05]  /*33ed0*/  BSYNC.RECONVERGENT B1 ;  /* 0x0000000000017941 */ /* 0x000fea0003800200 */
.L_x_816:
[----:B------:R-:W-:-:S08]  /*33ee0*/  DMUL R100, R30, R100 ;  /* 0x000000641e647228 */ /* 0x000fd00000000000 */
[----:B------:R-:W-:-:S08]  /*33ef0*/  DFMA R100, R36, 0.5, R100 ;  /* 0x3fe000002464782b */ /* 0x000fd00000000064 */
[----:B------:R-:W-:-:S08]  /*33f00*/  DFMA R100, R30, R100, R42 ;  /* 0x000000641e64722b */ /* 0x000fd0000000002a */
[----:B------:R-:W-:-:S11]  /*33f10*/  DFMA R2, R30, R100, R38 ;  /* 0x000000641e02722b */ /* 0x000fd60000000026 */
.L_x_647:
[----:B------:R-:W-:Y:S05]  /*33f20*/  BSYNC.RECONVERGENT B2 ;  /* 0x0000000000027941 */ /* 0x000fea0003800200 */
.L_x_646:
[----:B------:R-:W0:Y:S01]  /*33f30*/  MUFU.RCP64H R15, 57.2957763671875 ;  /* 0x404ca5dc000f7908 */ /* 0x000e220000001800 */
        /* <DEDUP_REMOVED lines=23> */
.L_x_819:
[----:B------:R-:W-:Y:S05]  /*340b0*/  BSYNC.RECONVERGENT B1 ;  /* 0x0000000000017941 */ /* 0x000fea0003800200 */
.L_x_818:
        /* <DEDUP_REMOVED lines=27> */
.L_x_821:
[----:B------:R-:W-:Y:S05]  /*34270*/  BSYNC.RECONVERGENT B2 ;  /* 0x0000000000027941 */ /* 0x000fea0003800200 */
.L_x_820:
        /* <DEDUP_REMOVED lines=13> */
[----:B------:R-:W-:Y:S01]  /*34350*/  DMUL R32, R14, R14 ;  /* 0x0000000e0e207228 */ /* 0x000fe20000000000 */
[----:B------:R-:W-:-:S02]  /*34360*/  IMAD.MOV.U32 R76, RZ, RZ, 0x40000000 ;  /* 0x40000000ff4c7424 */ /* 0x000fc400078e00ff */
        /* <DEDUP_REMOVED lines=15> */
[----:B------:R-:W-:Y:S02]  /*34460*/  FSEL R14, R30, R14, !P0 ;  /* 0x0000000e1e0e7208 */ /* 0x000fe40004000000 */
[----:B------:R-:W-:-:S06]  /*34470*/  FSEL R15, R31, R15, !P0 ;  /* 0x0000000f1f0f7208 */ /* 0x000fcc0004000000 */
[----:B------:R-:W-:-:S10]  /*34480*/  DADD R86, -RZ, |R14| ;  /* 0x00000000ff567229 */ /* 0x000fd4000000050e */
[----:B------:R-:W-:-:S07]  /*34490*/  MOV R77, R87 ;  /* 0x00000057004d7202 */ /* 0x000fce0000000f00 */
[----:B------:R-:W-:Y:S05]  /*344a0*/  CALL.REL.NOINC `($_Z7runTopo5Orbit13OutputImgArrs12InputImgArrsll$__internal_accurate_pow) ;  /* 0x000000ec00e07944 */ /* 0x000fea0003c00000 */
[----:B------:R-:W-:Y:S05]  /*344b0*/  BSYNC.RECONVERGENT B0 ;  /* 0x0000000000007941 */ /* 0x000fea0003800200 */
.L_x_822:
        /* <DEDUP_REMOVED lines=16> */
.L_x_824:
[----:B------:R-:W-:Y:S05]  /*345c0*/  BSYNC.RECONVERGENT B0 ;  /* 0x0000000000007941 */ /* 0x000fea0003800200 */
.L_x_823:
[----:B------:R-:W-:Y:S01]  /*345d0*/  FSEL R14, R76, RZ, P2 ;  /* 0x000000ff4c0e7208 */ /* 0x000fe20001000000 */
[----:B------:R-:W-:Y:S01]  /*345e0*/  IMAD.MOV.U32 R34, RZ, RZ, 0x0 ;  /* 0x00000000ff227424 */ /* 0x000fe200078e00ff */
[----:B------:R-:W-:Y:S01]  /*345f0*/  FSEL R15, R77, 1.875, P2 ;  /* 0x3ff000004d0f7808 */ /* 0x000fe20001000000 */
[----:B------:R-:W-:Y:S01]  /*34600*/  IMAD.MOV.U32 R35, RZ, RZ, 0x3fd80000 ;  /* 0x3fd80000ff237424 */ /* 0x000fe200078e00ff */
[----:B------:R-:W-:Y:S04]  /*34610*/  BSSY.RECONVERGENT B1, `(.L_x_825) ;  /* 0x000001a000017945 */ /* 0x000fe80003800200 */
[----:B0-----:R-:W-:-:S06]  /*34620*/  DFMA R14, -R14, R32, 1 ;  /* 0x3ff000000e0e742b */ /* 0x001fcc0000000120 */
        /* <DEDUP_REMOVED lines=24> */
.L_x_826:
[----:B------:R-:W-:Y:S05]  /*347b0*/  BSYNC.RECONVERGENT B1 ;  /* 0x0000000000017941 */ /* 0x000fea0003800200 */
.L_x_825:
        /* <DEDUP_REMOVED lines=24> */
.L_x_828:
[----:B------:R-:W-:Y:S05]  /*34940*/  BSYNC.RECONVERGENT B1 ;  /* 0x0000000000017941 */ /* 0x000fea0003800200 */
.L_x_827:
[----:B------:R-:W0:Y:S01]  /*34950*/  LDCU.64 UR4, c[0x3][0x50] ;  /* 0x00c00a00ff0477ac */ /* 0x000e220008000a00 */
[----:B------:R-:W-:Y:S01]  /*34960*/  DADD R100, R100, R100 ;  /* 0x0000000064647229 */ /* 0x000fe20000000064 */
[----:B------:R-:W-:Y:S01]  /*34970*/  IMAD.MOV.U32 R30, RZ, RZ, 0x1 ;  /* 0x00000001ff1e7424 */ /* 0x000fe200078e00ff */
[----:B------:R-:W-:Y:S06]  /*34980*/  BSSY.RECONVERGENT B1, `(.L_x_829) ;  /* 0x0000016000017945 */ /* 0x000fec0003800200 */
[----:B0-----:R-:W-:Y:S01]  /*34990*/  DMUL R86, R100, UR4 ;  /* 0x0000000464567c28 */ /* 0x001fe20008000000 */
[----:B------:R-:W-:Y:S01]  /*349a0*/  UMOV UR4, 0x1a63c1f8 ;  /* 0x1a63c1f800047882 */ /* 0x000fe20000000000 */
[----:B------:R-:W-:-:S02]  /*349b0*/  UMOV UR5, 0x404ca5dc ;  /* 0x404ca5dc00057882 */ /* 0x000fc40000000000 */
[----:B------:R-:W-:Y:S02]  /*349c0*/  DMUL R92, R2, UR4 ;  /* 0x00000004025c7c28 */ /* 0x000fe40008000000 */
[----:B------:R-:W0:Y:S08]  /*349d0*/  MUFU.RCP64H R31, R87 ;  /* 0x00000057001f7308 */ /* 0x000e300000001800 */
        /* <DEDUP_REMOVED lines=16> */
.L_x_830:
[----:B------:R-:W-:Y:S05]  /*34ae0*/  BSYNC.RECONVERGENT B1 ;  /* 0x0000000000017941 */ /* 0x000fea0003800200 */
.L_x_829:
[----:B------:R-:W-:Y:S01]  /*34af0*/  DADD R34, R16, -1 ;  /* 0xbff0000010227429 */ /* 0x000fe20000000000 */
[----:B------:R-:W-:Y:S01]  /*34b00*/  BSSY.RECONVERGENT B1, `(.L_x_831) ;  /* 0x00005f4000017945 */ /* 0x000fe20003800200 */
[----:B------:R-:W-:Y:S02]  /*34b10*/  IMAD.MOV.U32 R32, RZ, RZ, 0x0 ;  /* 0x00000000ff207424 */ /* 0x000fe400078e00ff */
[----:B------:R-:W-:Y:S02]  /*34b20*/  IMAD.MOV.U32 R33, RZ, RZ, -0x3f80c000 ;  /* 0xc07f4000ff217424 */ /* 0x000fe400078e00ff */
[----:B------:R-:W0:Y:S02]  /*34b30*/  F2I.F64.TRUNC R67, R34 ;  /* 0x0000002200437311 */ /* 0x000e24000030d100 */
[----:B0-----:R-:W-:-:S13]  /*34b40*/  ISETP.GE.AND P0, PT, R67, 0x3, PT ;  /* 0x000000034300780c */ /* 0x001fda0003f06270 */
[----:B------:R-:W-:Y:S05]  /*34b50*/  @!P0 BRA `(.L_x_832) ;  /* 0x0000005c00b88947 */ /* 0x000fea0003800000 */
[----:B------:R-:W0:Y:S01]  /*34b60*/  LDC.64 R46, c[0x3][0x78] ;  /* 0x00c01e00ff2e7b82 */ /* 0x000e220000000a00 */
[----:B------:R-:W1:Y:S01]  /*34b70*/  F2I.F64.TRUNC R44, R4 ;  /* 0x00000004002c7311 */ /* 0x000e62000030d100 */
[----:B0-----:R-:W-:Y:S02]  /*34b80*/  VIADD R31, R47, 0xfffffffe ;  /* 0xfffffffe2f1f7836 */ /* 0x001fe40000000000 */
[----:B------:R-:W-:-:S03]  /*34b90*/  VIADD R0, R46, 0xfffffffe ;  /* 0xfffffffe2e007836 */ /* 0x000fc60000000000 */
[----:B-1----:R-:W-:-:S04]  /*34ba0*/  ISETP.GE.AND P0, PT, R44, R31, PT ;  /* 0x0000001f2c00720c */ /* 0x002fc80003f06270 */
[----:B------:R-:W-:-:S04]  /*34bb0*/  ISETP.GE.OR P0, PT, R67, R0, P0 ;  /* 0x000000004300720c */ /* 0x000fc80000706670 */
[----:B------:R-:W-:-:S13]  /*34bc0*/  ISETP.LT.OR P0, PT, R44, 0x3, P0 ;  /* 0x000000032c00780c */ /* 0x000fda0000701670 */
[----:B------:R-:W-:Y:S05]  /*34bd0*/  @P0 BRA `(.L_x_832) ;  /* 0x0000005c00980947 */ /* 0x000fea0003800000 */
[----:B------:R-:W-:Y:S01]  /*34be0*/  VIADDMNMX R0, R44, 0xffffffff, R47, PT ;  /* 0xffffffff2c007846 */ /* 0x000fe2000380012f */
[----:B------:R-:W0:Y:S01]  /*34bf0*/  LDCU.64 UR4, c[0x0][0x3c8] ;  /* 0x00007900ff0477ac */ /* 0x000e220008000a00 */
        /* <DEDUP_REMOVED lines=49> */
[----:B------:R-:W-:-:S06]  /*34f10*/  IMAD.MOV.U32 R58, RZ, RZ, 0x1 ;  /* 0x00000001ff3a7424 */ /* 0x000fcc00078e00ff */
[----:B-1----:R-:W-:-:S08]  /*34f20*/  DFMA R62, R58, -R60, 1 ;  /* 0x3ff000003a3e742b */ /* 0x002fd0000000083c */
[----:B------:R-:W-:-:S08]  /*34f30*/  DFMA R62, R62, R62, R62 ;  /* 0x0000003e3e3e722b */ /* 0x000fd0000000003e */
[----:B------:R-:W-:Y:S01]  /*34f40*/  DFMA R62, R58, R62, R58 ;  /* 0x0000003e3a3e722b */ /* 0x000fe2000000003a */
[----:B------:R-:W-:-:S07]  /*34f50*/  VIADD R58, R67, 0xfffffffe ;  /* 0xfffffffe433a7836 */ /* 0x000fce0000000000 */
[----:B------:R-:W-:-:S08]  /*34f60*/  DFMA R60, R62, -R60, 1 ;  /* 0x3ff000003e3c742b */ /* 0x000fd0000000083c */
[----:B------:R-:W-:Y:S01]  /*34f70*/  DFMA R60, R62, R60, R62 ;  /* 0x0000003c3e3c722b */ /* 0x000fe2000000003e */
[----:B--2---:R-:W5:Y:S08]  /*34f80*/  F2F.F64.F32 R36, R64 ;  /* 0x0000004000247310 */ /* 0x004f700000201800 */
[----:B---3--:R-:W1:Y:S01]  /*34f90*/  F2F.F64.F32 R38, R38 ;  /* 0x0000002600267310 */ /* 0x008e620000201800 */
[----:B-----5:R-:W-:-:S07]  /*34fa0*/  DADD R32, R36, R36 ;  /* 0x0000000024207229 */ /* 0x020fce0000000024 */
[----:B----4-:R2:W3:Y:S01]  /*34fb0*/  F2F.F64.F32 R30, R40 ;  /* 0x00000028001e7310 */ /* 0x0104e20000201800 */
[----:B-1----:R-:W-:Y:S01]  /*34fc0*/  DADD R32, R38, -R32 ;  /* 0x0000000026207229 */ /* 0x002fe20000000820 */
[----:B--2---:R-:W-:-:S06]  /*34fd0*/  IADD3 R40, PT, PT, R44, -0x2, RZ ;  /* 0xfffffffe2c287810 */ /* 0x004fcc0007ffe0ff */
[----:B0-----:R-:W0:Y:S01]  /*34fe0*/  F2F.F64.F32 R56, R65 ;  /* 0x0000004100387310 */ /* 0x001e220000201800 */
[----:B---3--:R-:W-:Y:S02]  /*34ff0*/  DADD R30, R30, R32 ;  /* 0x000000001e1e7229 */ /* 0x008fe40000000020 */
[----:B------:R-:W-:-:S06]  /*35000*/  DADD R32, R38, R38 ;  /* 0x0000000026207229 */ /* 0x000fcc0000000026 */
[----:B------:R-:W-:Y:S02]  /*35010*/  DMUL R30, R30, 3 ;  /* 0x400800001e1e7828 */ /* 0x000fe40000000000 */
[----:B0-----:R-:W-:-:S06]  /*35020*/  DADD R32, R56, -R32 ;  /* 0x0000000038207229 */ /* 0x001fcc0000000820 */
[----:B------:R-:W-:Y:S02]  /*35030*/  DMUL R42, R30, 0.5 ;  /* 0x3fe000001e2a7828 */ /* 0x000fe40000000000 */
[----:B------:R-:W-:-:S06]  /*35040*/  DADD R32, R36, R32 ;  /* 0x0000000024207229 */ /* 0x000fcc0000000020 */
[----:B------:R-:W-:Y:S01]  /*35050*/  DMUL R30, R42, 0.5 ;  /* 0x3fe000002a1e7828 */ /* 0x000fe20000000000 */
[----:B------:R0:W1:Y:S07]  /*35060*/  F2F.F64.F32 R62, R0 ;  /* 0x00000000003e7310 */ /* 0x00006e0000201800 */
[----:B------:R-:W-:Y:S01]  /*35070*/  DFMA R92, R32, 3, -R30 ;  /* 0x40080000205c782b */ /* 0x000fe2000000081e */
[----:B------:R0:W2:Y:S07]  /*35080*/  F2F.F64.F32 R64, R66 ;  /* 0x0000004200407310 */ /* 0x0000ae0000201800 */
[----:B------:R-:W-:-:S02]  /*35090*/  DMUL R30, R60, R92 ;  /* 0x0000005c3c1e7228 */ /* 0x000fc40000000000 */
[----:B------:R-:W-:-:S06]  /*350a0*/  FSETP.GEU.AND P1, PT, |R93|, 6.5827683646048100446e-37, PT ;  /* 0x036000005d00780b */ /* 0x000fcc0003f2e200 */
[----:B------:R-:W-:-:S08]  /*350b0*/  DFMA R32, R30, -1.875, R92 ;  /* 0xbffe00001e20782b */ /* 0x000fd0000000005c */
[----:B------:R-:W-:-:S10]  /*350c0*/  DFMA R30, R60, R32, R30 ;  /* 0x000000203c1e722b */ /* 0x000fd4000000001e */
        /* <DEDUP_REMOVED lines=9> */
.L_x_834:
[----:B------:R-:W-:Y:S05]  /*35160*/  BSYNC.RECONVERGENT B2 ;  /* 0x0000000000027941 */ /* 0x000fea0003800200 */
.L_x_833:
        /* <DEDUP_REMOVED lines=28> */
.L_x_836:
[----:B------:R-:W-:Y:S05]  /*35330*/  BSYNC.RECONVERGENT B2 ;  /* 0x0000000000027941 */ /* 0x000fea0003800200 */
.L_x_835:
        /* <DEDUP_REMOVED lines=26> */
.L_x_838:
[----:B------:R-:W-:Y:S05]  /*354e0*/  BSYNC.RECONVERGENT B2 ;  /* 0x0000000000027941 */ /* 0x000fea0003800200 */
.L_x_837:
        /* <DEDUP_REMOVED lines=31> */
.L_x_840:
[----:B------:R-:W-:Y:S05]  /*356e0*/  BSYNC.RECONVERGENT B2 ;  /* 0x0000000000027941 */ /* 0x000fea0003800200 */
.L_x_839:
        /* <DEDUP_REMOVED lines=26> */
.L_x_842:
[----:B------:R-:W-:Y:S05]  /*35890*/  BSYNC.RECONVERGENT B2 ;  /* 0x0000000000027941 */ /* 0x000fea0003800200 */
.L_x_841:
[----:B------:R-:W0:Y:S01]  /*358a0*/  MUFU.RCP64H R39, 6 ;  /* 0x4018000000277908 */ /* 0x000e220000001800 */
[----:B------:R-:W-:Y:S01]  /*358b0*/  IMAD.MOV.U32 R60, RZ, RZ, 0x0 ;  /* 0x00000000ff3c7424 */ /* 0x000fe200078e00ff */
[----:B------:R-:W-:Y:S01]  /*358c0*/  DADD R92, R56, -R32 ;  /* 0x00000000385c7229 */ /* 0x000fe20000000820 */
[----:B------:R-:W-:Y:S01]  /*358d0*/  IMAD.MOV.U32 R61, RZ, RZ, 0x40180000 ;  /* 0x40180000ff3d7424 */ /* 0x000fe200078e00ff */
[----:B------:R-:W-:Y:S01]  /*358e0*/  BSSY.RECONVERGENT B2, `(.L_x_843) ;  /* 0x0000016000027945 */ /* 0x000fe20003800200 */
[----:B------:R-:W-:-:S03]  /*358f0*/  IMAD.MOV.U32 R38, RZ, RZ, 0x1 ;  /* 0x00000001ff267424 */ /* 0x000fc600078e00ff */
[----:B------:R-:W1:Y:S04]  /*35900*/  I2F.F64.U32 R58, R58 ;  /* 0x0000003a003a7312 */ /* 0x000e680000201800 */
[----:B------:R-:W-:Y:S01]  /*35910*/  FSETP.GEU.AND P1, PT, |R93|, 6.5827683646048100446e-37, PT ;  /* 0x036000005d00780b */ /* 0x000fe20003f2e200 */
[----:B0-----:R-:W-:Y:S02]  /*35920*/  DFMA R62, R38, -R60, 1 ;  /* 0x3ff00000263e742b */ /* 0x001fe4000000083c */
        /* <DEDUP_REMOVED lines=17> */
.L_x_844:
[----:B------:R-:W-:Y:S05]  /*35a40*/  BSYNC.RECONVERGENT B2 ;  /* 0x0000000000027941 */ /* 0x000fea0003800200 */
.L_x_843:
        /* <DEDUP_REMOVED lines=12> */
[C---:B------:R-:W-:Y:S01]  /*35b10*/  LEA R42, P1, R30.reuse, UR6, 0x2 ;  /* 0x000000061e2a7c11 */ /* 0x040fe2000f8210ff */
        /* <DEDUP_REMOVED lines=66> */
.L_x_846:
[----:B------:R-:W-:Y:S05]  /*35f40*/  BSYNC.RECONVERGENT B2 ;  /* 0x0000000000027941 */ /* 0x000fea0003800200 */
.L_x_845:
        /* <DEDUP_REMOVED lines=28> */
.L_x_848:
[----:B------:R-:W-:Y:S05]  /*36110*/  BSYNC.RECONVERGENT B2 ;  /* 0x0000000000027941 */ /* 0x000fea0003800200 */
.L_x_847:
        /* <DEDUP_REMOVED lines=26> */
.L_x_850:
[----:B------:R-:W-:Y:S05]  /*362c0*/  BSYNC.RECONVERGENT B2 ;  /* 0x0000000000027941 */ /* 0x000fea0003800200 */
.L_x_849:
        /* <DEDUP_REMOVED lines=31> */
.L_x_852:
[----:B------:R-:W-:Y:S05]  /*364c0*/  BSYNC.RECONVERGENT B2 ;  /* 0x0000000000027941 */ /* 0x000fea0003800200 */
.L_x_851:
        /* <DEDUP_REMOVED lines=26> */
.L_x_854:
[----:B------:R-:W-:Y:S05]  /*36670*/  BSYNC.RECONVERGENT B2 ;  /* 0x0000000000027941 */ /* 0x000fea0003800200 */
.L_x_853:
        /* <DEDUP_REMOVED lines=23> */
.L_x_856:
[----:B------:R-:W-:Y:S05]  /*367f0*/  BSYNC.RECONVERGENT B2 ;  /* 0x0000000000027941 */ /* 0x000fea0003800200 */
.L_x_855:
        /* <DEDUP_REMOVED lines=79> */
.L_x_858:
[----:B------:R-:W-:Y:S05]  /*36cf0*/  BSYNC.RECONVERGENT B2 ;  /* 0x0000000000027941 */ /* 0x000fea0003800200 */
.L_x_857:
        /* <DEDUP_REMOVED lines=28> */
.L_x_860:
[----:B------:R-:W-:Y:S05]  /*36ec0*/  BSYNC.RECONVERGENT B2 ;  /* 0x0000000000027941 */ /* 0x000fea0003800200 */
.L_x_859:
        /* <DEDUP_REMOVED lines=26> */
.L_x_862:
[----:B------:R-:W-:Y:S05]  /*37070*/  BSYNC.RECONVERGENT B2 ;  /* 0x0000000000027941 */ /* 0x000fea0003800200 */
.L_x_861:
        /* <DEDUP_REMOVED lines=31> */
.L_x_864:
[----:B------:R-:W-:Y:S05]  /*37270*/  BSYNC.RECONVERGENT B2 ;  /* 0x0000000000027941 */ /* 0x000fea0003800200 */
.L_x_863:
        /* <DEDUP_REMOVED lines=26> */
.L_x_866:
[----:B------:R-:W-:Y:S05]  /*37420*/  BSYNC.RECONVERGENT B2 ;  /* 0x0000000000027941 */ /* 0x000fea0003800200 */
.L_x_865:
        /* <DEDUP_REMOVED lines=23> */
.L_x_868:
[----:B------:R-:W-:Y:S05]  /*375a0*/  BSYNC.RECONVERGENT B2 ;  /* 0x0000000000027941 */ /* 0x000fea0003800200 */
.L_x_867:
        /* <DEDUP_REMOVED lines=79> */
.L_x_870:
[----:B------:R-:W-:Y:S05]  /*37aa0*/  BSYNC.RECONVERGENT B2 ;  /* 0x0000000000027941 */ /* 0x000fea0003800200 */
.L_x_869:
        /* <DEDUP_REMOVED lines=28> */
.L_x_872:
[----:B------:R-:W-:Y:S05]  /*37c70*/  BSYNC.RECONVERGENT B2 ;  /* 0x0000000000027941 */ /* 0x000fea0003800200 */
.L_x_871:
        /* <DEDUP_REMOVED lines=26> */
.L_x_874:
[----:B------:R-:W-:Y:S05]  /*37e20*/  BSYNC.RECONVERGENT B2 ;  /* 0x0000000000027941 */ /* 0x000fea0003800200 */
.L_x_873:
        /* <DEDUP_REMOVED lines=31> */
.L_x_876:
[----:B------:R-:W-:Y:S05]  /*38020*/  BSYNC.RECONVERGENT B2 ;  /* 0x0000000000027941 */ /* 0x000fea0003800200 */
.L_x_875:
        /* <DEDUP_REMOVED lines=26> */
.L_x_878:
[----:B------:R-:W-:Y:S05]  /*381d0*/  BSYNC.RECONVERGENT B2 ;  /* 0x0000000000027941 */ /* 0x000fea0003800200 */
.L_x_877:
        /* <DEDUP_REMOVED lines=23> */
.L_x_880:
[----:B------:R-:W-:Y:S05]  /*38350*/  BSYNC.RECONVERGENT B2 ;  /* 0x0000000000027941 */ /* 0x000fea0003800200 */
.L_x_879:
        /* <DEDUP_REMOVED lines=79> */
.L_x_882:
[----:B------:R-:W-:Y:S05]  /*38850*/  BSYNC.RECONVERGENT B2 ;  /* 0x0000000000027941 */ /* 0x000fea0003800200 */
.L_x_881:
        /* <DEDUP_REMOVED lines=28> */
.L_x_884:
[----:B------:R-:W-:Y:S05]  /*38a20*/  BSYNC.RECONVERGENT B2 ;  /* 0x0000000000027941 */ /* 0x000fea0003800200 */
.L_x_883:
        /* <DEDUP_REMOVED lines=26> */
.L_x_886:
[----:B------:R-:W-:Y:S05]  /*38bd0*/  BSYNC.RECONVERGENT B2 ;  /* 0x0000000000027941 */ /* 0x000fea0003800200 */
.L_x_885:
        /* <DEDUP_REMOVED lines=31> */
.L_x_888:
[----:B------:R-:W-:Y:S05]  /*38dd0*/  BSYNC.RECONVERGENT B2 ;  /* 0x0000000000027941 */ /* 0x000fea0003800200 */
.L_x_887:
        /* <DEDUP_REMOVED lines=26> */
.L_x_890:
[----:B------:R-:W-:Y:S05]  /*38f80*/  BSYNC.RECONVERGENT B2 ;  /* 0x0000000000027941 */ /* 0x000fea0003800200 */
.L_x_889:
        /* <DEDUP_REMOVED lines=23> */
.L_x_892:
[----:B------:R-:W-:Y:S05]  /*39100*/  BSYNC.RECONVERGENT B2 ;  /* 0x0000000000027941 */ /* 0x000fea0003800200 */
.L_x_891:
        /* <DEDUP_REMOVED lines=28> */
[----:B------:R-:W-:Y:S01]  /*392d0*/  IMAD.X R46, R45, 0x1, R63, P0 ;  /* 0x000000012d2e7824 */ /* 0x000fe200000e063f */
[----:B------:R-:W-:Y:S02]  /*392e0*/  LEA R50, P0, R47, UR4, 0x2 ;  /* 0x000000042f327c11 */ /* 0x000fe4000f8010ff */
[----:B------:R-:W-:Y:S02]  /*392f0*/  IADD3.X R41, PT, PT, R41, R63, RZ, P1, !PT ;  /* 0x0000003f29297210 */ /* 0x000fe40000ffe4ff */
[----:B------:R-:W-:Y:S02]  /*39300*/  LEA.HI.X R51, R47, UR5, R46, 0x2, P0 ;  /* 0x000000052f337c11 */ /* 0x000fe400080f142e */
[----:B0-----:R-:W-:-:S04]  /*39310*/  LEA R52, P0, R0, UR4, 0x2 ;  /* 0x0000000400347c11 */ /* 0x001fc8000f8010ff */
        /* <DEDUP_REMOVED lines=46> */
.L_x_894:
[----:B------:R-:W-:Y:S05]  /*39600*/  BSYNC.RECONVERGENT B2 ;  /* 0x0000000000027941 */ /* 0x000fea0003800200 */
.L_x_893:
        /* <DEDUP_REMOVED lines=28> */
.L_x_896:
[----:B------:R-:W-:Y:S05]  /*397d0*/  BSYNC.RECONVERGENT B2 ;  /* 0x0000000000027941 */ /* 0x000fea0003800200 */
.L_x_895:
        /* <DEDUP_REMOVED lines=26> */
.L_x_898:
[----:B------:R-:W-:Y:S05]  /*39980*/  BSYNC.RECONVERGENT B2 ;  /* 0x0000000000027941 */ /* 0x000fea0003800200 */
.L_x_897:
        /* <DEDUP_REMOVED lines=31> */
.L_x_900:
[----:B------:R-:W-:Y:S05]  /*39b80*/  BSYNC.RECONVERGENT B2 ;  /* 0x0000000000027941 */ /* 0x000fea0003800200 */
.L_x_899:
        /* <DEDUP_REMOVED lines=26> */
.L_x_902:
[----:B------:R-:W-:Y:S05]  /*39d30*/  BSYNC.RECONVERGENT B2 ;  /* 0x0000000000027941 */ /* 0x000fea0003800200 */
.L_x_901:
        /* <DEDUP_REMOVED lines=23> */
.L_x_904:
[----:B------:R-:W-:Y:S05]  /*39eb0*/  BSYNC.RECONVERGENT B2 ;  /* 0x0000000000027941 */ /* 0x000fea0003800200 */
.L_x_903:
        /* <DEDUP_REMOVED lines=37> */
.L_x_906:
[----:B------:R-:W-:Y:S05]  /*3a110*/  BSYNC.RECONVERGENT B2 ;  /* 0x0000000000027941 */ /* 0x000fea0003800200 */
.L_x_905:
        /* <DEDUP_REMOVED lines=28> */
.L_x_908:
[----:B------:R-:W-:Y:S05]  /*3a2e0*/  BSYNC.RECONVERGENT B2 ;  /* 0x0000000000027941 */ /* 0x000fea0003800200 */
.L_x_907:
        /* <DEDUP_REMOVED lines=26> */
.L_x_910:
[----:B------:R-:W-:Y:S05]  /*3a490*/  BSYNC.RECONVERGENT B2 ;  /* 0x0000000000027941 */ /* 0x000fea0003800200 */
.L_x_909:
        /* <DEDUP_REMOVED lines=31> */
.L_x_912:
[----:B------:R-:W-:Y:S05]  /*3a690*/  BSYNC.RECONVERGENT B2 ;  /* 0x0000000000027941 */ /* 0x000fea0003800200 */
.L_x_911:
        /* <DEDUP_REMOVED lines=26> */
.L_x_914:
[----:B------:R-:W-:Y:S05]  /*3a840*/  BSYNC.RECONVERGENT B2 ;  /* 0x0000000000027941 */ /* 0x000fea0003800200 */
.L_x_913:
        /* <DEDUP_REMOVED lines=17> */
[----:B-1----:R-:W-:-:S08]  /*3a960*/  DADD R32, R4, -R40 ;  /* 0x0000000004207229 */ /* 0x002fd00000000828 */
[----:B------:R-:W-:Y:S01]  /*3a970*/  FFMA R0, RZ, 2.375, R101 ;  /* 0x40180000ff007823 */ /* 0x000fe20000000065 */
[----:B------:R-:W-:-:S04]  /*3a980*/  DADD R32, R32, -2 ;  /* 0xc000000020207429 */ /* 0x000fc80000000000 */
[----:B------:R-:W-:-:S13]  /*3a990*/  FSETP.GT.AND P0, PT, |R0|, 1.469367938527859385e-39, PT ;  /* 0x001000000000780b */ /* 0x000fda0003f04200 */
[----:B------:R-:W-:Y:S05]  /*3a9a0*/  @P0 BRA P1, `(.L_x_916) ;  /* 0x0000000000100947 */ /* 0x000fea0000800000 */
[----:B------:R-:W-:Y:S01]  /*3a9b0*/  IMAD.MOV.U32 R86, RZ, RZ, RZ ;  /* 0x000000ffff567224 */ /* 0x000fe200078e00ff */
[----:B------:R-:W-:Y:S02]  /*3a9c0*/  MOV R87, 0x40180000 ;  /* 0x4018000000577802 */ /* 0x000fe40000000f00 */
[----:B------:R-:W-:-:S07]  /*3a9d0*/  MOV R0, 0x3a9f0 ;  /* 0x0003a9f000007802 */ /* 0x000fce0000000f00 */
[----:B------:R-:W-:Y:S05]  /*3a9e0*/  CALL.REL.NOINC `($__internal_1_$__cuda_sm20_div_rn_f64_full) ;  /* 0x0000007800f47944 */ /* 0x000fea0003c00000 */
.L_x_916:
[----:B------:R-:W-:Y:S05]  /*3a9f0*/  BSYNC.RECONVERGENT B2 ;  /* 0x0000000000027941 */ /* 0x000fea0003800200 */
.L_x_915:
[----:B------:R-:W-:-:S08]  /*3aa00*/  DMUL R100, R32, R100 ;  /* 0x0000006420647228 */ /* 0x000fd00000000000 */
[----:B------:R-:W-:-:S08]  /*3aa10*/  DFMA R100, R36, 0.5, R100 ;  /* 0x3fe000002464782b */ /* 0x000fd00000000064 */
[----:B------:R-:W-:-:S08]  /*3aa20*/  DFMA R100, R32, R100, R42 ;  /* 0x000000642064722b */ /* 0x000fd0000000002a */
[----:B------:R-:W-:-:S11]  /*3aa30*/  DFMA R32, R32, R100, R38 ;  /* 0x000000642020722b */ /* 0x000fd60000000026 */
.L_x_832:
[----:B------:R-:W-:Y:S05]  /*3aa40*/  BSYNC.RECONVERGENT B1 ;  /* 0x0000000000017941 */ /* 0x000fea0003800200 */
.L_x_831:
[----:B------:R-:W-:Y:S01]  /*3aa50*/  DADD R34, R16, 1 ;  /* 0x3ff0000010227429 */ /* 0x000fe20000000000 */
        /* <DEDUP_REMOVED lines=93> */
[----:B------:R-:W-:Y:S01]  /*3b030*/  VIADD R55, R67, 0xfffffffe ;  /* 0xfffffffe43377836 */ /* 0x000fe20000000000 */
[----:B------:R-:W-:-:S11]  /*3b040*/  IADD3 R40, PT, PT, R56, -0x2, RZ ;  /* 0xfffffffe38287810 */ /* 0x000fd60007ffe0ff */
[----:B012---:R-:W-:Y:S05]  /*3b050*/  @P0 BRA P1, `(.L_x_920) ;  /* 0x0000000000180947 */ /* 0x007fea0000800000 */
[----:B------:R-:W-:Y:S01]  /*3b060*/  IMAD.MOV.U32 R86, RZ, RZ, RZ ;  /* 0x000000ffff567224 */ /* 0x000fe200078e00ff */
[----:B------:R-:W-:Y:S01]  /*3b070*/  MOV R0, 0x3b0a0 ;  /* 0x0003b0a000007802 */ /* 0x000fe20000000f00 */
[----:B------:R-:W-:-:S07]  /*3b080*/  IMAD.MOV.U32 R87, RZ, RZ, 0x3ffe0000 ;  /* 0x3ffe0000ff577424 */ /* 0x000fce00078e00ff */
[----:B------:R-:W-:Y:S05]  /*3b090*/  CALL.REL.NOINC `($__internal_1_$__cuda_sm20_div_rn_f64_full) ;  /* 0x0000007400487944 */ /* 0x000fea0003c00000 */
[----:B------:R-:W-:Y:S02]  /*3b0a0*/  IMAD.MOV.U32 R16, RZ, RZ, R100 ;  /* 0x000000ffff107224 */ /* 0x000fe400078e0064 */
[----:B------:R-:W-:-:S07]  /*3b0b0*/  IMAD.MOV.U32 R17, RZ, RZ, R101 ;  /* 0x000000ffff117224 */ /* 0x000fce00078e0065 */
.L_x_920:
[----:B------:R-:W-:Y:S05]  /*3b0c0*/  BSYNC.RECONVERGENT B2 ;  /* 0x0000000000027941 */ /* 0x000fea0003800200 */
.L_x_919:
        /* <DEDUP_REMOVED lines=28> */
.L_x_922:
[----:B------:R-:W-:Y:S05]  /*3b290*/  BSYNC.RECONVERGENT B2 ;  /* 0x0000000000027941 */ /* 0x000fea0003800200 */
.L_x_921:
        /* <DEDUP_REMOVED lines=26> */
.L_x_924:
[----:B------:R-:W-:Y:S05]  /*3b440*/  BSYNC.RECONVERGENT B2 ;  /* 0x0000000000027941 */ /* 0x000fea0003800200 */
.L_x_923:
        /* <DEDUP_REMOVED lines=31> */
.L_x_926:
[----:B------:R-:W-:Y:S05]  /*3b640*/  BSYNC.RECONVERGENT B2 ;  /* 0x0000000000027941 */ /* 0x000fea0003800200 */
.L_x_925:
        /* <DEDUP_REMOVED lines=26> */
.L_x_928:
[----:B------:R-:W-:Y:S05]  /*3b7f0*/  BSYNC.RECONVERGENT B2 ;  /* 0x0000000000027941 */ /* 0x000fea0003800200 */
.L_x_927:
        /* <DEDUP_REMOVED lines=26> */
.L_x_930:
[----:B------:R-:W-:Y:S05]  /*3b9a0*/  BSYNC.RECONVERGENT B2 ;  /* 0x0000000000027941 */ /* 0x000fea0003800200 */
.L_x_929:
        /* <DEDUP_REMOVED lines=79> */
.L_x_932:
[----:B------:R-:W-:Y:S05]  /*3bea0*/  BSYNC.RECONVERGENT B2 ;  /* 0x0000000000027941 */ /* 0x000fea0003800200 */
.L_x_931:
        /* <DEDUP_REMOVED lines=28> */
.L_x_934:
[----:B------:R-:W-:Y:S05]  /*3c070*/  BSYNC.RECONVERGENT B2 ;  /* 0x0000000000027941 */ /* 0x000fea0003800200 */
.L_x_933:
        /* <DEDUP_REMOVED lines=26> */
.L_x_936:
[----:B------:R-:W-:Y:S05]  /*3c220*/  BSYNC.RECONVERGENT B2 ;  /* 0x0000000000027941 */ /* 0x000fea0003800200 */
.L_x_935:
        /* <DEDUP_REMOVED lines=31> */
.L_x_938:
[----:B------:R-:W-:Y:S05]  /*3c420*/  BSYNC.RECONVERGENT B2 ;  /* 0x0000000000027941 */ /* 0x000fea0003800200 */
.L_x_937:
        /* <DEDUP_REMOVED lines=26> */
.L_x_940:
[----:B------:R-:W-:Y:S05]  /*3c5d0*/  BSYNC.RECONVERGENT B2 ;  /* 0x0000000000027941 */ /* 0x000fea0003800200 */
.L_x_939:
        /* <DEDUP_REMOVED lines=23> */
.L_x_942:
[----:B------:R-:W-:Y:S05]  /*3c750*/  BSYNC.RECONVERGENT B2 ;  /* 0x0000000000027941 */ /* 0x000fea0003800200 */
.L_x_941:
        /* <DEDUP_REMOVED lines=79> */
.L_x_944:
[----:B------:R-:W-:Y:S05]  /*3cc50*/  BSYNC.RECONVERGENT B2 ;  /* 0x0000000000027941 */ /* 0x000fea0003800200 */
.L_x_943:
        /* <DEDUP_REMOVED lines=28> */
.L_x_946:
[----:B------:R-:W-:Y:S05]  /*3ce20*/  BSYNC.RECONVERGENT B2 ;  /* 0x0000000000027941 */ /* 0x000fea0003800200 */
.L_x_945:
        /* <DEDUP_REMOVED lines=26> */
.L_x_948:
[----:B------:R-:W-:Y:S05]  /*3cfd0*/  BSYNC.RECONVERGENT B2 ;  /* 0x0000000000027941 */ /* 0x000fea0003800200 */
.L_x_947:
        /* <DEDUP_REMOVED lines=31> */
.L_x_950:
[----:B------:R-:W-:Y:S05]  /*3d1d0*/  BSYNC.RECONVERGENT B2 ;  /* 0x0000000000027941 */ /* 0x000fea0003800200 */
.L_x_949:
        /* <DEDUP_REMOVED lines=26> */
.L_x_952:
[----:B------:R-:W-:Y:S05]  /*3d380*/  BSYNC.RECONVERGENT B2 ;  /* 0x0000000000027941 */ /* 0x000fea0003800200 */
.L_x_951:
        /* <DEDUP_REMOVED lines=23> */
.L_x_954:
[----:B------:R-:W-:Y:S05]  /*3d500*/  BSYNC.RECONVERGENT B2 ;  /* 0x0000000000027941 */ /* 0x000fea0003800200 */
.L_x_953:
        /* <DEDUP_REMOVED lines=79> */
.L_x_956:
[----:B------:R-:W-:Y:S05]  /*3da00*/  BSYNC.RECONVERGENT B2 ;  /* 0x0000000000027941 */ /* 0x000fea0003800200 */
.L_x_955:
        /* <DEDUP_REMOVED lines=28> */
.L_x_958:
[----:B------:R-:W-:Y:S05]  /*3dbd0*/  BSYNC.RECONVERGENT B2 ;  /* 0x0000000000027941 */ /* 0x000fea0003800200 */
.L_x_957:
        /* <DEDUP_REMOVED lines=26> */
.L_x_960:
[----:B------:R-:W-:Y:S05]  /*3dd80*/  BSYNC.RECONVERGENT B2 ;  /* 0x0000000000027941 */ /* 0x000fea0003800200 */
.L_x_959:
        /* <DEDUP_REMOVED lines=31> */
.L_x_962:
[----:B------:R-:W-:Y:S05]  /*3df80*/  BSYNC.RECONVERGENT B2 ;  /* 0x0000000000027941 */ /* 0x000fea0003800200 */
.L_x_961:
        /* <DEDUP_REMOVED lines=26> */
.L_x_964:
[----:B------:R-:W-:Y:S05]  /*3e130*/  BSYNC.RECONVERGENT B2 ;  /* 0x0000000000027941 */ /* 0x000fea0003800200 */
.L_x_963:
        /* <DEDUP_REMOVED lines=23> */
.L_x_966:
[----:B------:R-:W-:Y:S05]  /*3e2b0*/  BSYNC.RECONVERGENT B2 ;  /* 0x0000000000027941 */ /* 0x000fea0003800200 */
.L_x_965:
        /* <DEDUP_REMOVED lines=79> */
.L_x_968:
[----:B------:R-:W-:Y:S05]  /*3e7b0*/  BSYNC.RECONVERGENT B2 ;  /* 0x0000000000027941 */ /* 0x000fea0003800200 */
.L_x_967:
        /* <DEDUP_REMOVED lines=28> */
.L_x_970:
[----:B------:R-:W-:Y:S05]  /*3e980*/  BSYNC.RECONVERGENT B2 ;  /* 0x0000000000027941 */ /* 0x000fea0003800200 */
.L_x_969:
        /* <DEDUP_REMOVED lines=26> */
.L_x_972:
[----:B------:R-:W-:Y:S05]  /*3eb30*/  BSYNC.RECONVERGENT B2 ;  /* 0x0000000000027941 */ /* 0x000fea0003800200 */
.L_x_971:
        /* <DEDUP_REMOVED lines=31> */
.L_x_974:
[----:B------:R-:W-:Y:S05]  /*3ed30*/  BSYNC.RECONVERGENT B2 ;  /* 0x0000000000027941 */ /* 0x000fea0003800200 */
.L_x_973:
        /* <DEDUP_REMOVED lines=26> */
.L_x_976:
[----:B------:R-:W-:Y:S05]  /*3eee0*/  BSYNC.RECONVERGENT B2 ;  /* 0x0000000000027941 */ /* 0x000fea0003800200 */
.L_x_975:
        /* <DEDUP_REMOVED lines=23> */
.L_x_978:
[----:B------:R-:W-:Y:S05]  /*3f060*/  BSYNC.RECONVERGENT B2 ;  /* 0x0000000000027941 */ /* 0x000fea0003800200 */
.L_x_977:
        /* <DEDUP_REMOVED lines=79> */
.L_x_980:
[----:B------:R-:W-:Y:S05]  /*3f560*/  BSYNC.RECONVERGENT B2 ;  /* 0x0000000000027941 */ /* 0x000fea0003800200 */
.L_x_979:
        /* <DEDUP_REMOVED lines=28> */
.L_x_982:
[----:B------:R-:W-:Y:S05]  /*3f730*/  BSYNC.RECONVERGENT B2 ;  /* 0x0000000000027941 */ /* 0x000fea0003800200 */
.L_x_981:
        /* <DEDUP_REMOVED lines=26> */
.L_x_984:
[----:B------:R-:W-:Y:S05]  /*3f8e0*/  BSYNC.RECONVERGENT B2 ;  /* 0x0000000000027941 */ /* 0x000fea0003800200 */
.L_x_983:
        /* <DEDUP_REMOVED lines=31> */
.L_x_986:
[----:B------:R-:W-:Y:S05]  /*3fae0*/  BSYNC.RECONVERGENT B2 ;  /* 0x0000000000027941 */ /* 0x000fea0003800200 */
.L_x_985:
        /* <DEDUP_REMOVED lines=26> */
.L_x_988:
[----:B------:R-:W-:Y:S05]  /*3fc90*/  BSYNC.RECONVERGENT B2 ;  /* 0x0000000000027941 */ /* 0x000fea0003800200 */
.L_x_987:
        /* <DEDUP_REMOVED lines=23> */
.L_x_990:
[----:B------:R-:W-:Y:S05]  /*3fe10*/  BSYNC.RECONVERGENT B2 ;  /* 0x0000000000027941 */ /* 0x000fea0003800200 */
.L_x_989:
        /* <DEDUP_REMOVED lines=37> */
.L_x_992:
[----:B------:R-:W-:Y:S05]  /*40070*/  BSYNC.RECONVERGENT B2 ;  /* 0x0000000000027941 */ /* 0x000fea0003800200 */
.L_x_991:
        /* <DEDUP_REMOVED lines=28> */
.L_x_994:
[----:B------:R-:W-:Y:S05]  /*40240*/  BSYNC.RECONVERGENT B2 ;  /* 0x0000000000027941 */ /* 0x000fea0003800200 */
.L_x_993:
        /* <DEDUP_REMOVED lines=26> */
.L_x_996:
[----:B------:R-:W-:Y:S05]  /*403f0*/  BSYNC.RECONVERGENT B2 ;  /* 0x0000000000027941 */ /* 0x000fea0003800200 */
.L_x_995:
        /* <DEDUP_REMOVED lines=31> */
.L_x_998:
[----:B------:R-:W-:Y:S05]  /*405f0*/  BSYNC.RECONVERGENT B2 ;  /* 0x0000000000027941 */ /* 0x000fea0003800200 */
.L_x_997:
        /* <DEDUP_REMOVED lines=26> */
.L_x_1000:
[----:B------:R-:W-:Y:S05]  /*407a0*/  BSYNC.RECONVERGENT B2 ;  /* 0x0000000000027941 */ /* 0x000fea0003800200 */
.L_x_999:
        /* <DEDUP_REMOVED lines=26> */
.L_x_1002:
[----:B------:R-:W-:Y:S05]  /*40950*/  BSYNC.RECONVERGENT B2 ;  /* 0x0000000000027941 */ /* 0x000fea0003800200 */
.L_x_1001:
[----:B------:R-:W-:-:S08]  /*40960*/  DMUL R100, R4, R100 ;  /* 0x0000006404647228 */ /* 0x000fd00000000000 */
[----:B------:R-:W-:-:S08]  /*40970*/  DFMA R100, R36, 0.5, R100 ;  /* 0x3fe000002464782b */ /* 0x000fd00000000064 */
[----:B------:R-:W-:-:S08]  /*40980*/  DFMA R100, R4, R100, R42 ;  /* 0x000000640464722b */ /* 0x000fd0000000002a */
[----:B------:R-:W-:-:S11]  /*40990*/  DFMA R38, R4, R100, R38 ;  /* 0x000000640426722b */ /* 0x000fd60000000026 */
.L_x_918:
[----:B------:R-:W-:Y:S05]  /*409a0*/  BSYNC.RECONVERGENT B1 ;  /* 0x0000000000017941 */ /* 0x000fea0003800200 */
.L_x_917:
[----:B------:R-:W-:Y:S01]  /*409b0*/  DSETP.NEU.AND P0, PT, R14, RZ, PT ;  /* 0x000000ff0e00722a */ /* 0x000fe20003f0d000 */
[----:B------:R-:W-:Y:S01]  /*409c0*/  BSSY.RECONVERGENT B0, `(.L_x_1003) ;  /* 0x000000c000007945 */ /* 0x000fe20003800200 */
[----:B------:R-:W-:-:S12]  /*409d0*/  DADD R4, R38, -R32 ;  /* 0x0000000026047229 */ /* 0x000fd80000000820 */
        /* <DEDUP_REMOVED lines=10> */
.L_x_1004:
[----:B------:R-:W-:Y:S05]  /*40a80*/  BSYNC.RECONVERGENT B0 ;  /* 0x0000000000007941 */ /* 0x000fea0003800200 */
.L_x_1003:
[C---:B------:R-:W-:Y:S01]  /*40a90*/  DADD R16, R14.reuse, 1.5 ;  /* 0x3ff800000e107429 */ /* 0x040fe20000000000 */
[----:B------:R-:W-:Y:S01]  /*40aa0*/  BSSY.RECONVERGENT B0, `(.L_x_1005) ;  /* 0x000000b000007945 */ /* 0x000fe20003800200 */
[----:B------:R-:W-:-:S08]  /*40ab0*/  DSETP.NEU.AND P1, PT, R14, 1, PT ;  /* 0x3ff000000e00742a */ /* 0x000fd00003f2d000 */
[----:B------:R-:W-:-:S04]  /*40ac0*/  LOP3.LUT R16, R17, 0x7ff00000, RZ, 0xc0, !PT ;  /* 0x7ff0000011107812 */ /* 0x000fc800078ec0ff */
        /* <DEDUP_REMOVED lines=8> */
.L_x_1006:
[----:B------:R-:W-:Y:S05]  /*40b50*/  BSYNC.RECONVERGENT B0 ;  /* 0x0000000000007941 */ /* 0x000fea0003800200 */
.L_x_1005:
[----:B------:R-:W-:Y:S01]  /*40b60*/  FSEL R87, R77, 1.875, P1 ;  /* 0x3ff000004d577808 */ /* 0x000fe20000800000 */
[----:B------:R-:W-:Y:S01]  /*40b70*/  IMAD.MOV.U32 R14, RZ, RZ, 0x1 ;  /* 0x00000001ff0e7424 */ /* 0x000fe200078e00ff */
[----:B------:R-:W-:Y:S01]  /*40b80*/  FSEL R86, R76, RZ, P1 ;  /* 0x000000ff4c567208 */ /* 0x000fe20000800000 */
[----:B------:R-:W0:Y:S01]  /*40b90*/  LDC.64 R30, c[0x3][0x18] ;  /* 0x00c00600ff1e7b82 */ /* 0x000e220000000a00 */
[----:B------:R-:W1:Y:S01]  /*40ba0*/  MUFU.RCP64H R15, R87 ;  /* 0x00000057000f7308 */ /* 0x000e620000001800 */
[----:B------:R-:W-:Y:S06]  /*40bb0*/  BSSY.RECONVERGENT B1, `(.L_x_1007) ;  /* 0x0000012000017945 */ /* 0x000fec0003800200 */
[----:B------:R-:W2:Y:S01]  /*40bc0*/  LDC.64 R32, c[0x3][0x10] ;  /* 0x00c00400ff207b82 */ /* 0x000ea20000000a00 */
[----:B-1----:R-:W-:-:S02]  /*40bd0*/  DFMA R16, -R86, R14, 1 ;  /* 0x3ff000005610742b */ /* 0x002fc4000000010e */
[----:B0-----:R-:W-:-:S06]  /*40be0*/  DADD R30, -R30, 1 ;  /* 0x3ff000001e1e7429 */ /* 0x001fcc0000000100 */
[----:B------:R-:W-:Y:S02]  /*40bf0*/  DFMA R16, R16, R16, R16 ;  /* 0x000000101010722b */ /* 0x000fe40000000010 */
[----:B--2---:R-:W-:-:S06]  /*40c00*/  DMUL R92, R30, R32 ;  /* 0x000000201e5c7228 */ /* 0x004fcc0000000000 */
[----:B------:R-:W-:-:S08]  /*40c10*/  DFMA R16, R14, R16, R14 ;  /* 0x000000100e10722b */ /* 0x000fd0000000000e */
[----:B------:R-:W-:Y:S01]  /*40c20*/  DFMA R14, -R86, R16, 1 ;  /* 0x3ff00000560e742b */ /* 0x000fe20000000110 */
[----:B------:R-:W-:-:S07]  /*40c30*/  FSETP.GEU.AND P1, PT, |R93|, 6.5827683646048100446e-37, PT ;  /* 0x036000005d00780b */ /* 0x000fce0003f2e200 */
        /* <DEDUP_REMOVED lines=9> */
.L_x_1008:
[----:B------:R-:W-:Y:S05]  /*40cd0*/  BSYNC.RECONVERGENT B1 ;  /* 0x0000000000017941 */ /* 0x000fea0003800200 */
.L_x_1007:
        /* <DEDUP_REMOVED lines=25> */
.L_x_1010:
[----:B------:R-:W-:Y:S05]  /*40e70*/  BSYNC.RECONVERGENT B1 ;  /* 0x0000000000017941 */ /* 0x000fea0003800200 */
.L_x_1009:
        /* <DEDUP_REMOVED lines=23> */
.L_x_1012:
[----:B------:R-:W-:Y:S05]  /*40ff0*/  BSYNC.RECONVERGENT B1 ;  /* 0x0000000000017941 */ /* 0x000fea0003800200 */
.L_x_1011:
        /* <DEDUP_REMOVED lines=23> */
.L_x_1014:
[----:B------:R-:W-:Y:S05]  /*41170*/  BSYNC.RECONVERGENT B1 ;  /* 0x0000000000017941 */ /* 0x000fea0003800200 */
.L_x_1013:
        /* <DEDUP_REMOVED lines=21> */
.L_x_1016:
[----:B------:R-:W-:Y:S05]  /*412d0*/  BSYNC.RECONVERGENT B1 ;  /* 0x0000000000017941 */ /* 0x000fea0003800200 */
.L_x_1015:
[----:B------:R-:W-:Y:S01]  /*412e0*/  DMUL R12, R12, R4 ;  /* 0x000000040c0c7228 */ /* 0x000fe20000000000 */
[----:B------:R-:W-:Y:S01]  /*412f0*/  BSSY.RECONVERGENT B0, `(.L_x_1017) ;  /* 0x0000008000007945 */ /* 0x000fe20003800200 */
[----:B------:R-:W-:Y:S01]  /*41300*/  DADD R76, -RZ, |R2| ;  /* 0x00000000ff4c7229 */ /* 0x000fe20000000502 */
[----:B------:R-:W-:-:S05]  /*41310*/  MOV R0, 0x41370 ;  /* 0x0004137000007802 */ /* 0x000fca0000000f00 */
[----:B------:R-:W-:-:S04]  /*41320*/  DFMA R6, R14, R2, R12 ;  /* 0x000000020e06722b */ /* 0x000fc8000000000c */
[----:B------:R-:W-:Y:S02]  /*41330*/  IMAD.MOV.U32 R86, RZ, RZ, R76 ;  /* 0x000000ffff567224 */ /* 0x000fe400078e004c */
[----:B------:R-:W-:Y:S02]  /*41340*/  IMAD.MOV.U32 R76, RZ, RZ, 0x40000000 ;  /* 0x40000000ff4c7424 */ /* 0x000fe400078e00ff */
[----:B------:R-:W-:-:S11]  /*41350*/  DADD R6, R6, -R100 ;  /* 0x0000000006067229 */ /* 0x000fd60000000864 */
[----:B------:R-:W-:Y:S05]  /*41360*/  CALL.REL.NOINC `($_Z7runTopo5Orbit13OutputImgArrs12InputImgArrsll$__internal_accurate_pow) ;  /* 0x0000002000307944 */ /* 0x000fea0003c00000 */
[----:B------:R-:W-:Y:S05]  /*41370*/  BSYNC.RECONVERGENT B0 ;  /* 0x0000000000007941 */ /* 0x000fea0003800200 */
.L_x_1017:
[C---:B------:R-:W-:Y:S01]  /*41380*/  DADD R8, R2.reuse, 2 ;  /* 0x4000000002087429 */ /* 0x040fe20000000000 */
[----:B------:R-:W-:Y:S01]  /*41390*/  BSSY.RECONVERGENT B0, `(.L_x_1018) ;  /* 0x000000e000007945 */ /* 0x000fe20003800200 */
[----:B------:R-:W-:Y:S01]  /*413a0*/  DSETP.NEU.AND P0, PT, R2, RZ, PT ;  /* 0x000000ff0200722a */ /* 0x000fe20003f0d000 */
[----:B------:R-:W-:Y:S01]  /*413b0*/  IMAD.MOV.U32 R77, RZ, RZ, R99 ;  /* 0x000000ffff4d7224 */ /* 0x000fe200078e0063 */
[----:B------:R-:W-:-:S06]  /*413c0*/  DADD R86, -RZ, |R4| ;  /* 0x00000000ff567229 */ /* 0x000fcc0000000504 */
        /* <DEDUP_REMOVED lines=10> */
.L_x_1019:
[----:B------:R-:W-:Y:S05]  /*41470*/  BSYNC.RECONVERGENT B0 ;  /* 0x0000000000007941 */ /* 0x000fea0003800200 */
.L_x_1018:
[----:B------:R-:W-:Y:S01]  /*41480*/  DADD R8, R76, 1 ;  /* 0x3ff000004c087429 */ /* 0x000fe20000000000 */
[----:B------:R-:W-:Y:S01]  /*41490*/  BSSY.RECONVERGENT B0, `(.L_x_1020) ;  /* 0x0000008000007945 */ /* 0x000fe20003800200 */
[----:B------:R-:W-:Y:S01]  /*414a0*/  DSETP.NEU.AND P0, PT, R2, 1, PT ;  /* 0x3ff000000200742a */ /* 0x000fe20003f0d000 */
[----:B------:R-:W-:Y:S01]  /*414b0*/  IMAD.MOV.U32 R77, RZ, RZ, R87 ;  /* 0x000000ffff4d7224 */ /* 0x000fe200078e0057 */
[----:B------:R-:W-:Y:S01]  /*414c0*/  MOV R0, 0x41510 ;  /* 0x0004151000007802 */ /* 0x000fe20000000f00 */
[----:B------:R-:W-:-:S05]  /*414d0*/  IMAD.MOV.U32 R76, RZ, RZ, 0x40000000 ;  /* 0x40000000ff4c7424 */ /* 0x000fca00078e00ff */
[----:B------:R-:W-:Y:S02]  /*414e0*/  FSEL R2, R8, RZ, P0 ;  /* 0x000000ff08027208 */ /* 0x000fe40000000000 */
[----:B------:R-:W-:-:S07]  /*414f0*/  FSEL R3, R9, 2, P0 ;  /* 0x4000000009037808 */ /* 0x000fce0000000000 */
[----:B------:R-:W-:Y:S05]  /*41500*/  CALL.REL.NOINC `($_Z7runTopo5Orbit13OutputImgArrs12InputImgArrsll$__internal_accurate_pow) ;  /* 0x0000001c00c87944 */ /* 0x000fea0003c00000 */
[----:B------:R-:W-:Y:S05]  /*41510*/  BSYNC.RECONVERGENT B0 ;  /* 0x0000000000007941 */ /* 0x000fea0003800200 */
.L_x_1020:
        /* <DEDUP_REMOVED lines=15> */
.L_x_1022:
[----:B------:R-:W-:Y:S05]  /*41610*/  BSYNC.RECONVERGENT B0 ;  /* 0x0000000000007941 */ /* 0x000fea0003800200 */
.L_x_1021:
        /* <DEDUP_REMOVED lines=29> */
.L_x_1024:
[----:B------:R-:W-:Y:S05]  /*417f0*/  BSYNC.RECONVERGENT B1 ;  /* 0x0000000000017941 */ /* 0x000fea0003800200 */
.L_x_1023:
[----:B------:R-:W0:Y:S01]  /*41800*/  MUFU.RCP64H R3, R77 ;  /* 0x0000004d00037308 */ /* 0x000e220000001800 */
        /* <DEDUP_REMOVED lines=20> */
.L_x_1026:
[----:B------:R-:W-:Y:S05]  /*41950*/  BSYNC.RECONVERGENT B1 ;  /* 0x0000000000017941 */ /* 0x000fea0003800200 */
.L_x_1025:
[----:B------:R-:W-:Y:S01]  /*41960*/  DADD R2, -RZ, |R100| ;  /* 0x00000000ff027229 */ /* 0x000fe20000000564 */
[----:B------:R-:W-:Y:S09]  /*41970*/  BSSY.RECONVERGENT B0, `(.L_x_1027) ;  /* 0x0000080000007945 */ /* 0x000ff20003800200 */
[----:B------:R-:W-:-:S13]  /*41980*/  ISETP.GT.AND P0, PT, R3, 0x3fe26665, PT ;  /* 0x3fe266650300780c */ /* 0x000fda0003f04270 */
[----:B------:R-:W-:Y:S05]  /*41990*/  @P0 BRA `(.L_x_1028) ;  /* 0x0000000000d40947 */ /* 0x000fea0003800000 */
[----:B------:R-:W-:Y:S01]  /*419a0*/  DMUL R2, R100, R100 ;  /* 0x0000006464027228 */ /* 0x000fe20000000000 */
[----:B------:R-:W-:Y:S01]  /*419b0*/  IMAD.MOV.U32 R4, RZ, RZ, 0x180754af ;  /* 0x180754afff047424 */ /* 0x000fe200078e00ff */
[----:B------:R-:W-:Y:S01]  /*419c0*/  MOV R5, 0x3fb3823b ;  /* 0x3fb3823b00057802 */ /* 0x000fe20000000f00 */
[----:B------:R-:W-:Y:S01]  /*419d0*/  UMOV UR4, 0xdc1895e9 ;  /* 0xdc1895e900047882 */ /* 0x000fe20000000000 */
[----:B------:R-:W-:Y:S01]  /*419e0*/  UMOV UR5, 0x3fb0066b ;  /* 0x3fb0066b00057882 */ /* 0x000fe20000000000 */
[----:B------:R-:W-:-:S03]  /*419f0*/  ISETP.GT.AND P0, PT, R101, -0x1, PT ;  /* 0xffffffff6500780c */ /* 0x000fc60003f04270 */
[----:B------:R-:W-:Y:S01]  /*41a00*/  DFMA R4, R2, UR4, -R4 ;  /* 0x0000000402047c2b */ /* 0x000fe20008000804 */
[----:B------:R-:W-:Y:S01]  /*41a10*/  UMOV UR4, 0xcc2f79ae ;  /* 0xcc2f79ae00047882 */ /* 0x000fe20000000000 */
[----:B------:R-:W-:-:S06]  /*41a20*/  UMOV UR5, 0x3fb11e52 ;  /* 0x3fb11e5200057882 */ /* 0x000fcc0000000000 */
[----:B------:R-:W-:Y:S01]  /*41a30*/  DFMA R4, R2, R4, UR4 ;  /* 0x0000000402047e2b */ /* 0x000fe20008000004 */
[----:B------:R-:W-:Y:S01]  /*41a40*/  UMOV UR4, 0x3526861b ;  /* 0x3526861b00047882 */ /* 0x000fe20000000000 */
[----:B------:R-:W-:Y:S01]  /*41a50*/  UMOV UR5, 0x3f924eaf ;  /* 0x3f924eaf00057882 */ /* 0x000fe20000000000 */
[----:B------:R-:W-:Y:S02]  /*41a60*/  @P0 IMAD.MOV.U32 R6, RZ, RZ, 0x33145c07 ;  /* 0x33145c07ff060424 */ /* 0x000fe400078e00ff */
[----:B------:R-:W-:-:S03]  /*41a70*/  @P0 IMAD.MOV.U32 R7, RZ, RZ, 0x3c91a626 ;  /* 0x3c91a626ff070424 */ /* 0x000fc600078e00ff */
        /* <DEDUP_REMOVED lines=31> */
[----:B------:R-:W-:Y:S02]  /*41c70*/  @!P0 IMAD.MOV.U32 R2, RZ, RZ, 0x33145c07 ;  /* 0x33145c07ff028424 */ /* 0x000fe400078e00ff */
[----:B------:R-:W-:-:S05]  /*41c80*/  @!P0 IMAD.MOV.U32 R3, RZ, RZ, 0x3c91a626 ;  /* 0x3c91a626ff038424 */ /* 0x000fca00078e00ff */
[----:B------:R-:W-:-:S08]  /*41c90*/  DFMA R4, R4, |R100|, |R100| ;  /* 0x400000640404722b */ /* 0x000fd00000000464 */
[C---:B------:R-:W-:Y:S02]  /*41ca0*/  @!P0 DADD R2, R4.reuse, R2 ;  /* 0x0000000004028229 */ /* 0x040fe40000000002 */
[----:B------:R-:W-:-:S06]  /*41cb0*/  @P0 DADD R4, R4, -R6 ;  /* 0x0000000004040229 */ /* 0x000fcc0000000806 */
[----:B------:R-:W-:Y:S02]  /*41cc0*/  @!P0 DADD R2, R2, UR4 ;  /* 0x0000000402028e29 */ /* 0x000fe40008000000 */
[----:B------:R-:W-:Y:S01]  /*41cd0*/  @P0 DADD R2, -R4, UR4 ;  /* 0x0000000404020e29 */ /* 0x000fe20008000100 */
[----:B------:R-:W-:Y:S10]  /*41ce0*/  BRA `(.L_x_1029) ;  /* 0x0000000400207947 */ /* 0x000ff40003800000 */
.L_x_1028:
        /* <DEDUP_REMOVED lines=15> */
[----:B------:R-:W-:Y:S01]  /*41de0*/  VIADD R5, R3, 0xfff00000 ;  /* 0xfff0000003057836 */ /* 0x000fe20000000000 */
[----:B------:R-:W-:-:S04]  /*41df0*/  MOV R4, R2 ;  /* 0x0000000200047202 */ /* 0x000fc80000000f00 */
        /* <DEDUP_REMOVED lines=55> */
.L_x_1029:
[----:B------:R-:W-:Y:S05]  /*42170*/  BSYNC.RECONVERGENT B0 ;  /* 0x0000000000007941 */ /* 0x000fea0003800200 */
.L_x_1027:
[----:B------:R-:W0:Y:S01]  /*42180*/  S2R R15, SR_CTAID.X ;  /* 0x00000000000f7919 */ /* 0x000e220000002500 */
[----:B------:R-:W1:Y:S01]  /*42190*/  LDC.64 R4, c[0x0][0x390] ;  /* 0x0000e400ff047b82 */ /* 0x000e620000000a00 */
[----:B------:R-:W0:Y:S01]  /*421a0*/  LDCU UR4, c[0x0][0x360] ;  /* 0x00006c00ff0477ac */ /* 0x000e220008000800 */
[----:B------:R-:W0:Y:S01]  /*421b0*/  S2R R0, SR_TID.X ;  /* 0x0000000000007919 */ /* 0x000e220000002100 */
[----:B------:R-:W-:-:S05]  /*421c0*/  UMOV UR5, 0x404ca5dc ;  /* 0x404ca5dc00057882 */ /* 0x000fca0000000000 */
[----:B------:R-:W2:Y:S08]  /*421d0*/  LDC.64 R6, c[0x0][0x398] ;  /* 0x0000e600ff067b82 */ /* 0x000eb00000000a00 */
[----:B------:R-:W3:Y:S08]  /*421e0*/  LDC.64 R8, c[0x0][0x3a0] ;  /* 0x0000e800ff087b82 */ /* 0x000ef00000000a00 */
[----:B------:R-:W4:Y:S08]  /*421f0*/  LDC.64 R10, c[0x0][0x3a8] ;  /* 0x0000ea00ff0a7b82 */ /* 0x000f300000000a00 */
[----:B------:R-:W5:Y:S01]  /*42200*/  LDC.64 R12, c[0x0][0x3b0] ;  /* 0x0000ec00ff0c7b82 */ /* 0x000f620000000a00 */
[----:B0-----:R-:W-:Y:S01]  /*42210*/  IMAD R15, R15, UR4, R0 ;  /* 0x000000040f0f7c24 */ /* 0x001fe2000f8e0200 */
[----:B------:R-:W-:-:S02]  /*42220*/  UMOV UR4, 0x1a63c1f8 ;  /* 0x1a63c1f800047882 */ /* 0x000fc40000000000 */
[----:B------:R-:W-:Y:S01]  /*42230*/  DMUL R22, R22, UR4 ;  /* 0x0000000416167c28 */ /* 0x000fe20008000000 */
[C---:B-1----:R-:W-:Y:S01]  /*42240*/  IMAD.WIDE.U32 R4, R15.reuse, 0x8, R4 ;  /* 0x000000080f047825 */ /* 0x042fe200078e0004 */
[----:B------:R-:W-:Y:S02]  /*42250*/  DMUL R26, R26, UR4 ;  /* 0x000000041a1a7c28 */ /* 0x000fe40008000000 */
[----:B------:R-:W-:Y:S01]  /*42260*/  DMUL R20, R20, UR4 ;  /* 0x0000000414147c28 */ /* 0x000fe20008000000 */
[C---:B--2---:R-:W-:Y:S01]  /*42270*/  IMAD.WIDE.U32 R6, R15.reuse, 0x8, R6 ;  /* 0x000000080f067825 */ /* 0x044fe200078e0006 */
[----:B------:R-:W-:Y:S01]  /*42280*/  DMUL R2, R2, UR4 ;  /* 0x0000000402027c28 */ /* 0x000fe20008000000 */
[----:B------:R-:W-:Y:S02]  /*42290*/  STG.E.64 desc[UR36][R4.64], R18 ;  /* 0x0000001204007986 */ /* 0x000fe4000c101b24 */
[C---:B---3--:R-:W-:Y:S02]  /*422a0*/  IMAD.WIDE.U32 R8, R15.reuse, 0x8, R8 ;  /* 0x000000080f087825 */ /* 0x048fe400078e0008 */
[----:B------:R-:W-:Y:S02]  /*422b0*/  STG.E.64 desc[UR36][R6.64], R28 ;  /* 0x0000001c06007986 */ /* 0x000fe4000c101b24 */
[----:B----4-:R-:W-:-:S02]  /*422c0*/  IMAD.WIDE.U32 R10, R15, 0x10, R10 ;  /* 0x000000100f0a7825 */ /* 0x010fc400078e000a */
[----:B------:R-:W-:Y:S02]  /*422d0*/  STG.E.64 desc[UR36][R8.64], R24 ;  /* 0x0000001808007986 */ /* 0x000fe4000c101b24 */
[----:B-----5:R-:W-:Y:S02]  /*422e0*/  IMAD.WIDE.U32 R12, R15, 0x10, R12 ;  /* 0x000000100f0c7825 */ /* 0x020fe400078e000c */
[----:B------:R-:W-:Y:S04]  /*422f0*/  STG.E.64 desc[UR36][R10.64], R22 ;  /* 0x000000160a007986 */ /* 0x000fe8000c101b24 */
[----:B------:R-:W-:Y:S04]  /*42300*/  STG.E.64 desc[UR36][R10.64+0x8], R26 ;  /* 0x0000081a0a007986 */ /* 0x000fe8000c101b24 */
[----:B------:R-:W-:Y:S04]  /*42310*/  STG.E.64 desc[UR36][R12.64], R20 ;  /* 0x000000140c007986 */ /* 0x000fe8000c101b24 */
[----:B------:R-:W-:Y:S01]  /*42320*/  STG.E.64 desc[UR36][R12.64+0x8], R2 ;  /* 0x000008020c007986 */ /* 0x000fe2000c101b24 */
[----:B------:R-:W-:Y:S05]  /*42330*/  EXIT ;  /* 0x000000000000794d */ /* 0x000fea0003800000 */
        .weak           $__internal_0_$__cuda_sm20_dblrcp_rn_slowpath_v3
        .type           $__internal_0_$__cuda_sm20_dblrcp_rn_slowpath_v3,@function
        .size           $__internal_0_$__cuda_sm20_dblrcp_rn_slowpath_v3,($__internal_1_$__cuda_sm20_div_rn_f64_full - $__internal_0_$__cuda_sm20_dblrcp_rn_slowpath_v3)
$__internal_0_$__cuda_sm20_dblrcp_rn_slowpath_v3:
[----:B------:R-:W-:Y:S01]  /*42340*/  DSETP.GTU.AND P0, PT, |R76|, +INF , PT ;  /* 0x7ff000004c00742a */ /* 0x000fe20003f0c200 */
[----:B------:R-:W-:-:S13]  /*42350*/  BSSY.RECONVERGENT B0, `(.L_x_1030) ;  /* 0x0000023000007945 */ /* 0x000fda0003800200 */
[----:B------:R-:W-:Y:S05]  /*42360*/  @P0 BRA `(.L_x_1031) ;  /* 0x00000000007c0947 */ /* 0x000fea0003800000 */
[----:B------:R-:W-:-:S05]  /*42370*/  LOP3.LUT R87, R77, 0x7fffffff, RZ, 0xc0, !PT ;  /* 0x7fffffff4d577812 */ /* 0x000fca00078ec0ff */
[----:B------:R-:W-:-:S05]  /*42380*/  VIADD R80, R87, 0xffffffff ;  /* 0xffffffff57507836 */ /* 0x000fca0000000000 */
[----:B------:R-:W-:-:S13]  /*42390*/  ISETP.GE.U32.AND P0, PT, R80, 0x7fefffff, PT ;  /* 0x7fefffff5000780c */ /* 0x000fda0003f06070 */
[----:B------:R-:W-:Y:S01]  /*423a0*/  @P0 LOP3.LUT R81, R77, 0x7ff00000, RZ, 0x3c, !PT ;  /* 0x7ff000004d510812 */ /* 0x000fe200078e3cff */
[----:B------:R-:W-:Y:S01]  /*423b0*/  @P0 IMAD.MOV.U32 R80, RZ, RZ, RZ ;  /* 0x000000ffff500224 */ /* 0x000fe200078e00ff */
[----:B------:R-:W-:Y:S06]  /*423c0*/  @P0 BRA `(.L_x_1032) ;  /* 0x00000000006c0947 */ /* 0x000fec0003800000 */
[----:B------:R-:W-:-:S13]  /*423d0*/  ISETP.GE.U32.AND P0, PT, R87, 0x1000001, PT ;  /* 0x010000015700780c */ /* 0x000fda0003f06070 */
[----:B------:R-:W-:Y:S05]  /*423e0*/  @!P0 BRA `(.L_x_1033) ;  /* 0x0000000000348947 */ /* 0x000fea0003800000 */
[----:B------:R-:W-:Y:S01]  /*423f0*/  VIADD R81, R77, 0xc0200000 ;  /* 0xc02000004d517836 */ /* 0x000fe20000000000 */
[----:B------:R-:W-:-:S03]  /*42400*/  MOV R80, R76 ;  /* 0x0000004c00507202 */ /* 0x000fc60000000f00 */
[----:B------:R-:W0:Y:S03]  /*42410*/  MUFU.RCP64H R87, R81 ;  /* 0x0000005100577308 */ /* 0x000e260000001800 */
[----:B0-----:R-:W-:-:S08]  /*42420*/  DFMA R92, -R80, R86, 1 ;  /* 0x3ff00000505c742b */ /* 0x001fd00000000156 */
[----:B------:R-:W-:-:S08]  /*42430*/  DFMA R92, R92, R92, R92 ;  /* 0x0000005c5c5c722b */ /* 0x000fd0000000005c */
[----:B------:R-:W-:-:S08]  /*42440*/  DFMA R92, R86, R92, R86 ;  /* 0x0000005c565c722b */ /* 0x000fd00000000056 */
[----:B------:R-:W-:-:S08]  /*42450*/  DFMA R86, -R80, R92, 1 ;  /* 0x3ff000005056742b */ /* 0x000fd0000000015c */
[----:B------:R-:W-:-:S08]  /*42460*/  DFMA R86, R92, R86, R92 ;  /* 0x000000565c56722b */ /* 0x000fd0000000005c */
[----:B------:R-:W-:-:S08]  /*42470*/  DMUL R86, R86, 2.2250738585072013831e-308 ;  /* 0x0010000056567828 */ /* 0x000fd00000000000 */
[----:B------:R-:W-:-:S08]  /*42480*/  DFMA R76, -R76, R86, 1 ;  /* 0x3ff000004c4c742b */ /* 0x000fd00000000156 */
[----:B------:R-:W-:-:S08]  /*42490*/  DFMA R76, R76, R76, R76 ;  /* 0x0000004c4c4c722b */ /* 0x000fd0000000004c */
[----:B------:R-:W-:Y:S01]  /*424a0*/  DFMA R80, R86, R76, R86 ;  /* 0x0000004c5650722b */ /* 0x000fe20000000056 */
[----:B------:R-:W-:Y:S10]  /*424b0*/  BRA `(.L_x_1032) ;  /* 0x0000000000307947 */ /* 0x000ff40003800000 */
.L_x_1033:
[----:B------:R-:W-:Y:S01]  /*424c0*/  DMUL R76, R76, 8.11296384146066816958e+31 ;  /* 0x469000004c4c7828 */ /* 0x000fe20000000000 */
[----:B------:R-:W-:-:S05]  /*424d0*/  IMAD.MOV.U32 R80, RZ, RZ, R86 ;  /* 0x000000ffff507224 */ /* 0x000fca00078e0056 */
[----:B------:R-:W0:Y:S02]  /*424e0*/  MUFU.RCP64H R81, R77 ;  /* 0x0000004d00517308 */ /* 0x000e240000001800 */
[----:B0-----:R-:W-:-:S08]  /*424f0*/  DFMA R86, -R76, R80, 1 ;  /* 0x3ff000004c56742b */ /* 0x001fd00000000150 */
[----:B------:R-:W-:-:S08]  /*42500*/  DFMA R86, R86, R86, R86 ;  /* 0x000000565656722b */ /* 0x000fd00000000056 */
[----:B------:R-:W-:-:S08]  /*42510*/  DFMA R86, R80, R86, R80 ;  /* 0x000000565056722b */ /* 0x000fd00000000050 */
[----:B------:R-:W-:-:S08]  /*42520*/  DFMA R80, -R76, R86, 1 ;  /* 0x3ff000004c50742b */ /* 0x000fd00000000156 */
[----:B------:R-:W-:-:S08]  /*42530*/  DFMA R80, R86, R80, R86 ;  /* 0x000000505650722b */ /* 0x000fd00000000056 */
[----:B------:R-:W-:Y:S01]  /*42540*/  DMUL R80, R80, 8.11296384146066816958e+31 ;  /* 0x4690000050507828 */ /* 0x000fe20000000000 */
[----:B------:R-:W-:Y:S10]  /*42550*/  BRA `(.L_x_1032) ;  /* 0x0000000000087947 */ /* 0x000ff40003800000 */
.L_x_1031:
[----:B------:R-:W-:Y:S01]  /*42560*/  LOP3.LUT R81, R77, 0x80000, RZ, 0xfc, !PT ;  /* 0x000800004d517812 */ /* 0x000fe200078efcff */
[----:B------:R-:W-:-:S07]  /*42570*/  IMAD.MOV.U32 R80, RZ, RZ, R76 ;  /* 0x000000ffff507224 */ /* 0x000fce00078e004c */
.L_x_1032:
[----:B------:R-:W-:Y:S05]  /*42580*/  BSYNC.RECONVERGENT B0 ;  /* 0x0000000000007941 */ /* 0x000fea0003800200 */
.L_x_1030:
[----:B------:R-:W-:Y:S02]  /*42590*/  IMAD.MOV.U32 R76, RZ, RZ, R0 ;  /* 0x000000ffff4c7224 */ /* 0x000fe400078e0000 */
[----:B------:R-:W-:-:S04]  /*425a0*/  IMAD.MOV.U32 R77, RZ, RZ, 0x0 ;  /* 0x00000000ff4d7424 */ /* 0x000fc800078e00ff */
[----:B------:R-:W-:Y:S05]  /*425b0*/  RET.REL.NODEC R76 `(_Z7runTopo5Orbit13OutputImgArrs12InputImgArrsll) ;  /* 0xfffffbd84c907950 */ /* 0x000fea0003c3ffff */
        .weak           $__internal_1_$__cuda_sm20_div_rn_f64_full
        .type           $__internal_1_$__cuda_sm20_div_rn_f64_full,@function
        .size           $__internal_1_$__cuda_sm20_div_rn_f64_full,($__internal_2_$__cuda_sm20_div_s64 - $__internal_1_$__cuda_sm20_div_rn_f64_full)
$__internal_1_$__cuda_sm20_div_rn_f64_full:
[C---:B------:R-:W-:Y:S01]  /*425c0*/  FSETP.GEU.AND P1, PT, |R87|.reuse, 1.469367938527859385e-39, PT ;  /* 0x001000005700780b */ /* 0x040fe20003f2e200 */
[----:B------:R-:W-:Y:S01]  /*425d0*/  IMAD.MOV.U32 R100, RZ, RZ, 0x1 ;  /* 0x00000001ff647424 */ /* 0x000fe200078e00ff */
[----:B------:R-:W-:Y:S01]  /*425e0*/  LOP3.LUT R80, R87, 0x800fffff, RZ, 0xc0, !PT ;  /* 0x800fffff57507812 */ /* 0x000fe200078ec0ff */
[----:B------:R-:W-:Y:S01]  /*425f0*/  IMAD.MOV.U32 R111, RZ, RZ, 0x1ca00000 ;  /* 0x1ca00000ff6f7424 */ /* 0x000fe200078e00ff */
[C---:B------:R-:W-:Y:S01]  /*42600*/  FSETP.GEU.AND P2, PT, |R93|.reuse, 1.469367938527859385e-39, PT ;  /* 0x001000005d00780b */ /* 0x040fe20003f4e200 */
[----:B------:R-:W-:Y:S01]  /*42610*/  BSSY.RECONVERGENT B0, `(.L_x_1034) ;  /* 0x0000057000007945 */ /* 0x000fe20003800200 */
[----:B------:R-:W-:Y:S01]  /*42620*/  LOP3.LUT R81, R80, 0x3ff00000, RZ, 0xfc, !PT ;  /* 0x3ff0000050517812 */ /* 0x000fe200078efcff */
[----:B------:R-:W-:Y:S01]  /*42630*/  IMAD.MOV.U32 R80, RZ, RZ, R86 ;  /* 0x000000ffff507224 */ /* 0x000fe200078e0056 */
[----:B------:R-:W-:Y:S02]  /*42640*/  LOP3.LUT R76, R93, 0x7ff00000, RZ, 0xc0, !PT ;  /* 0x7ff000005d4c7812 */ /* 0x000fe400078ec0ff */
[----:B------:R-:W-:-:S03]  /*42650*/  LOP3.LUT R77, R87, 0x7ff00000, RZ, 0xc0, !PT ;  /* 0x7ff00000574d7812 */ /* 0x000fc600078ec0ff */
[----:B------:R-:W-:Y:S01]  /*42660*/  @!P1 DMUL R80, R86, 8.98846567431157953865e+307 ;  /* 0x7fe0000056509828 */ /* 0x000fe20000000000 */
[C---:B------:R-:W-:Y:S01]  /*42670*/  ISETP.GE.U32.AND P4, PT, R76.reuse, R77, PT ;  /* 0x0000004d4c00720c */ /* 0x040fe20003f86070 */
[----:B------:R-:W-:Y:S02]  /*42680*/  IMAD.MOV.U32 R106, RZ, RZ, R76 ;  /* 0x000000ffff6a7224 */ /* 0x000fe400078e004c */
[----:B------:R-:W-:Y:S02]  /*42690*/  @!P2 LOP3.LUT R102, R87, 0x7ff00000, RZ, 0xc0, !PT ;  /* 0x7ff000005766a812 */ /* 0x000fe400078ec0ff */
[----:B------:R-:W0:Y:S02]  /*426a0*/  MUFU.RCP64H R101, R81 ;  /* 0x0000005100657308 */ /* 0x000e240000001800 */
[----:B------:R-:W-:Y:S02]  /*426b0*/  @!P2 ISETP.GE.U32.AND P3, PT, R76, R102, PT ;  /* 0x000000664c00a20c */ /* 0x000fe40003f66070 */
[----:B------:R-:W-:-:S02]  /*426c0*/  @!P1 LOP3.LUT R77, R81, 0x7ff00000, RZ, 0xc0, !PT ;  /* 0x7ff00000514d9812 */ /* 0x000fc400078ec0ff */
[----:B------:R-:W-:-:S03]  /*426d0*/  @!P2 SEL R104, R111, 0x63400000, !P3 ;  /* 0x634000006f68a807 */ /* 0x000fc60005800000 */
[----:B------:R-:W-:Y:S01]  /*426e0*/  VIADD R110, R77, 0xffffffff ;  /* 0xffffffff4d6e7836 */ /* 0x000fe20000000000 */
[----:B------:R-:W-:-:S04]  /*426f0*/  @!P2 LOP3.LUT R104, R104, 0x80000000, R93, 0xf8, !PT ;  /* 0x800000006868a812 */ /* 0x000fc800078ef85d */
[----:B------:R-:W-:Y:S01]  /*42700*/  @!P2 LOP3.LUT R105, R104, 0x100000, RZ, 0xfc, !PT ;  /* 0x001000006869a812 */ /* 0x000fe200078efcff */
[----:B------:R-:W-:Y:S01]  /*42710*/  @!P2 IMAD.MOV.U32 R104, RZ, RZ, RZ ;  /* 0x000000ffff68a224 */ /* 0x000fe200078e00ff */
[----:B0-----:R-:W-:-:S08]  /*42720*/  DFMA R98, R100, -R80, 1 ;  /* 0x3ff000006462742b */ /* 0x001fd00000000850 */
[----:B------:R-:W-:-:S08]  /*42730*/  DFMA R98, R98, R98, R98 ;  /* 0x000000626262722b */ /* 0x000fd00000000062 */
[----:B------:R-:W-:Y:S01]  /*42740*/  DFMA R100, R100, R98, R100 ;  /* 0x000000626464722b */ /* 0x000fe20000000064 */
[----:B------:R-:W-:-:S04]  /*42750*/  SEL R98, R111, 0x63400000, !P4 ;  /* 0x634000006f627807 */ /* 0x000fc80006000000 */
[----:B------:R-:W-:Y:S02]  /*42760*/  LOP3.LUT R99, R98, 0x800fffff, R93, 0xf8, !PT ;  /* 0x800fffff62637812 */ /* 0x000fe400078ef85d */
[----:B------:R-:W-:Y:S01]  /*42770*/  MOV R98, R92 ;  /* 0x0000005c00627202 */ /* 0x000fe20000000f00 */
[----:B------:R-:W-:-:S05]  /*42780*/  DFMA R102, R100, -R80, 1 ;  /* 0x3ff000006466742b */ /* 0x000fca0000000850 */
[----:B------:R-:W-:-:S03]  /*42790*/  @!P2 DFMA R98, R98, 2, -R104 ;  /* 0x400000006262a82b */ /* 0x000fc60000000868 */
[----:B------:R-:W-:-:S07]  /*427a0*/  DFMA R102, R100, R102, R100 ;  /* 0x000000666466722b */ /* 0x000fce0000000064 */
[----:B------:R-:W-:Y:S01]  /*427b0*/  @!P2 LOP3.LUT R106, R99, 0x7ff00000, RZ, 0xc0, !PT ;  /* 0x7ff00000636aa812 */ /* 0x000fe200078ec0ff */
[----:B------:R-:W-:-:S04]  /*427c0*/  DMUL R100, R102, R98 ;  /* 0x0000006266647228 */ /* 0x000fc80000000000 */
[----:B------:R-:W-:-:S04]  /*427d0*/  VIADD R107, R106, 0xffffffff ;  /* 0xffffffff6a6b7836 */ /* 0x000fc80000000000 */
[----:B------:R-:W-:Y:S01]  /*427e0*/  DFMA R104, R100, -R80, R98 ;  /* 0x800000506468722b */ /* 0x000fe20000000062 */
[----:B------:R-:W-:-:S04]  /*427f0*/  ISETP.GT.U32.AND P1, PT, R107, 0x7feffffe, PT ;  /* 0x7feffffe6b00780c */ /* 0x000fc80003f24070 */
[----:B------:R-:W-:-:S03]  /*42800*/  ISETP.GT.U32.OR P1, PT, R110, 0x7feffffe, P1 ;  /* 0x7feffffe6e00780c */ /* 0x000fc60000f24470 */
[----:B------:R-:W-:-:S10]  /*42810*/  DFMA R104, R102, R104, R100 ;  /* 0x000000686668722b */ /* 0x000fd40000000064 */
[----:B------:R-:W-:Y:S05]  /*42820*/  @P1 BRA `(.L_x_1035) ;  /* 0x0000000000741947 */ /* 0x000fea0003800000 */
[----:B------:R-:W-:-:S04]  /*42830*/  LOP3.LUT R77, R87, 0x7ff00000, RZ, 0xc0, !PT ;  /* 0x7ff00000574d7812 */ /* 0x000fc800078ec0ff */
[CC--:B------:R-:W-:Y:S02]  /*42840*/  VIADDMNMX R92, R76.reuse, -R77.reuse, 0xb9600000, !PT ;  /* 0xb96000004c5c7446 */ /* 0x0c0fe4000780094d */
[----:B------:R-:W-:Y:S02]  /*42850*/  ISETP.GE.U32.AND P1, PT, R76, R77, PT ;  /* 0x0000004d4c00720c */ /* 0x000fe40003f26070 */
[----:B------:R-:W-:Y:S02]  /*42860*/  VIMNMX R92, PT, PT, R92, 0x46a00000, PT ;  /* 0x46a000005c5c7848 */ /* 0x000fe40003fe0100 */
[----:B------:R-:W-:-:S05]  /*42870*/  SEL R76, R111, 0x63400000, !P1 ;  /* 0x634000006f4c7807 */ /* 0x000fca0004800000 */
[----:B------:R-:W-:Y:S02]  /*42880*/  IMAD.IADD R92, R92, 0x1, -R76 ;  /* 0x000000015c5c7824 */ /* 0x000fe400078e0a4c */
[----:B------:R-:W-:Y:S02]  /*42890*/  IMAD.MOV.U32 R76, RZ, RZ, RZ ;  /* 0x000000ffff4c7224 */ /* 0x000fe400078e00ff */
[----:B------:R-:W-:-:S06]  /*428a0*/  VIADD R77, R92, 0x7fe00000 ;  /* 0x7fe000005c4d7836 */ /* 0x000fcc0000000000 */
[----:B------:R-:W-:-:S10]  /*428b0*/  DMUL R100, R104, R76 ;  /* 0x0000004c68647228 */ /* 0x000fd40000000000 */
[----:B------:R-:W-:-:S13]  /*428c0*/  FSETP.GTU.AND P1, PT, |R101|, 1.469367938527859385e-39, PT ;  /* 0x001000006500780b */ /* 0x000fda0003f2c200 */
[----:B------:R-:W-:Y:S05]  /*428d0*/  @P1 BRA `(.L_x_1036) ;  /* 0x0000000000a81947 */ /* 0x000fea0003800000 */
[----:B------:R-:W-:Y:S01]  /*428e0*/  DFMA R80, R104, -R80, R98 ;  /* 0x800000506850722b */ /* 0x000fe20000000062 */
[----:B------:R-:W-:-:S09]  /*428f0*/  MOV R76, RZ ;  /* 0x000000ff004c7202 */ /* 0x000fd20000000f00 */
[C---:B------:R-:W-:Y:S02]  /*42900*/  FSETP.NEU.AND P1, PT, R81.reuse, RZ, PT ;  /* 0x000000ff5100720b */ /* 0x040fe40003f2d000 */
[----:B------:R-:W-:-:S04]  /*42910*/  LOP3.LUT R86, R81, 0x80000000, R87, 0x48, !PT ;  /* 0x8000000051567812 */ /* 0x000fc800078e4857 */
[----:B------:R-:W-:-:S07]  /*42920*/  LOP3.LUT R77, R86, R77, RZ, 0xfc, !PT ;  /* 0x0000004d564d7212 */ /* 0x000fce00078efcff */
[----:B------:R-:W-:Y:S05]  /*42930*/  @!P1 BRA `(.L_x_1036) ;  /* 0x0000000000909947 */ /* 0x000fea0003800000 */
[----:B------:R-:W-:Y:S01]  /*42940*/  IMAD.MOV R81, RZ, RZ, -R92 ;  /* 0x000000ffff517224 */ /* 0x000fe200078e0a5c */
[----:B------:R-:W-:Y:S01]  /*42950*/  DMUL.RP R76, R104, R76 ;  /* 0x0000004c684c7228 */ /* 0x000fe20000008000 */
[----:B------:R-:W-:Y:S01]  /*42960*/  IMAD.MOV.U32 R80, RZ, RZ, RZ ;  /* 0x000000ffff507224 */ /* 0x000fe200078e00ff */
[----:B------:R-:W-:-:S05]  /*42970*/  IADD3 R92, PT, PT, -R92, -0x43300000, RZ ;  /* 0xbcd000005c5c7810 */ /* 0x000fca0007ffe1ff */
[----:B------:R-:W-:-:S03]  /*42980*/  DFMA R80, R100, -R80, R104 ;  /* 0x800000506450722b */ /* 0x000fc60000000068 */
[----:B------:R-:W-:-:S07]  /*42990*/  LOP3.LUT R86, R77, R86, RZ, 0x3c, !PT ;  /* 0x000000564d567212 */ /* 0x000fce00078e3cff */
[----:B------:R-:W-:-:S04]  /*429a0*/  FSETP.NEU.AND P1, PT, |R81|, R92, PT ;  /* 0x0000005c5100720b */ /* 0x000fc80003f2d200 */
[----:B------:R-:W-:Y:S02]  /*429b0*/  FSEL R76, R76, R100, !P1 ;  /* 0x000000644c4c7208 */ /* 0x000fe40004800000 */
[----:B------:R-:W-:-:S03]  /*429c0*/  FSEL R86, R86, R101, !P1 ;  /* 0x0000006556567208 */ /* 0x000fc60004800000 */
[----:B------:R-:W-:Y:S02]  /*429d0*/  IMAD.MOV.U32 R100, RZ, RZ, R76 ;  /* 0x000000ffff647224 */ /* 0x000fe400078e004c */
[----:B------:R-:W-:Y:S01]  /*429e0*/  IMAD.MOV.U32 R101, RZ, RZ, R86 ;  /* 0x000000ffff657224 */ /* 0x000fe200078e0056 */
[----:B------:R-:W-:Y:S06]  /*429f0*/  BRA `(.L_x_1036) ;  /* 0x0000000000607947 */ /* 0x000fec0003800000 */
.L_x_1035:
[----:B------:R-:W-:-:S14]  /*42a00*/  DSETP.NAN.AND P1, PT, R92, R92, PT ;  /* 0x0000005c5c00722a */ /* 0x000fdc0003f28000 */
[----:B------:R-:W-:Y:S05]  /*42a10*/  @P1 BRA `(.L_x_1037) ;  /* 0x00000000004c1947 */ /* 0x000fea0003800000 */
[----:B------:R-:W-:-:S14]  /*42a20*/  DSETP.NAN.AND P1, PT, R86, R86, PT ;  /* 0x000000565600722a */ /* 0x000fdc0003f28000 */
[----:B------:R-:W-:Y:S05]  /*42a30*/  @P1 BRA `(.L_x_1038) ;  /* 0x0000000000341947 */ /* 0x000fea0003800000 */
[----:B------:R-:W-:Y:S01]  /*42a40*/  ISETP.NE.AND P1, PT, R106, R77, PT ;  /* 0x0000004d6a00720c */ /* 0x000fe20003f25270 */
[----:B------:R-:W-:Y:S02]  /*42a50*/  IMAD.MOV.U32 R100, RZ, RZ, 0x0 ;  /* 0x00000000ff647424 */ /* 0x000fe400078e00ff */
[----:B------:R-:W-:-:S10]  /*42a60*/  IMAD.MOV.U32 R101, RZ, RZ, -0x80000 ;  /* 0xfff80000ff657424 */ /* 0x000fd400078e00ff */
[----:B------:R-:W-:Y:S05]  /*42a70*/  @!P1 BRA `(.L_x_1036) ;  /* 0x0000000000409947 */ /* 0x000fea0003800000 */
[----:B------:R-:W-:Y:S02]  /*42a80*/  ISETP.NE.AND P1, PT, R106, 0x7ff00000, PT ;  /* 0x7ff000006a00780c */ /* 0x000fe40003f25270 */
[----:B------:R-:W-:Y:S02]  /*42a90*/  LOP3.LUT R86, R93, 0x80000000, R87, 0x48, !PT ;  /* 0x800000005d567812 */ /* 0x000fe400078e4857 */
[----:B------:R-:W-:-:S13]  /*42aa0*/  ISETP.EQ.OR P1, PT, R77, RZ, !P1 ;  /* 0x000000ff4d00720c */ /* 0x000fda0004f22670 */
[----:B------:R-:W-:Y:S01]  /*42ab0*/  @P1 LOP3.LUT R76, R86, 0x7ff00000, RZ, 0xfc, !PT ;  /* 0x7ff00000564c1812 */ /* 0x000fe200078efcff */
[----:B------:R-:W-:Y:S01]  /*42ac0*/  @!P1 IMAD.MOV.U32 R100, RZ, RZ, RZ ;  /* 0x000000ffff649224 */ /* 0x000fe200078e00ff */
[----:B------:R-:W-:Y:S01]  /*42ad0*/  @!P1 MOV R101, R86 ;  /* 0x0000005600659202 */ /* 0x000fe20000000f00 */
[----:B------:R-:W-:Y:S02]  /*42ae0*/  @P1 IMAD.MOV.U32 R100, RZ, RZ, RZ ;  /* 0x000000ffff641224 */ /* 0x000fe400078e00ff */
[----:B------:R-:W-:Y:S01]  /*42af0*/  @P1 IMAD.MOV.U32 R101, RZ, RZ, R76 ;  /* 0x000000ffff651224 */ /* 0x000fe200078e004c */
[----:B------:R-:W-:Y:S06]  /*42b00*/  BRA `(.L_x_1036) ;  /* 0x00000000001c7947 */ /* 0x000fec0003800000 */
.L_x_1038:
[----:B------:R-:W-:-:S05]  /*42b10*/  LOP3.LUT R100, R87, 0x80000, RZ, 0xfc, !PT ;  /* 0x0008000057647812 */ /* 0x000fca00078efcff */
[----:B------:R-:W-:Y:S02]  /*42b20*/  IMAD.MOV.U32 R101, RZ, RZ, R100 ;  /* 0x000000ffff657224 */ /* 0x000fe400078e0064 */
[----:B------:R-:W-:Y:S01]  /*42b30*/  IMAD.MOV.U32 R100, RZ, RZ, R86 ;  /* 0x000000ffff647224 */ /* 0x000fe200078e0056 */
[----:B------:R-:W-:Y:S06]  /*42b40*/  BRA `(.L_x_1036) ;  /* 0x00000000000c7947 */ /* 0x000fec0003800000 */
.L_x_1037:
[----:B------:R-:W-:-:S05]  /*42b50*/  LOP3.LUT R100, R93, 0x80000, RZ, 0xfc, !PT ;  /* 0x000800005d647812 */ /* 0x000fca00078efcff */
[----:B------:R-:W-:Y:S02]  /*42b60*/  IMAD.MOV.U32 R101, RZ, RZ, R100 ;  /* 0x000000ffff657224 */ /* 0x000fe400078e0064 */
[----:B------:R-:W-:-:S07]  /*42b70*/  IMAD.MOV.U32 R100, RZ, RZ, R92 ;  /* 0x000000ffff647224 */ /* 0x000fce00078e005c */
.L_x_1036:
[----:B------:R-:W-:Y:S05]  /*42b80*/  BSYNC.RECONVERGENT B0 ;  /* 0x0000000000007941 */ /* 0x000fea0003800200 */
.L_x_1034:
[----:B------:R-:W-:Y:S02]  /*42b90*/  HFMA2 R77, -RZ, RZ, 0, 0 ;  /* 0x00000000ff4d7431 */ /* 0x000fe400000001ff */
[----:B------:R-:W-:-:S04]  /*42ba0*/  IMAD.MOV.U32 R76, RZ, RZ, R0 ;  /* 0x000000ffff4c7224 */ /* 0x000fc800078e0000 */
[----:B------:R-:W-:Y:S05]  /*42bb0*/  RET.REL.NODEC R76 `(_Z7runTopo5Orbit13OutputImgArrs12InputImgArrsll) ;  /* 0xfffffbd44c107950 */ /* 0x000fea0003c3ffff */
        .weak           $__internal_2_$__cuda_sm20_div_s64
        .type           $__internal_2_$__cuda_sm20_div_s64,@function
        .size           $__internal_2_$__cuda_sm20_div_s64,($__internal_3_$__cuda_sm20_dsqrt_rn_f64_mediumpath_v1 - $__internal_2_$__cuda_sm20_div_s64)
$__internal_2_$__cuda_sm20_div_s64:
[----:B------:R-:W0:Y:S01]  /*42bc0*/  LDCU UR8, c[0x3][0x74] ;  /* 0x00c00e80ff0877ac */ /* 0x000e220008000800 */
[----:B------:R-:W-:Y:S01]  /*42bd0*/  ISETP.GE.AND P3, PT, R9, RZ, PT ;  /* 0x000000ff0900720c */ /* 0x000fe20003f66270 */
[----:B------:R-:W-:Y:S02]  /*42be0*/  UISETP.GE.AND UP0, UPT, UR6, URZ, UPT ;  /* 0x000000ff0600728c */ /* 0x000fe4000bf06270 */
[----:B0-----:R-:W-:-:S04]  /*42bf0*/  UIADD3 UR4, UP1, UPT, URZ, -UR8, URZ ;  /* 0x80000008ff047290 */ /* 0x001fc8000ff3e0ff */
[----:B------:R-:W-:Y:S02]  /*42c00*/  UIADD3.X UR5, UPT, UPT, URZ, ~UR6, URZ, UP1, !UPT ;  /* 0x80000006ff057290 */ /* 0x000fe40008ffe4ff */
[----:B------:R-:W-:Y:S02]  /*42c10*/  USEL UR4, UR4, UR8, !UP0 ;  /* 0x0000000804047287 */ /* 0x000fe4000c000000 */
[----:B------:R-:W-:-:S09]  /*42c20*/  USEL UR5, UR5, UR6, !UP0 ;  /* 0x0000000605057287 */ /* 0x000fd2000c000000 */
[----:B------:R-:W0:Y:S08]  /*42c30*/  I2F.U64.RP R0, UR4 ;  /* 0x0000000400007d12 */ /* 0x000e300008309000 */
[----:B0-----:R-:W0:Y:S02]  /*42c40*/  MUFU.RCP R0, R0 ;  /* 0x0000000000007308 */ /* 0x001e240000001000 */
[----:B0-----:R-:W-:-:S06]  /*42c50*/  VIADD R2, R0, 0x1ffffffe ;  /* 0x1ffffffe00027836 */ /* 0x001fcc0000000000 */
[----:B------:R-:W0:Y:S02]  /*42c60*/  F2I.U64.TRUNC R2, R2 ;  /* 0x0000000200027311 */ /* 0x000e24000020d800 */
[----:B0-----:R-:W-:-:S04]  /*42c70*/  IMAD.WIDE.U32 R4, R2, UR4, RZ ;  /* 0x0000000402047c25 */ /* 0x001fc8000f8e00ff */
[----:B------:R-:W-:Y:S01]  /*42c80*/  IMAD R5, R2, UR5, R5 ;  /* 0x0000000502057c24 */ /* 0x000fe2000f8e0205 */
[----:B------:R-:W-:-:S03]  /*42c90*/  IADD3 R7, P0, PT, RZ, -R4, RZ ;  /* 0x80000004ff077210 */ /* 0x000fc60007f1e0ff */
[----:B------:R-:W-:Y:S02]  /*42ca0*/  IMAD R5, R3, UR4, R5 ;  /* 0x0000000403057c24 */ /* 0x000fe4000f8e0205 */
[----:B------:R-:W-:-:S04]  /*42cb0*/  IMAD.HI.U32 R4, R2, R7, RZ ;  /* 0x0000000702047227 */ /* 0x000fc800078e00ff */
[----:B------:R-:W-:Y:S02]  /*42cc0*/  IMAD.X R11, RZ, RZ, ~R5, P0 ;  /* 0x000000ffff0b7224 */ /* 0x000fe400000e0e05 */
[----:B------:R-:W-:Y:S02]  /*42cd0*/  IMAD.MOV.U32 R5, RZ, RZ, R2 ;  /* 0x000000ffff057224 */ /* 0x000fe400078e0002 */
[-C--:B------:R-:W-:Y:S02]  /*42ce0*/  IMAD R13, R3, R11.reuse, RZ ;  /* 0x0000000b030d7224 */ /* 0x080fe400078e02ff */
[----:B------:R-:W-:-:S04]  /*42cf0*/  IMAD.WIDE.U32 R4, P0, R2, R11, R4 ;  /* 0x0000000b02047225 */ /* 0x000fc80007800004 */
[----:B------:R-:W-:-:S04]  /*42d00*/  IMAD.HI.U32 R11, R3, R11, RZ ;  /* 0x0000000b030b7227 */ /* 0x000fc800078e00ff */
[----:B------:R-:W-:-:S04]  /*42d10*/  IMAD.HI.U32 R4, P1, R3, R7, R4 ;  /* 0x0000000703047227 */ /* 0x000fc80007820004 */
[----:B------:R-:W-:Y:S01]  /*42d20*/  IMAD.X R0, R11, 0x1, R3, P0 ;  /* 0x000000010b007824 */ /* 0x000fe200000e0603 */
[----:B------:R-:W-:-:S04]  /*42d30*/  IADD3 R5, P2, PT, R13, R4, RZ ;  /* 0x000000040d057210 */ /* 0x000fc80007f5e0ff */
[----:B------:R-:W-:Y:S01]  /*42d40*/  IADD3.X R7, PT, PT, RZ, RZ, R0, P2, P1 ;  /* 0x000000ffff077210 */ /* 0x000fe200017e2400 */
[----:B------:R-:W-:-:S04]  /*42d50*/  IMAD.WIDE.U32 R2, R5, UR4, RZ ;  /* 0x0000000405027c25 */ /* 0x000fc8000f8e00ff */
[----:B------:R-:W-:Y:S01]  /*42d60*/  IMAD R0, R5, UR5, R3 ;  /* 0x0000000505007c24 */ /* 0x000fe2000f8e0203 */
[----:B------:R-:W-:Y:S02]  /*42d70*/  IADD3 R11, P0, PT, RZ, -R2, RZ ;  /* 0x80000002ff0b7210 */ /* 0x000fe40007f1e0ff */
[----:B------:R-:W-:Y:S01]  /*42d80*/  IADD3 R3, P4, PT, RZ, -R8, RZ ;  /* 0x80000008ff037210 */ /* 0x000fe20007f9e0ff */
[----:B------:R-:W-:Y:S02]  /*42d90*/  IMAD R0, R7, UR4, R0 ;  /* 0x0000000407007c24 */ /* 0x000fe4000f8e0200 */
[----:B------:R-:W-:-:S04]  /*42da0*/  IMAD.HI.U32 R4, R5, R11, RZ ;  /* 0x0000000b05047227 */ /* 0x000fc800078e00ff */
[----:B------:R-:W-:-:S04]  /*42db0*/  IMAD.X R0, RZ, RZ, ~R0, P0 ;  /* 0x000000ffff007224 */ /* 0x000fc800000e0e00 */
[----:B------:R-:W-:-:S04]  /*42dc0*/  IMAD.WIDE.U32 R4, P0, R5, R0, R4 ;  /* 0x0000000005047225 */ /* 0x000fc80007800004 */
[C---:B------:R-:W-:Y:S02]  /*42dd0*/  IMAD R2, R7.reuse, R0, RZ ;  /* 0x0000000007027224 */ /* 0x040fe400078e02ff */
[----:B------:R-:W-:Y:S01]  /*42de0*/  IMAD.HI.U32 R5, P1, R7, R11, R4 ;  /* 0x0000000b07057227 */ /* 0x000fe20007820004 */
[----:B------:R-:W-:Y:S02]  /*42df0*/  SEL R4, R3, R8, !P3 ;  /* 0x0000000803047207 */ /* 0x000fe40005800000 */
[----:B------:R-:W-:Y:S01]  /*42e00*/  MOV R3, RZ ;  /* 0x000000ff00037202 */ /* 0x000fe20000000f00 */
[----:B------:R-:W-:Y:S01]  /*42e10*/  IMAD.X R8, RZ, RZ, ~R9, P4 ;  /* 0x000000ffff087224 */ /* 0x000fe200020e0e09 */
[----:B------:R-:W-:Y:S01]  /*42e20*/  IADD3 R5, P2, PT, R2, R5, RZ ;  /* 0x0000000502057210 */ /* 0x000fe20007f5e0ff */
[----:B------:R-:W-:-:S03]  /*42e30*/  IMAD.HI.U32 R0, R7, R0, RZ ;  /* 0x0000000007007227 */ /* 0x000fc600078e00ff */
[----:B------:R-:W-:Y:S01]  /*42e40*/  SEL R8, R8, R9, !P3 ;  /* 0x0000000908087207 */ /* 0x000fe20005800000 */
[----:B------:R-:W-:-:S04]  /*42e50*/  IMAD.HI.U32 R2, R5, R4, RZ ;  /* 0x0000000405027227 */ /* 0x000fc800078e00ff */
[----:B------:R-:W-:Y:S02]  /*42e60*/  IMAD.X R7, R0, 0x1, R7, P0 ;  /* 0x0000000100077824 */ /* 0x000fe400000e0607 */
[----:B------:R-:W-:-:S03]  /*42e70*/  IMAD.WIDE.U32 R2, R5, R8, R2 ;  /* 0x0000000805027225 */ /* 0x000fc600078e0002 */
[----:B------:R-:W-:-:S05]  /*42e80*/  IADD3.X R7, PT, PT, RZ, RZ, R7, P2, P1 ;  /* 0x000000ffff077210 */ /* 0x000fca00017e2407 */
[C---:B------:R-:W-:Y:S02]  /*42e90*/  IMAD R5, R7.reuse, R8, RZ ;  /* 0x0000000807057224 */ /* 0x040fe400078e02ff */
[----:B------:R-:W-:-:S04]  /*42ea0*/  IMAD.HI.U32 R2, P0, R7, R4, R2 ;  /* 0x0000000407027227 */ /* 0x000fc80007800002 */
[----:B------:R-:W-:Y:S01]  /*42eb0*/  IMAD.HI.U32 R0, R7, R8, RZ ;  /* 0x0000000807007227 */ /* 0x000fe200078e00ff */
[----:B------:R-:W-:-:S03]  /*42ec0*/  IADD3 R5, P1, PT, R5, R2, RZ ;  /* 0x0000000205057210 */ /* 0x000fc60007f3e0ff */
[----:B------:R-:W-:Y:S02]  /*42ed0*/  IMAD.X R0, RZ, RZ, R0, P0 ;  /* 0x000000ffff007224 */ /* 0x000fe400000e0600 */
[----:B------:R-:W-:-:S04]  /*42ee0*/  IMAD.WIDE.U32 R2, R5, UR4, RZ ;  /* 0x0000000405027c25 */ /* 0x000fc8000f8e00ff */
[----:B------:R-:W-:Y:S01]  /*42ef0*/  IMAD.X R0, RZ, RZ, R0, P1 ;  /* 0x000000ffff007224 */ /* 0x000fe200008e0600 */
[----:B------:R-:W-:Y:S01]  /*42f00*/  IADD3 R7, P1, PT, -R2, R4, RZ ;  /* 0x0000000402077210 */ /* 0x000fe20007f3e1ff */
[C---:B------:R-:W-:Y:S01]  /*42f10*/  IMAD R3, R5.reuse, UR5, R3 ;  /* 0x0000000505037c24 */ /* 0x040fe2000f8e0203 */
[----:B------:R-:W-:Y:S02]  /*42f20*/  IADD3 R2, P2, PT, R5, 0x1, RZ ;  /* 0x0000000105027810 */ /* 0x000fe40007f5e0ff */
[----:B------:R-:W-:Y:S01]  /*42f30*/  ISETP.GE.U32.AND P0, PT, R7, UR4, PT ;  /* 0x0000000407007c0c */ /* 0x000fe2000bf06070 */
[----:B------:R-:W-:-:S04]  /*42f40*/  IMAD R3, R0, UR4, R3 ;  /* 0x0000000400037c24 */ /* 0x000fc8000f8e0203 */
[----:B------:R-:W-:Y:S01]  /*42f50*/  IMAD.X R3, R8, 0x1, ~R3, P1 ;  /* 0x0000000108037824 */ /* 0x000fe200008e0e03 */
[----:B------:R-:W-:-:S04]  /*42f60*/  IADD3 R4, P1, PT, R7, -UR4, RZ ;  /* 0x8000000407047c10 */ /* 0x000fc8000ff3e0ff */
[C---:B------:R-:W-:Y:S02]  /*42f70*/  ISETP.GE.U32.AND.EX P0, PT, R3.reuse, UR5, PT, P0 ;  /* 0x0000000503007c0c */ /* 0x040fe4000bf06100 */
[----:B------:R-:W-:Y:S02]  /*42f80*/  IADD3.X R8, PT, PT, R3, ~UR5, RZ, P1, !PT ;  /* 0x8000000503087c10 */ /* 0x000fe40008ffe4ff */
[----:B------:R-:W-:Y:S01]  /*42f90*/  SEL R4, R4, R7, P0 ;  /* 0x0000000704047207 */ /* 0x000fe20000000000 */
[----:B------:R-:W-:Y:S01]  /*42fa0*/  IMAD.X R7, RZ, RZ, R0, P2 ;  /* 0x000000ffff077224 */ /* 0x000fe200010e0600 */
[----:B------:R-:W-:Y:S02]  /*42fb0*/  SEL R8, R8, R3, P0 ;  /* 0x0000000308087207 */ /* 0x000fe40000000000 */
[----:B------:R-:W-:Y:S02]  /*42fc0*/  SEL R3, R2, R5, P0 ;  /* 0x0000000502037207 */ /* 0x000fe40000000000 */
[----:B------:R-:W-:-:S02]  /*42fd0*/  ISETP.GE.U32.AND P1, PT, R4, UR4, PT ;  /* 0x0000000404007c0c */ /* 0x000fc4000bf26070 */
[----:B------:R-:W-:Y:S02]  /*42fe0*/  SEL R4, R7, R0, P0 ;  /* 0x0000000007047207 */ /* 0x000fe40000000000 */
[----:B------:R-:W-:Y:S02]  /*42ff0*/  IADD3 R2, P2, PT, R3, 0x1, RZ ;  /* 0x0000000103027810 */ /* 0x000fe40007f5e0ff */
[----:B------:R-:W-:Y:S02]  /*43000*/  ISETP.GE.U32.AND.EX P0, PT, R8, UR5, PT, P1 ;  /* 0x0000000508007c0c */ /* 0x000fe4000bf06110 */
[----:B------:R-:W-:Y:S01]  /*43010*/  LOP3.LUT R0, R9, UR6, RZ, 0x3c, !PT ;  /* 0x0000000609007c12 */ /* 0x000fe2000f8e3cff */
[----:B------:R-:W-:Y:S01]  /*43020*/  IMAD.X R5, RZ, RZ, R4, P2 ;  /* 0x000000ffff057224 */ /* 0x000fe200010e0604 */
[----:B------:R-:W-:Y:S02]  /*43030*/  SEL R2, R2, R3, P0 ;  /* 0x0000000302027207 */ /* 0x000fe40000000000 */
[----:B------:R-:W-:-:S02]  /*43040*/  ISETP.GE.AND P1, PT, R0, RZ, PT ;  /* 0x000000ff0000720c */ /* 0x000fc40003f26270 */
[----:B------:R-:W-:Y:S02]  /*43050*/  SEL R5, R5, R4, P0 ;  /* 0x0000000405057207 */ /* 0x000fe40000000000 */
[-C--:B------:R-:W-:Y:S02]  /*43060*/  IADD3 R3, P2, PT, RZ, -R2.reuse, RZ ;  /* 0x80000002ff037210 */ /* 0x080fe40007f5e0ff */
[----:B------:R-:W-:Y:S02]  /*43070*/  ISETP.NE.U32.AND P0, PT, RZ, UR8, PT ;  /* 0x00000008ff007c0c */ /* 0x000fe4000bf05070 */
[----:B------:R-:W-:Y:S01]  /*43080*/  SEL R0, R3, R2, !P1 ;  /* 0x0000000203007207 */ /* 0x000fe20004800000 */
[----:B------:R-:W-:Y:S02]  /*43090*/  IMAD.X R4, RZ, RZ, ~R5, P2 ;  /* 0x000000ffff047224 */ /* 0x000fe400010e0e05 */
[----:B------:R-:W-:Y:S02]  /*430a0*/  HFMA2 R3, -RZ, RZ, 0, 0 ;  /* 0x00000000ff037431 */ /* 0x000fe400000001ff */
[----:B------:R-:W-:Y:S01]  /*430b0*/  IMAD.MOV.U32 R2, RZ, RZ, R6 ;  /* 0x000000ffff027224 */ /* 0x000fe200078e0006 */
[----:B------:R-:W-:-:S02]  /*430c0*/  ISETP.NE.AND.EX P0, PT, RZ, UR6, PT, P0 ;  /* 0x00000006ff007c0c */ /* 0x000fc4000bf05300 */
[----:B------:R-:W-:Y:S02]  /*430d0*/  SEL R5, R4, R5, !P1 ;  /* 0x0000000504057207 */ /* 0x000fe40004800000 */
[----:B------:R-:W-:Y:S02]  /*430e0*/  SEL R0, R0, 0xffffffff, P0 ;  /* 0xffffffff00007807 */ /* 0x000fe40000000000 */
[----:B------:R-:W-:Y:S01]  /*430f0*/  SEL R5, R5, 0xffffffff, P0 ;  /* 0xffffffff05057807 */ /* 0x000fe20000000000 */
[----:B------:R-:W-:Y:S06]  /*43100*/  RET.REL.NODEC R2 `(_Z7runTopo5Orbit13OutputImgArrs12InputImgArrsll) ;  /* 0xfffffbcc02bc7950 */ /* 0x000fec0003c3ffff */
        .weak           $__internal_3_$__cuda_sm20_dsqrt_rn_f64_mediumpath_v1
        .type           $__internal_3_$__cuda_sm20_dsqrt_rn_f64_mediumpath_v1,@function
        .size           $__internal_3_$__cuda_sm20_dsqrt_rn_f64_mediumpath_v1,($_Z7runTopo5Orbit13OutputImgArrs12InputImgArrsll$__internal_accurate_pow - $__internal_3_$__cuda_sm20_dsqrt_rn_f64_mediumpath_v1)
$__internal_3_$__cuda_sm20_dsqrt_rn_f64_mediumpath_v1:
[----:B------:R-:W-:Y:S01]  /*43110*/  ISETP.GE.U32.AND P1, PT, R77, -0x3400000, PT ;  /* 0xfcc000004d00780c */ /* 0x000fe20003f26070 */
[----:B------:R-:W-:Y:S01]  /*43120*/  BSSY.RECONVERGENT B0, `(.L_x_1039) ;  /* 0x000002b000007945 */ /* 0x000fe20003800200 */
[----:B------:R-:W-:Y:S01]  /*43130*/  LOP3.LUT R81, R81, R80, RZ, 0x3c, !PT ;  /* 0x0000005051517212 */ /* 0x000fe200078e3cff */
[----:B------:R-:W-:Y:S01]  /*43140*/  IMAD.MOV.U32 R77, RZ, RZ, R99 ;  /* 0x000000ffff4d7224 */ /* 0x000fe200078e0063 */
[----:B------:R-:W-:Y:S02]  /*43150*/  LOP3.LUT R93, R93, R92, RZ, 0x3c, !PT ;  /* 0x0000005c5d5d7212 */ /* 0x000fe400078e3cff */
[----:B------:R-:W-:Y:S02]  /*43160*/  LOP3.LUT R80, R81, R80, RZ, 0x3c, !PT ;  /* 0x0000005051507212 */ /* 0x000fe400078e3cff */
[----:B------:R-:W-:Y:S02]  /*43170*/  LOP3.LUT R92, R93, R92, RZ, 0x3c, !PT ;  /* 0x0000005c5d5c7212 */ /* 0x000fe400078e3cff */
[----:B------:R-:W-:-:S02]  /*43180*/  LOP3.LUT R81, R81, R80, RZ, 0x3c, !PT ;  /* 0x0000005051517212 */ /* 0x000fc400078e3cff */
[----:B------:R-:W-:Y:S01]  /*43190*/  LOP3.LUT R93, R93, R92, RZ, 0x3c, !PT ;  /* 0x0000005c5d5d7212 */ /* 0x000fe200078e3cff */
[----:B------:R-:W-:Y:S06]  /*431a0*/  @!P1 BRA `(.L_x_1040) ;  /* 0x0000000000209947 */ /* 0x000fec0003800000 */
[----:B------:R-:W-:-:S10]  /*431b0*/  DFMA.RM R80, R80, R86, R92 ;  /* 0x000000565050722b */ /* 0x000fd4000000405c */
[----:B------:R-:W-:-:S05]  /*431c0*/  IADD3 R86, P1, PT, R80, 0x1, RZ ;  /* 0x0000000150567810 */ /* 0x000fca0007f3e0ff */
[----:B------:R-:W-:-:S06]  /*431d0*/  IMAD.X R87, RZ, RZ, R81, P1 ;  /* 0x000000ffff577224 */ /* 0x000fcc00008e0651 */
[----:B------:R-:W-:-:S08]  /*431e0*/  DFMA.RP R76, -R80, R86, R76 ;  /* 0x00000056504c722b */ /* 0x000fd0000000814c */
[----:B------:R-:W-:-:S06]  /*431f0*/  DSETP.GT.AND P1, PT, R76, RZ, PT ;  /* 0x000000ff4c00722a */ /* 0x000fcc0003f24000 */
[----:B------:R-:W-:Y:S02]  /*43200*/  FSEL R80, R86, R80, P1 ;  /* 0x0000005056507208 */ /* 0x000fe40000800000 */
[----:B------:R-:W-:Y:S01]  /*43210*/  FSEL R81, R87, R81, P1 ;  /* 0x0000005157517208 */ /* 0x000fe20000800000 */
[----:B------:R-:W-:Y:S06]  /*43220*/  BRA `(.L_x_1041) ;  /* 0x0000000000687947 */ /* 0x000fec0003800000 */
.L_x_1040:
[----:B------:R-:W-:-:S14]  /*43230*/  DSETP.NE.AND P1, PT, R76, RZ, PT ;  /* 0x000000ff4c00722a */ /* 0x000fdc0003f25000 */
[----:B------:R-:W-:Y:S05]  /*43240*/  @!P1 BRA `(.L_x_1042) ;  /* 0x00000000005c9947 */ /* 0x000fea0003800000 */
[----:B------:R-:W-:-:S13]  /*43250*/  ISETP.GE.AND P1, PT, R77, RZ, PT ;  /* 0x000000ff4d00720c */ /* 0x000fda0003f26270 */
[----:B------:R-:W-:Y:S02]  /*43260*/  @!P1 IMAD.MOV.U32 R80, RZ, RZ, 0x0 ;  /* 0x00000000ff509424 */ /* 0x000fe400078e00ff */
[----:B------:R-:W-:Y:S01]  /*43270*/  @!P1 IMAD.MOV.U32 R81, RZ, RZ, -0x80000 ;  /* 0xfff80000ff519424 */ /* 0x000fe200078e00ff */
[----:B------:R-:W-:Y:S06]  /*43280*/  @!P1 BRA `(.L_x_1041) ;  /* 0x0000000000509947 */ /* 0x000fec0003800000 */
[----:B------:R-:W-:-:S13]  /*43290*/  ISETP.GT.AND P1, PT, R77, 0x7fefffff, PT ;  /* 0x7fefffff4d00780c */ /* 0x000fda0003f24270 */
[----:B------:R-:W-:Y:S05]  /*432a0*/  @P1 BRA `(.L_x_1042) ;  /* 0x0000000000441947 */ /* 0x000fea0003800000 */
[----:B------:R-:W-:Y:S01]  /*432b0*/  DMUL R76, R76, 8.11296384146066816958e+31 ;  /* 0x469000004c4c7828 */ /* 0x000fe20000000000 */
[----:B------:R-:W-:Y:S02]  /*432c0*/  IMAD.MOV.U32 R86, RZ, RZ, RZ ;  /* 0x000000ffff567224 */ /* 0x000fe400078e00ff */
[----:B------:R-:W-:Y:S02]  /*432d0*/  IMAD.MOV.U32 R80, RZ, RZ, 0x0 ;  /* 0x00000000ff507424 */ /* 0x000fe400078e00ff */
[----:B------:R-:W-:Y:S01]  /*432e0*/  IMAD.MOV.U32 R81, RZ, RZ, 0x3fd80000 ;  /* 0x3fd80000ff517424 */ /* 0x000fe200078e00ff */
[----:B------:R-:W0:Y:S02]  /*432f0*/  MUFU.RSQ64H R87, R77 ;  /* 0x0000004d00577308 */ /* 0x000e240000001c00 */
[----:B0-----:R-:W-:-:S08]  /*43300*/  DMUL R92, R86, R86 ;  /* 0x00000056565c7228 */ /* 0x001fd00000000000 */
[----:B------:R-:W-:-:S08]  /*43310*/  DFMA R92, R76, -R92, 1 ;  /* 0x3ff000004c5c742b */ /* 0x000fd0000000085c */
[----:B------:R-:W-:Y:S02]  /*43320*/  DFMA R80, R92, R80, 0.5 ;  /* 0x3fe000005c50742b */ /* 0x000fe40000000050 */
[----:B------:R-:W-:-:S08]  /*43330*/  DMUL R92, R86, R92 ;  /* 0x0000005c565c7228 */ /* 0x000fd00000000000 */
[----:B------:R-:W-:-:S08]  /*43340*/  DFMA R92, R80, R92, R86 ;  /* 0x0000005c505c722b */ /* 0x000fd00000000056 */
[----:B------:R-:W-:Y:S02]  /*43350*/  DMUL R80, R76, R92 ;  /* 0x0000005c4c507228 */ /* 0x000fe40000000000 */
[----:B------:R-:W-:-:S06]  /*43360*/  IADD3 R93, PT, PT, R93, -0x100000, RZ ;  /* 0xfff000005d5d7810 */ /* 0x000fcc0007ffe0ff */
[----:B------:R-:W-:-:S08]  /*43370*/  DFMA R76, R80, -R80, R76 ;  /* 0x80000050504c722b */ /* 0x000fd0000000004c */
[----:B------:R-:W-:-:S10]  /*43380*/  DFMA R76, R92, R76, R80 ;  /* 0x0000004c5c4c722b */ /* 0x000fd40000000050 */
[----:B------:R-:W-:Y:S02]  /*43390*/  VIADD R81, R77, 0xfcb00000 ;  /* 0xfcb000004d517836 */ /* 0x000fe40000000000 */
[----:B------:R-:W-:Y:S01]  /*433a0*/  IMAD.MOV.U32 R80, RZ, RZ, R76 ;  /* 0x000000ffff507224 */ /* 0x000fe200078e004c */
[----:B------:R-:W-:Y:S06]  /*433b0*/  BRA `(.L_x_1041) ;  /* 0x0000000000047947 */ /* 0x000fec0003800000 */
.L_x_1042:
[----:B------:R-:W-:-:S11]  /*433c0*/  DADD R80, R76, R76 ;  /* 0x000000004c507229 */ /* 0x000fd6000000004c */
.L_x_1041:
[----:B------:R-:W-:Y:S05]  /*433d0*/  BSYNC.RECONVERGENT B0 ;  /* 0x0000000000007941 */ /* 0x000fea0003800200 */
.L_x_1039:
[----:B------:R-:W-:Y:S02]  /*433e0*/  IMAD.MOV.U32 R76, RZ, RZ, R80 ;  /* 0x000000ffff4c7224 */ /* 0x000fe400078e0050 */
[----:B------:R-:W-:Y:S02]  /*433f0*/  IMAD.MOV.U32 R77, RZ, RZ, R81 ;  /* 0x000000ffff4d7224 */ /* 0x000fe400078e0051 */
[----:B------:R-:W-:Y:S02]  /*43400*/  IMAD.MOV.U32 R80, RZ, RZ, R0 ;  /* 0x000000ffff507224 */ /* 0x000fe400078e0000 */
[----:B------:R-:W-:-:S04]  /*43410*/  IMAD.MOV.U32 R81, RZ, RZ, 0x0 ;  /* 0x00000000ff517424 */ /* 0x000fc800078e00ff */
[----:B------:R-:W-:Y:S05]  /*43420*/  RET.REL.NODEC R80 `(_Z7runTopo5Orbit13OutputImgArrs12InputImgArrsll) ;  /* 0xfffffbc850f47950 */ /* 0x000fea0003c3ffff */
        .type           $_Z7runTopo5Orbit13OutputImgArrs12InputImgArrsll$__internal_accurate_pow,@function
        .size           $_Z7runTopo5Orbit13OutputImgArrs12InputImgArrsll$__internal_accurate_pow,($_Z7runTopo5Orbit13OutputImgArrs12InputImgArrsll$__internal_trig_reduction_slowpathd - $_Z7runTopo5Orbit13OutputImgArrs12InputImgArrsll$__internal_accurate_pow)
$_Z7runTopo5Orbit13OutputImgArrs12InputImgArrsll$__internal_accurate_pow:
[----:B------:R-:W-:Y:S01]  /*43430*/  ISETP.GT.U32.AND P4, PT, R77, 0xfffff, PT ;  /* 0x000fffff4d00780c */ /* 0x000fe20003f84070 */
[--C-:B------:R-:W-:Y:S01]  /*43440*/  IMAD.MOV.U32 R80, RZ, RZ, R86.reuse ;  /* 0x000000ffff507224 */ /* 0x100fe200078e0056 */
[----:B------:R-:W-:Y:S01]  /*43450*/  MOV R81, R77 ;  /* 0x0000004d00517202 */ /* 0x000fe20000000f00 */
[--C-:B------:R-:W-:Y:S01]  /*43460*/  IMAD.MOV.U32 R87, RZ, RZ, R77.reuse ;  /* 0x000000ffff577224 */ /* 0x100fe200078e004d */
[----:B------:R-:W-:Y:S01]  /*43470*/  MOV R92, RZ ;  /* 0x000000ff005c7202 */ /* 0x000fe20000000f00 */
[----:B------:R-:W-:Y:S01]  /*43480*/  IMAD.MOV.U32 R100, RZ, RZ, R86 ;  /* 0x000000ffff647224 */ /* 0x000fe200078e0056 */
[----:B------:R-:W-:Y:S01]  /*43490*/  UMOV UR4, 0x7d2cafe2 ;  /* 0x7d2cafe200047882 */ /* 0x000fe20000000000 */
[----:B------:R-:W-:Y:S01]  /*434a0*/  IMAD.MOV.U32 R98, RZ, RZ, 0x41ad3b5a ;  /* 0x41ad3b5aff627424 */ /* 0x000fe200078e00ff */
[----:B------:R-:W-:Y:S01]  /*434b0*/  UMOV UR5, 0x3eb0f5ff ;  /* 0x3eb0f5ff00057882 */ /* 0x000fe20000000000 */
[----:B------:R-:W-:Y:S01]  /*434c0*/  IMAD.MOV.U32 R99, RZ, RZ, 0x3ed0f5d2 ;  /* 0x3ed0f5d2ff637424 */ /* 0x000fe200078e00ff */
[----:B------:R-:W-:Y:S01]  /*434d0*/  SHF.R.U32.HI R77, RZ, 0x14, R77 ;  /* 0x00000014ff4d7819 */ /* 0x000fe2000001164d */
[----:B------:R-:W-:Y:S01]  /*434e0*/  UMOV UR6, 0x3b39803f ;  /* 0x3b39803f00067882 */ /* 0x000fe20000000000 */
[----:B------:R-:W-:Y:S01]  /*434f0*/  UMOV UR7, 0x3c7abc9e ;  /* 0x3c7abc9e00077882 */ /* 0x000fe20000000000 */
[----:B------:R-:W-:-:S10]  /*43500*/  @!P4 DMUL R80, R80, 1.80143985094819840000e+16 ;  /* 0x435000005050c828 */ /* 0x000fd40000000000 */
[----:B------:R-:W-:Y:S01]  /*43510*/  @!P4 IMAD.MOV.U32 R87, RZ, RZ, R81 ;  /* 0x000000ffff57c224 */ /* 0x000fe200078e0051 */
[----:B------:R-:W-:Y:S01]  /*43520*/  @!P4 LEA.HI R77, R81, 0xffffffca, RZ, 0xc ;  /* 0xffffffca514dc811 */ /* 0x000fe200078f60ff */
[----:B------:R-:W-:-:S03]  /*43530*/  @!P4 IMAD.MOV.U32 R100, RZ, RZ, R80 ;  /* 0x000000ffff64c224 */ /* 0x000fc600078e0050 */
[----:B------:R-:W-:-:S04]  /*43540*/  LOP3.LUT R87, R87, 0x800fffff, RZ, 0xc0, !PT ;  /* 0x800fffff57577812 */ /* 0x000fc800078ec0ff */
[----:B------:R-:W-:-:S04]  /*43550*/  LOP3.LUT R87, R87, 0x3ff00000, RZ, 0xfc, !PT ;  /* 0x3ff0000057577812 */ /* 0x000fc800078efcff */
[----:B------:R-:W-:Y:S01]  /*43560*/  ISETP.GE.U32.AND P5, PT, R87, 0x3ff6a09f, PT ;  /* 0x3ff6a09f5700780c */ /* 0x000fe20003fa6070 */
[----:B------:R-:W-:-:S12]  /*43570*/  IMAD.MOV.U32 R101, RZ, RZ, R87 ;  /* 0x000000ffff657224 */ /* 0x000fd800078e0057 */
[----:B------:R-:W-:-:S04]  /*43580*/  @P5 VIADD R80, R101, 0xfff00000 ;  /* 0xfff0000065505836 */ /* 0x000fc80000000000 */
[----:B------:R-:W-:Y:S02]  /*43590*/  @P5 IMAD.MOV.U32 R101, RZ, RZ, R80 ;  /* 0x000000ffff655224 */ /* 0x000fe400078e0050 */
[C---:B------:R-:W-:Y:S02]  /*435a0*/  VIADD R80, R77.reuse, 0xfffffc01 ;  /* 0xfffffc014d507836 */ /* 0x040fe40000000000 */
[----:B------:R-:W-:Y:S01]  /*435b0*/  @P5 VIADD R80, R77, 0xfffffc02 ;  /* 0xfffffc024d505836 */ /* 0x000fe20000000000 */
[----:B------:R-:W-:Y:S01]  /*435c0*/  MOV R77, R76 ;  /* 0x0000004c004d7202 */ /* 0x000fe20000000f00 */
[C---:B------:R-:W-:Y:S01]  /*435d0*/  DADD R86, R100.reuse, 1 ;  /* 0x3ff0000064567429 */ /* 0x040fe20000000000 */
[----:B------:R-:W-:Y:S01]  /*435e0*/  IMAD.MOV.U32 R76, RZ, RZ, R123 ;  /* 0x000000ffff4c7224 */ /* 0x000fe200078e007b */
[----:B------:R-:W-:-:S04]  /*435f0*/  DADD R100, R100, -1 ;  /* 0xbff0000064647429 */ /* 0x000fc80000000000 */
[----:B------:R-:W0:Y:S02]  /*43600*/  MUFU.RCP64H R93, R87 ;  /* 0x00000057005d7308 */ /* 0x000e240000001800 */
[----:B0-----:R-:W-:-:S08]  /*43610*/  DFMA R86, -R86, R92, 1 ;  /* 0x3ff000005656742b */ /* 0x001fd0000000015c */
[----:B------:R-:W-:-:S08]  /*43620*/  DFMA R86, R86, R86, R86 ;  /* 0x000000565656722b */ /* 0x000fd00000000056 */
[----:B------:R-:W-:-:S08]  /*43630*/  DFMA R92, R92, R86, R92 ;  /* 0x000000565c5c722b */ /* 0x000fd0000000005c */
[----:B------:R-:W-:-:S08]  /*43640*/  DMUL R86, R100, R92 ;  /* 0x0000005c64567228 */ /* 0x000fd00000000000 */
[----:B------:R-:W-:-:S08]  /*43650*/  DFMA R86, R100, R92, R86 ;  /* 0x0000005c6456722b */ /* 0x000fd00000000056 */
[-C--:B------:R-:W-:Y:S02]  /*43660*/  DMUL R104, R86, R86.reuse ;  /* 0x0000005656687228 */ /* 0x080fe40000000000 */
[----:B------:R-:W-:Y:S02]  /*43670*/  DADD R112, R100, -R86 ;  /* 0x0000000064707229 */ /* 0x000fe40000000856 */
[----:B------:R-:W-:-:S04]  /*43680*/  DMUL R102, R86, R86 ;  /* 0x0000005656667228 */ /* 0x000fc80000000000 */
[----:B------:R-:W-:Y:S01]  /*43690*/  DFMA R98, R104, UR4, R98 ;  /* 0x0000000468627c2b */ /* 0x000fe20008000062 */
[----:B------:R-:W-:Y:S01]  /*436a0*/  UMOV UR4, 0x75488a3f ;  /* 0x75488a3f00047882 */ /* 0x000fe20000000000 */
[----:B------:R-:W-:Y:S01]  /*436b0*/  UMOV UR5, 0x3ef3b20a ;  /* 0x3ef3b20a00057882 */ /* 0x000fe20000000000 */
[----:B------:R-:W-:-:S05]  /*436c0*/  DADD R112, R112, R112 ;  /* 0x0000000070707229 */ /* 0x000fca0000000070 */
[----:B------:R-:W-:Y:S01]  /*436d0*/  DFMA R98, R104, R98, UR4 ;  /* 0x0000000468627e2b */ /* 0x000fe20008000062 */
[----:B------:R-:W-:Y:S01]  /*436e0*/  UMOV UR4, 0xe4faecd5 ;  /* 0xe4faecd500047882 */ /* 0x000fe20000000000 */
[----:B------:R-:W-:Y:S01]  /*436f0*/  UMOV UR5, 0x3f1745cd ;  /* 0x3f1745cd00057882 */ /* 0x000fe20000000000 */
[----:B------:R-:W-:Y:S02]  /*43700*/  DFMA R112, R100, -R86, R112 ;  /* 0x800000566470722b */ /* 0x000fe40000000070 */
[----:B------:R-:W-:-:S03]  /*43710*/  DMUL R100, R86, R102 ;  /* 0x0000006656647228 */ /* 0x000fc60000000000 */
[----:B------:R-:W-:Y:S01]  /*43720*/  DFMA R98, R104, R98, UR4 ;  /* 0x0000000468627e2b */ /* 0x000fe20008000062 */
[----:B------:R-:W-:Y:S01]  /*43730*/  UMOV UR4, 0x258a578b ;  /* 0x258a578b00047882 */ /* 0x000fe20000000000 */
[----:B------:R-:W-:Y:S01]  /*43740*/  UMOV UR5, 0x3f3c71c7 ;  /* 0x3f3c71c700057882 */ /* 0x000fe20000000000 */
[----:B------:R-:W-:Y:S02]  /*43750*/  DMUL R92, R92, R112 ;  /* 0x000000705c5c7228 */ /* 0x000fe40000000000 */
[----:B------:R-:W-:-:S03]  /*43760*/  DFMA R114, R86, R102, -R100 ;  /* 0x000000665672722b */ /* 0x000fc60000000864 */
[----:B------:R-:W-:Y:S01]  /*43770*/  DFMA R98, R104, R98, UR4 ;  /* 0x0000000468627e2b */ /* 0x000fe20008000062 */
[----:B------:R-:W-:Y:S01]  /*43780*/  UMOV UR4, 0x9242b910 ;  /* 0x9242b91000047882 */ /* 0x000fe20000000000 */
[----:B------:R-:W-:-:S03]  /*43790*/  UMOV UR5, 0x3f624924 ;  /* 0x3f62492400057882 */ /* 0x000fc60000000000 */
[----:B------:R-:W-:Y:S01]  /*437a0*/  VIADD R113, R93, 0x100000 ;  /* 0x001000005d717836 */ /* 0x000fe20000000000 */
[----:B------:R-:W-:Y:S01]  /*437b0*/  DFMA R114, R92, R102, R114 ;  /* 0x000000665c72722b */ /* 0x000fe20000000072 */
[----:B------:R-:W-:Y:S01]  /*437c0*/  IMAD.MOV.U32 R112, RZ, RZ, R92 ;  /* 0x000000ffff707224 */ /* 0x000fe200078e005c */
[----:B------:R-:W-:Y:S01]  /*437d0*/  DFMA R98, R104, R98, UR4 ;  /* 0x0000000468627e2b */ /* 0x000fe20008000062 */
[----:B------:R-:W-:Y:S01]  /*437e0*/  UMOV UR4, 0x99999dfb ;  /* 0x99999dfb00047882 */ /* 0x000fe20000000000 */
[----:B------:R-:W-:-:S06]  /*437f0*/  UMOV UR5, 0x3f899999 ;  /* 0x3f89999900057882 */ /* 0x000fcc0000000000 */
[----:B------:R-:W-:Y:S01]  /*43800*/  DFMA R106, R104, R98, UR4 ;  /* 0x00000004686a7e2b */ /* 0x000fe20008000062 */
[----:B------:R-:W-:Y:S01]  /*43810*/  UMOV UR4, 0x55555555 ;  /* 0x5555555500047882 */ /* 0x000fe20000000000 */
[----:B------:R-:W-:-:S06]  /*43820*/  UMOV UR5, 0x3fb55555 ;  /* 0x3fb5555500057882 */ /* 0x000fcc0000000000 */
[----:B------:R-:W-:-:S08]  /*43830*/  DFMA R98, R104, R106, UR4 ;  /* 0x0000000468627e2b */ /* 0x000fd0000800006a */
[----:B------:R-:W-:Y:S01]  /*43840*/  DADD R110, -R98, UR4 ;  /* 0x00000004626e7e29 */ /* 0x000fe20008000100 */
[----:B------:R-:W-:Y:S01]  /*43850*/  UMOV UR4, 0xb9e7b0 ;  /* 0x00b9e7b000047882 */ /* 0x000fe20000000000 */
[----:B------:R-:W-:-:S06]  /*43860*/  UMOV UR5, 0x3c46a4cb ;  /* 0x3c46a4cb00057882 */ /* 0x000fcc0000000000 */
[----:B------:R-:W-:Y:S02]  /*43870*/  DFMA R106, R104, R106, R110 ;  /* 0x0000006a686a722b */ /* 0x000fe4000000006e */
[----:B------:R-:W-:-:S06]  /*43880*/  DFMA R110, R86, R86, -R102 ;  /* 0x00000056566e722b */ /* 0x000fcc0000000866 */
[----:B------:R-:W-:Y:S01]  /*43890*/  DADD R106, R106, -UR4 ;  /* 0x800000046a6a7e29 */ /* 0x000fe20008000000 */
[----:B------:R-:W-:Y:S01]  /*438a0*/  UMOV UR4, 0x80000000 ;  /* 0x8000000000047882 */ /* 0x000fe20000000000 */
[----:B------:R-:W-:Y:S01]  /*438b0*/  DFMA R110, R86, R112, R110 ;  /* 0x00000070566e722b */ /* 0x000fe2000000006e */
[----:B------:R-:W-:-:S05]  /*438c0*/  UMOV UR5, 0x43300000 ;  /* 0x4330000000057882 */ /* 0x000fca0000000000 */
[----:B------:R-:W-:Y:S02]  /*438d0*/  DADD R104, R98, R106 ;  /* 0x0000000062687229 */ /* 0x000fe4000000006a */
[----:B------:R-:W-:-:S06]  /*438e0*/  DFMA R114, R86, R110, R114 ;  /* 0x0000006e5672722b */ /* 0x000fcc0000000072 */
[----:B------:R-:W-:Y:S02]  /*438f0*/  DMUL R102, R104, R100 ;  /* 0x0000006468667228 */ /* 0x000fe40000000000 */
[----:B------:R-:W-:-:S06]  /*43900*/  DADD R110, R98, -R104 ;  /* 0x00000000626e7229 */ /* 0x000fcc0000000868 */
[----:B------:R-:W-:Y:S02]  /*43910*/  DFMA R98, R104, R100, -R102 ;  /* 0x000000646862722b */ /* 0x000fe40000000866 */
[----:B------:R-:W-:-:S06]  /*43920*/  DADD R110, R106, R110 ;  /* 0x000000006a6e7229 */ /* 0x000fcc000000006e */
[----:B------:R-:W-:-:S08]  /*43930*/  DFMA R98, R104, R114, R98 ;  /* 0x000000726862722b */ /* 0x000fd00000000062 */
[----:B------:R-:W-:-:S08]  /*43940*/  DFMA R110, R110, R100, R98 ;  /* 0x000000646e6e722b */ /* 0x000fd00000000062 */
[----:B------:R-:W-:-:S08]  /*43950*/  DADD R100, R102, R110 ;  /* 0x0000000066647229 */ /* 0x000fd0000000006e */
[--C-:B------:R-:W-:Y:S02]  /*43960*/  DADD R98, R86, R100.reuse ;  /* 0x0000000056627229 */ /* 0x100fe40000000064 */
[----:B------:R-:W-:-:S06]  /*43970*/  DADD R102, R102, -R100 ;  /* 0x0000000066667229 */ /* 0x000fcc0000000864 */
[----:B------:R-:W-:Y:S02]  /*43980*/  DADD R86, R86, -R98 ;  /* 0x0000000056567229 */ /* 0x000fe40000000862 */
[----:B------:R-:W-:-:S06]  /*43990*/  DADD R102, R110, R102 ;  /* 0x000000006e667229 */ /* 0x000fcc0000000066 */
[----:B------:R-:W-:-:S08]  /*439a0*/  DADD R86, R100, R86 ;  /* 0x0000000064567229 */ /* 0x000fd00000000056 */
[----:B------:R-:W-:-:S08]  /*439b0*/  DADD R86, R102, R86 ;  /* 0x0000000066567229 */ /* 0x000fd00000000056 */
[----:B------:R-:W-:Y:S01]  /*439c0*/  DADD R100, R92, R86 ;  /* 0x000000005c647229 */ /* 0x000fe20000000056 */
[----:B------:R-:W-:Y:S01]  /*439d0*/  LOP3.LUT R86, R80, 0x80000000, RZ, 0x3c, !PT ;  /* 0x8000000050567812 */ /* 0x000fe200078e3cff */
[----:B------:R-:W-:-:S06]  /*439e0*/  IMAD.MOV.U32 R87, RZ, RZ, 0x43300000 ;  /* 0x43300000ff577424 */ /* 0x000fcc00078e00ff */
[----:B------:R-:W-:Y:S02]  /*439f0*/  DADD R92, R98, R100 ;  /* 0x00000000625c7229 */ /* 0x000fe40000000064 */
[----:B------:R-:W-:Y:S01]  /*43a00*/  DADD R86, R86, -UR4 ;  /* 0x8000000456567e29 */ /* 0x000fe20008000000 */
[----:B------:R-:W-:Y:S01]  /*43a10*/  UMOV UR4, 0xfefa39ef ;  /* 0xfefa39ef00047882 */ /* 0x000fe20000000000 */
[----:B------:R-:W-:-:S04]  /*43a20*/  UMOV UR5, 0x3fe62e42 ;  /* 0x3fe62e4200057882 */ /* 0x000fc80000000000 */
[--C-:B------:R-:W-:Y:S02]  /*43a30*/  DADD R102, R98, -R92.reuse ;  /* 0x0000000062667229 */ /* 0x100fe4000000085c */
[----:B------:R-:W-:-:S06]  /*43a40*/  DFMA R80, R86, UR4, R92 ;  /* 0x0000000456507c2b */ /* 0x000fcc000800005c */
[----:B------:R-:W-:Y:S02]  /*43a50*/  DADD R102, R100, R102 ;  /* 0x0000000064667229 */ /* 0x000fe40000000066 */
[----:B------:R-:W-:-:S08]  /*43a60*/  DFMA R98, R86, -UR4, R80 ;  /* 0x8000000456627c2b */ /* 0x000fd00008000050 */
[----:B------:R-:W-:Y:S01]  /*43a70*/  DADD R98, -R92, R98 ;  /* 0x000000005c627229 */ /* 0x000fe20000000162 */
[----:B------:R-:W-:-:S05]  /*43a80*/  IMAD.SHL.U32 R92, R77, 0x2, RZ ;  /* 0x000000024d5c7824 */ /* 0x000fca00078e00ff */
[----:B------:R-:W-:Y:S02]  /*43a90*/  ISETP.GT.U32.AND P4, PT, R92, -0x2000001, PT ;  /* 0xfdffffff5c00780c */ /* 0x000fe40003f84070 */
[----:B------:R-:W-:-:S08]  /*43aa0*/  DADD R98, R102, -R98 ;  /* 0x0000000066627229 */ /* 0x000fd00000000862 */
[----:B------:R-:W-:Y:S01]  /*43ab0*/  DFMA R86, R86, UR6, R98 ;  /* 0x0000000656567c2b */ /* 0x000fe20008000062 */
[----:B------:R-:W-:-:S04]  /*43ac0*/  LOP3.LUT R98, R77, 0xff0fffff, RZ, 0xc0, !PT ;  /* 0xff0fffff4d627812 */ /* 0x000fc800078ec0ff */
[----:B------:R-:W-:Y:S01]  /*43ad0*/  SEL R99, R98, R77, P4 ;  /* 0x0000004d62637207 */ /* 0x000fe20002000000 */
[----:B------:R-:W-:Y:S02]  /*43ae0*/  IMAD.MOV.U32 R98, RZ, RZ, R76 ;  /* 0x000000ffff627224 */ /* 0x000fe400078e004c */
[----:B------:R-:W-:-:S08]  /*43af0*/  DADD R92, R80, R86 ;  /* 0x00000000505c7229 */ /* 0x000fd00000000056 */
[----:B------:R-:W-:Y:S02]  /*43b00*/  DADD R80, R80, -R92 ;  /* 0x0000000050507229 */ /* 0x000fe4000000085c */
[----:B------:R-:W-:-:S06]  /*43b10*/  DMUL R76, R92, R98 ;  /* 0x000000625c4c7228 */ /* 0x000fcc0000000000 */
[----:B------:R-:W-:Y:S02]  /*43b20*/  DADD R80, R86, R80 ;  /* 0x0000000056507229 */ /* 0x000fe40000000050 */
[----:B------:R-:W-:-:S08]  /*43b30*/  DFMA R92, R92, R98, -R76 ;  /* 0x000000625c5c722b */ /* 0x000fd0000000084c */
[----:B------:R-:W-:Y:S01]  /*43b40*/  DFMA R98, R80, R98, R92 ;  /* 0x000000625062722b */ /* 0x000fe2000000005c */
[----:B------:R-:W-:Y:S02]  /*43b50*/  IMAD.MOV.U32 R80, RZ, RZ, 0x652b82fe ;  /* 0x652b82feff507424 */ /* 0x000fe400078e00ff */
[----:B------:R-:W-:-:S05]  /*43b60*/  IMAD.MOV.U32 R81, RZ, RZ, 0x3ff71547 ;  /* 0x3ff71547ff517424 */ /* 0x000fca00078e00ff */
[----:B------:R-:W-:-:S08]  /*43b70*/  DADD R86, R76, R98 ;  /* 0x000000004c567229 */ /* 0x000fd00000000062 */
[----:B------:R-:W-:Y:S02]  /*43b80*/  DFMA R80, R86, R80, 6.75539944105574400000e+15 ;  /* 0x433800005650742b */ /* 0x000fe40000000050 */
[----:B------:R-:W-:Y:S01]  /*43b90*/  FSETP.GEU.AND P4, PT, |R87|, 4.1917929649353027344, PT ;  /* 0x4086232b5700780b */ /* 0x000fe20003f8e200 */
[----:B------:R-:W-:-:S05]  /*43ba0*/  DADD R76, R76, -R86 ;  /* 0x000000004c4c7229 */ /* 0x000fca0000000856 */
[----:B------:R-:W-:-:S03]  /*43bb0*/  DADD R92, R80, -6.75539944105574400000e+15 ;  /* 0xc3380000505c7429 */ /* 0x000fc60000000000 */
[----:B------:R-:W-:-:S05]  /*43bc0*/  DADD R98, R98, R76 ;  /* 0x0000000062627229 */ /* 0x000fca000000004c */
[----:B------:R-:W-:Y:S01]  /*43bd0*/  DFMA R100, R92, -UR4, R86 ;  /* 0x800000045c647c2b */ /* 0x000fe20008000056 */
[----:B------:R-:W-:Y:S01]  /*43be0*/  UMOV UR4, 0x3b39803f ;  /* 0x3b39803f00047882 */ /* 0x000fe20000000000 */
[----:B------:R-:W-:-:S06]  /*43bf0*/  UMOV UR5, 0x3c7abc9e ;  /* 0x3c7abc9e00057882 */ /* 0x000fcc0000000000 */
[----:B------:R-:W-:Y:S01]  /*43c00*/  DFMA R92, R92, -UR4, R100 ;  /* 0x800000045c5c7c2b */ /* 0x000fe20008000064 */
[----:B------:R-:W-:Y:S01]  /*43c10*/  UMOV UR4, 0x69ce2bdf ;  /* 0x69ce2bdf00047882 */ /* 0x000fe20000000000 */
[----:B------:R-:W-:Y:S01]  /*43c20*/  IMAD.MOV.U32 R100, RZ, RZ, -0x35dec16 ;  /* 0xfca213eaff647424 */ /* 0x000fe200078e00ff */
[----:B------:R-:W-:Y:S01]  /*43c30*/  UMOV UR5, 0x3e5ade15 ;  /* 0x3e5ade1500057882 */ /* 0x000fe20000000000 */
[----:B------:R-:W-:-:S06]  /*43c40*/  IMAD.MOV.U32 R101, RZ, RZ, 0x3e928af3 ;  /* 0x3e928af3ff657424 */ /* 0x000fcc00078e00ff */
[----:B------:R-:W-:Y:S01]  /*43c50*/  DFMA R100, R92, UR4, R100 ;  /* 0x000000045c647c2b */ /* 0x000fe20008000064 */
        /* <DEDUP_REMOVED lines=23> */
[----:B------:R-:W-:-:S08]  /*43dd0*/  DFMA R100, R92, R100, UR4 ;  /* 0x000000045c647e2b */ /* 0x000fd00008000064 */
[----:B------:R-:W-:-:S08]  /*43de0*/  DFMA R100, R92, R100, 1 ;  /* 0x3ff000005c64742b */ /* 0x000fd00000000064 */
[----:B------:R-:W-:-:S10]  /*43df0*/  DFMA R92, R92, R100, 1 ;  /* 0x3ff000005c5c742b */ /* 0x000fd40000000064 */
[----:B------:R-:W-:Y:S01]  /*43e00*/  LEA R77, R80, R93, 0x14 ;  /* 0x0000005d504d7211 */ /* 0x000fe200078ea0ff */
[----:B------:R-:W-:Y:S01]  /*43e10*/  IMAD.MOV.U32 R76, RZ, RZ, R92 ;  /* 0x000000ffff4c7224 */ /* 0x000fe200078e005c */
[----:B------:R-:W-:Y:S06]  /*43e20*/  @!P4 BRA `(.L_x_1043) ;  /* 0x000000000030c947 */ /* 0x000fec0003800000 */
[----:B------:R-:W-:Y:S01]  /*43e30*/  FSETP.GEU.AND P4, PT, |R87|, 4.2275390625, PT ;  /* 0x408748005700780b */ /* 0x000fe20003f8e200 */
[C---:B------:R-:W-:Y:S02]  /*43e40*/  DADD R76, R86.reuse, +INF ;  /* 0x7ff00000564c7429 */ /* 0x040fe40000000000 */
[----:B------:R-:W-:-:S08]  /*43e50*/  DSETP.GEU.AND P5, PT, R86, RZ, PT ;  /* 0x000000ff5600722a */ /* 0x000fd00003fae000 */
[----:B------:R-:W-:Y:S02]  /*43e60*/  FSEL R76, R76, RZ, P5 ;  /* 0x000000ff4c4c7208 */ /* 0x000fe40002800000 */
[----:B------:R-:W-:Y:S02]  /*43e70*/  @!P4 LEA.HI R81, R80, R80, RZ, 0x1 ;  /* 0x000000505051c211 */ /* 0x000fe400078f08ff */
[----:B------:R-:W-:Y:S02]  /*43e80*/  FSEL R77, R77, RZ, P5 ;  /* 0x000000ff4d4d7208 */ /* 0x000fe40002800000 */
[----:B------:R-:W-:-:S05]  /*43e90*/  @!P4 SHF.R.S32.HI R81, RZ, 0x1, R81 ;  /* 0x00000001ff51c819 */ /* 0x000fca0000011451 */
[----:B------:R-:W-:Y:S02]  /*43ea0*/  @!P4 IMAD.IADD R80, R80, 0x1, -R81 ;  /* 0x000000015050c824 */ /* 0x000fe400078e0a51 */
[----:B------:R-:W-:-:S03]  /*43eb0*/  @!P4 IMAD R93, R81, 0x100000, R93 ;  /* 0x00100000515dc824 */ /* 0x000fc600078e025d */
[----:B------:R-:W-:Y:S01]  /*43ec0*/  @!P4 LEA R81, R80, 0x3ff00000, 0x14 ;  /* 0x3ff000005051c811 */ /* 0x000fe200078ea0ff */
[----:B------:R-:W-:-:S06]  /*43ed0*/  @!P4 IMAD.MOV.U32 R80, RZ, RZ, RZ ;  /* 0x000000ffff50c224 */ /* 0x000fcc00078e00ff */
[----:B------:R-:W-:-:S11]  /*43ee0*/  @!P4 DMUL R76, R92, R80 ;  /* 0x000000505c4cc228 */ /* 0x000fd60000000000 */
.L_x_1043:
[----:B------:R-:W-:Y:S01]  /*43ef0*/  DFMA R98, R98, R76, R76 ;  /* 0x0000004c6262722b */ /* 0x000fe2000000004c */
[----:B------:R-:W-:Y:S01]  /*43f00*/  IMAD.MOV.U32 R80, RZ, RZ, R0 ;  /* 0x000000ffff507224 */ /* 0x000fe200078e0000 */
[----:B------:R-:W-:Y:S01]  /*43f10*/  DSETP.NEU.AND P4, PT, |R76|, +INF , PT ;  /* 0x7ff000004c00742a */ /* 0x000fe20003f8d200 */
[----:B------:R-:W-:-:S07]  /*43f20*/  IMAD.MOV.U32 R81, RZ, RZ, 0x0 ;  /* 0x00000000ff517424 */ /* 0x000fce00078e00ff */
[----:B------:R-:W-:Y:S02]  /*43f30*/  FSEL R76, R76, R98, !P4 ;  /* 0x000000624c4c7208 */ /* 0x000fe40006000000 */
[----:B------:R-:W-:Y:S01]  /*43f40*/  FSEL R99, R77, R99, !P4 ;  /* 0x000000634d637208 */ /* 0x000fe20006000000 */
[----:B------:R-:W-:Y:S06]  /*43f50*/  RET.REL.NODEC R80 `(_Z7runTopo5Orbit13OutputImgArrs12InputImgArrsll) ;  /* 0xfffffbc050287950 */ /* 0x000fec0003c3ffff */
        .type           $_Z7runTopo5Orbit13OutputImgArrs12InputImgArrsll$__internal_trig_reduction_slowpathd,@function
        .size           $_Z7runTopo5Orbit13OutputImgArrs12InputImgArrsll$__internal_trig_reduction_slowpathd,(.L_x_1057 - $_Z7runTopo5Orbit13OutputImgArrs12InputImgArrsll$__internal_trig_reduction_slowpathd)
$_Z7runTopo5Orbit13OutputImgArrs12InputImgArrsll$__internal_trig_reduction_slowpathd:
[----:B------:R-:W-:Y:S01]  /*43f60*/  SHF.R.U32.HI R99, RZ, 0x14, R98 ;  /* 0x00000014ff637819 */ /* 0x000fe20000011662 */
[----:B------:R-:W-:Y:S01]  /*43f70*/  IMAD.MOV.U32 R80, RZ, RZ, R0 ;  /* 0x000000ffff507224 */ /* 0x000fe200078e0000 */
[----:B------:R-:W-:Y:S01]  /*43f80*/  MOV R77, R98 ;  /* 0x00000062004d7202 */ /* 0x000fe20000000f00 */
[----:B------:R-:W-:Y:S01]  /*43f90*/  IMAD.MOV.U32 R0, RZ, RZ, RZ ;  /* 0x000000ffff007224 */ /* 0x000fe200078e00ff */
[----:B------:R-:W-:-:S04]  /*43fa0*/  LOP3.LUT R76, R99, 0x7ff, RZ, 0xc0, !PT ;  /* 0x000007ff634c7812 */ /* 0x000fc800078ec0ff */
[----:B------:R-:W-:-:S13]  /*43fb0*/  ISETP.NE.AND P1, PT, R76, 0x7ff, PT ;  /* 0x000007ff4c00780c */ /* 0x000fda0003f25270 */
[----:B------:R-:W-:Y:S05]  /*43fc0*/  @!P1 BRA `(.L_x_1044) ;  /* 0x0000000800449947 */ /* 0x000fea0003800000 */
[----:B------:R-:W-:Y:S01]  /*43fd0*/  VIADD R0, R76, 0xfffffc00 ;  /* 0xfffffc004c007836 */ /* 0x000fe20000000000 */
[----:B------:R-:W-:Y:S01]  /*43fe0*/  BSSY.RECONVERGENT B0, `(.L_x_1045) ;  /* 0x000002e000007945 */ /* 0x000fe20003800200 */
[----:B------:R-:W-:-:S03]  /*43ff0*/  CS2R R106, SRZ ;  /* 0x00000000006a7805 */ /* 0x000fc6000001ff00 */
[----:B------:R-:W-:Y:S02]  /*44000*/  SHF.R.U32.HI R105, RZ, 0x6, R0 ;  /* 0x00000006ff697819 */ /* 0x000fe40000011600 */
[----:B------:R-:W-:Y:S02]  /*44010*/  ISETP.GE.U32.AND P1, PT, R0, 0x80, PT ;  /* 0x000000800000780c */ /* 0x000fe40003f26070 */
[C---:B------:R-:W-:Y:S02]  /*44020*/  IADD3 R0, PT, PT, -R105.reuse, 0x13, RZ ;  /* 0x0000001369007810 */ /* 0x040fe40007ffe1ff */
[----:B------:R-:W-:Y:S02]  /*44030*/  IADD3 R76, PT, PT, -R105, 0xf, RZ ;  /* 0x0000000f694c7810 */ /* 0x000fe40007ffe1ff */
[----:B------:R-:W-:-:S04]  /*44040*/  SEL R102, R0, 0x12, P1 ;  /* 0x0000001200667807 */ /* 0x000fc80000800000 */
[----:B------:R-:W-:-:S13]  /*44050*/  ISETP.GE.AND P1, PT, R76, R102, PT ;  /* 0x000000664c00720c */ /* 0x000fda0003f26270 */
[----:B------:R-:W-:Y:S05]  /*44060*/  @P1 BRA `(.L_x_1046) ;  /* 0x0000000000941947 */ /* 0x000fea0003800000 */
[----:B------:R-:W0:Y:S01]  /*44070*/  LDC.64 R112, c[0x0][0x358] ;  /* 0x0000d600ff707b82 */ /* 0x000e220000000a00 */
[C---:B------:R-:W-:Y:S01]  /*44080*/  SHF.L.U64.HI R77, R80.reuse, 0xb, R77 ;  /* 0x0000000b504d7819 */ /* 0x040fe2000001024d */
[----:B------:R-:W-:Y:S01]  /*44090*/  BSSY.RECONVERGENT B1, `(.L_x_1047) ;  /* 0x0000021000017945 */ /* 0x000fe20003800200 */
[----:B------:R-:W-:Y:S01]  /*440a0*/  IMAD.SHL.U32 R103, R80, 0x800, RZ ;  /* 0x0000080050677824 */ /* 0x000fe200078e00ff */
[----:B------:R-:W-:Y:S01]  /*440b0*/  IADD3 R0, PT, PT, RZ, -R105, -R102 ;  /* 0x80000069ff007210 */ /* 0x000fe20007ffe866 */
[----:B------:R-:W-:Y:S01]  /*440c0*/  IMAD.MOV.U32 R87, RZ, RZ, R76 ;  /* 0x000000ffff577224 */ /* 0x000fe200078e004c */
[----:B------:R-:W-:Y:S01]  /*440d0*/  CS2R R106, SRZ ;  /* 0x00000000006a7805 */ /* 0x000fe2000001ff00 */
[----:B------:R-:W-:Y:S01]  /*440e0*/  IMAD.MOV.U32 R86, RZ, RZ, RZ ;  /* 0x000000ffff567224 */ /* 0x000fe200078e00ff */
[----:B------:R-:W-:-:S07]  /*440f0*/  LOP3.LUT R111, R77, 0x80000000, RZ, 0xfc, !PT ;  /* 0x800000004d6f7812 */ /* 0x000fce00078efcff */
.L_x_1048:
[----:B------:R-:W1:Y:S01]  /*44100*/  LDC.64 R76, c[0x4][0x10] ;  /* 0x01000400ff4c7b82 */ /* 0x000e620000000a00 */
[----:B0-----:R-:W-:Y:S02]  /*44110*/  R2UR UR4, R112 ;  /* 0x00000000700472ca */ /* 0x001fe400000e0000 */
[----:B------:R-:W-:Y:S01]  /*44120*/  R2UR UR5, R113 ;  /* 0x00000000710572ca */ /* 0x000fe200000e0000 */
[----:B-1----:R-:W-:-:S12]  /*44130*/  IMAD.WIDE R76, R87, 0x8, R76 ;  /* 0x00000008574c7825 */ /* 0x002fd800078e024c */
[----:B------:R-:W2:Y:S01]  /*44140*/  LDG.E.64.CONSTANT R76, desc[UR4][R76.64] ;  /* 0x000000044c4c7981 */ /* 0x000ea2000c1e9b00 */
[----:B------:R-:W-:Y:S01]  /*44150*/  IADD3 R0, PT, PT, R0, 0x1, RZ ;  /* 0x0000000100007810 */ /* 0x000fe20007ffe0ff */
[----:B------:R-:W-:Y:S02]  /*44160*/  VIADD R87, R87, 0x1 ;  /* 0x0000000157577836 */ /* 0x000fe40000000000 */
[----:B--2---:R-:W-:-:S04]  /*44170*/  IMAD.WIDE.U32 R80, P3, R76, R103, R106 ;  /* 0x000000674c507225 */ /* 0x004fc8000786006a */
[----:B------:R-:W-:Y:S02]  /*44180*/  IMAD R93, R76, R111, RZ ;  /* 0x0000006f4c5d7224 */ /* 0x000fe400078e02ff */
[CC--:B------:R-:W-:Y:S02]  /*44190*/  IMAD R104, R77.reuse, R103.reuse, RZ ;  /* 0x000000674d687224 */ /* 0x0c0fe400078e02ff */
[----:B------:R-:W-:Y:S01]  /*441a0*/  IMAD.HI.U32 R107, R77, R103, RZ ;  /* 0x000000674d6b7227 */ /* 0x000fe200078e00ff */
[----:B------:R-:W-:-:S03]  /*441b0*/  IADD3 R81, P2, PT, R93, R81, RZ ;  /* 0x000000515d517210 */ /* 0x000fc60007f5e0ff */
[----:B------:R-:W-:Y:S01]  /*441c0*/  IMAD R93, R86, 0x8, R1 ;  /* 0x00000008565d7824 */ /* 0x000fe200078e0201 */
[----:B------:R-:W-:Y:S01]  /*441d0*/  IADD3 R81, P1, PT, R104, R81, RZ ;  /* 0x0000005168517210 */ /* 0x000fe20007f3e0ff */
[----:B------:R-:W-:-:S04]  /*441e0*/  IMAD.HI.U32 R104, R76, R111, RZ ;  /* 0x0000006f4c687227 */ /* 0x000fc800078e00ff */
[----:B------:R-:W-:Y:S01]  /*441f0*/  IMAD.X R76, RZ, RZ, R104, P3 ;  /* 0x000000ffff4c7224 */ /* 0x000fe200018e0668 */
[----:B------:R1:W-:Y:S01]  /*44200*/  STL.64 [R93], R80 ;  /* 0x000000505d007387 */ /* 0x0003e20000100a00 */
[----:B------:R-:W-:-:S03]  /*44210*/  IMAD.HI.U32 R104, R77, R111, RZ ;  /* 0x0000006f4d687227 */ /* 0x000fc600078e00ff */
[----:B------:R-:W-:Y:S01]  /*44220*/  IADD3.X R76, P2, PT, R107, R76, RZ, P2, !PT ;  /* 0x0000004c6b4c7210 */ /* 0x000fe2000175e4ff */
[----:B------:R-:W-:Y:S02]  /*44230*/  IMAD R77, R77, R111, RZ ;  /* 0x0000006f4d4d7224 */ /* 0x000fe400078e02ff */
[----:B------:R-:W-:-:S03]  /*44240*/  VIADD R86, R86, 0x1 ;  /* 0x0000000156567836 */ /* 0x000fc60000000000 */
[----:B------:R-:W-:Y:S01]  /*44250*/  IADD3.X R106, P1, PT, R77, R76, RZ, P1, !PT ;  /* 0x0000004c4d6a7210 */ /* 0x000fe20000f3e4ff */
[----:B------:R-:W-:Y:S01]  /*44260*/  IMAD.X R76, RZ, RZ, R104, P2 ;  /* 0x000000ffff4c7224 */ /* 0x000fe200010e0668 */
[----:B------:R-:W-:-:S03]  /*44270*/  ISETP.NE.AND P2, PT, R0, -0xf, PT ;  /* 0xfffffff10000780c */ /* 0x000fc60003f45270 */
[----:B------:R-:W-:-:S10]  /*44280*/  IMAD.X R107, RZ, RZ, R76, P1 ;  /* 0x000000ffff6b7224 */ /* 0x000fd400008e064c */
[----:B-1----:R-:W-:Y:S05]  /*44290*/  @P2 BRA `(.L_x_1048) ;  /* 0xfffffffc00982947 */ /* 0x002fea000383ffff */
[----:B------:R-:W-:Y:S05]  /*442a0*/  BSYNC.RECONVERGENT B1 ;  /* 0x0000000000017941 */ /* 0x000fea0003800200 */
.L_x_1047:
[----:B------:R-:W-:-:S07]  /*442b0*/  IMAD.MOV.U32 R76, RZ, RZ, R102 ;  /* 0x000000ffff4c7224 */ /* 0x000fce00078e0066 */
.L_x_1046:
[----:B------:R-:W-:Y:S05]  /*442c0*/  BSYNC.RECONVERGENT B0 ;  /* 0x0000000000007941 */ /* 0x000fea0003800200 */
.L_x_1045:
[----:B------:R-:W-:Y:S01]  /*442d0*/  LOP3.LUT P1, R113, R99, 0x3f, RZ, 0xc0, !PT ;  /* 0x0000003f63717812 */ /* 0x000fe2000782c0ff */
[----:B------:R-:W-:-:S04]  /*442e0*/  IMAD.IADD R0, R105, 0x1, R76 ;  /* 0x0000000169007824 */ /* 0x000fc800078e024c */
[----:B------:R-:W-:-:S05]  /*442f0*/  IMAD.U32 R111, R0, 0x8, R1 ;  /* 0x00000008006f7824 */ /* 0x000fca00078e0001 */
[----:B------:R0:W-:Y:S04]  /*44300*/  STL.64 [R111+-0x78], R106 ;  /* 0xffff886a6f007387 */ /* 0x0001e80000100a00 */
[----:B------:R-:W2:Y:S04]  /*44310*/  @P1 LDL.64 R86, [R1+0x8] ;  /* 0x0000080001561983 */ /* 0x000ea80000100a00 */
[----:B------:R-:W3:Y:S04]  /*44320*/  LDL.64 R104, [R1+0x10] ;  /* 0x0000100001687983 */ /* 0x000ee80000100a00 */
[----:B------:R-:W4:Y:S01]  /*44330*/  LDL.64 R76, [R1+0x18] ;  /* 0x00001800014c7983 */ /* 0x000f220000100a00 */
[----:B------:R-:W-:Y:S01]  /*44340*/  @P1 LOP3.LUT R0, R113, 0x3f, RZ, 0x3c, !PT ;  /* 0x0000003f71001812 */ /* 0x000fe200078e3cff */
[----:B------:R-:W-:Y:S01]  /*44350*/  BSSY.RECONVERGENT B0, `(.L_x_1049) ;  /* 0x0000034000007945 */ /* 0x000fe20003800200 */
[----:B--2---:R-:W-:-:S02]  /*44360*/  @P1 SHF.R.U64 R81, R86, 0x1, R87 ;  /* 0x0000000156511819 */ /* 0x004fc40000001257 */
[----:B------:R-:W-:Y:S02]  /*44370*/  @P1 SHF.R.U32.HI R87, RZ, 0x1, R87 ;  /* 0x00000001ff571819 */ /* 0x000fe40000011657 */
[--C-:B---3--:R-:W-:Y:S02]  /*44380*/  @P1 SHF.R.U32.HI R103, RZ, 0x1, R105.reuse ;  /* 0x00000001ff671819 */ /* 0x108fe40000011669 */
[C---:B------:R-:W-:Y:S02]  /*44390*/  @P1 SHF.R.U64 R99, R104.reuse, 0x1, R105 ;  /* 0x0000000168631819 */ /* 0x040fe40000001269 */
[----:B------:R-:W-:Y:S02]  /*443a0*/  @P1 SHF.R.U64 R80, R81, R0, R87 ;  /* 0x0000000051501219 */ /* 0x000fe40000001257 */
[CC--:B------:R-:W-:Y:S02]  /*443b0*/  @P1 SHF.L.U64.HI R86, R104.reuse, R113.reuse, R105 ;  /* 0x0000007168561219 */ /* 0x0c0fe40000010269 */
[----:B------:R-:W-:-:S02]  /*443c0*/  @P1 SHF.L.U32 R93, R104, R113, RZ ;  /* 0x00000071685d1219 */ /* 0x000fc400000006ff */
[-C--:B------:R-:W-:Y:S02]  /*443d0*/  @P1 SHF.R.U32.HI R81, RZ, R0.reuse, R87 ;  /* 0x00000000ff511219 */ /* 0x080fe40000011657 */
[----:B----4-:R-:W-:Y:S02]  /*443e0*/  @P1 SHF.L.U32 R87, R76, R113, RZ ;  /* 0x000000714c571219 */ /* 0x010fe400000006ff */
[----:B------:R-:W-:Y:S02]  /*443f0*/  @P1 SHF.R.U64 R102, R99, R0, R103 ;  /* 0x0000000063661219 */ /* 0x000fe40000001267 */
[----:B------:R-:W-:Y:S02]  /*44400*/  @P1 LOP3.LUT R104, R93, R80, RZ, 0xfc, !PT ;  /* 0x000000505d681212 */ /* 0x000fe400078efcff */
[----:B------:R-:W-:Y:S02]  /*44410*/  @P1 LOP3.LUT R105, R86, R81, RZ, 0xfc, !PT ;  /* 0x0000005156691212 */ /* 0x000fe400078efcff */
[----:B------:R-:W-:-:S02]  /*44420*/  @P1 SHF.L.U64.HI R81, R76, R113, R77 ;  /* 0x000000714c511219 */ /* 0x000fc4000001024d */
[----:B------:R-:W-:Y:S02]  /*44430*/  @P1 LOP3.LUT R76, R87, R102, RZ, 0xfc, !PT ;  /* 0x00000066574c1212 */ /* 0x000fe400078efcff */
[----:B------:R-:W-:Y:S02]  /*44440*/  @P1 SHF.R.U32.HI R0, RZ, R0, R103 ;  /* 0x00000000ff001219 */ /* 0x000fe40000011667 */
[C---:B------:R-:W-:Y:S02]  /*44450*/  SHF.L.U32 R87, R104.reuse, 0x2, RZ ;  /* 0x0000000268577819 */ /* 0x040fe400000006ff */
[----:B------:R-:W-:Y:S02]  /*44460*/  SHF.L.U64.HI R103, R104, 0x2, R105 ;  /* 0x0000000268677819 */ /* 0x000fe40000010269 */
[----:B------:R-:W-:Y:S02]  /*44470*/  @P1 LOP3.LUT R77, R81, R0, RZ, 0xfc, !PT ;  /* 0x00000000514d1212 */ /* 0x000fe400078efcff */
[----:B------:R-:W-:-:S02]  /*44480*/  SHF.L.W.U32.HI R105, R105, 0x2, R76 ;  /* 0x0000000269697819 */ /* 0x000fc40000010e4c */
[----:B------:R-:W-:Y:S02]  /*44490*/  IADD3 RZ, P1, PT, RZ, -R87, RZ ;  /* 0x80000057ffff7210 */ /* 0x000fe40007f3e0ff */
[----:B------:R-:W-:Y:S02]  /*444a0*/  LOP3.LUT R80, RZ, R103, RZ, 0x33, !PT ;  /* 0x00000067ff507212 */ /* 0x000fe400078e33ff */
[----:B------:R-:W-:Y:S02]  /*444b0*/  SHF.L.W.U32.HI R0, R76, 0x2, R77 ;  /* 0x000000024c007819 */ /* 0x000fe40000010e4d */
[----:B------:R-:W-:Y:S02]  /*444c0*/  LOP3.LUT R76, RZ, R105, RZ, 0x33, !PT ;  /* 0x00000069ff4c7212 */ /* 0x000fe400078e33ff */
[----:B------:R-:W-:Y:S02]  /*444d0*/  IADD3.X R80, P1, PT, RZ, R80, RZ, P1, !PT ;  /* 0x00000050ff507210 */ /* 0x000fe40000f3e4ff */
[----:B------:R-:W-:-:S02]  /*444e0*/  LOP3.LUT R81, RZ, R0, RZ, 0x33, !PT ;  /* 0x00000000ff517212 */ /* 0x000fc400078e33ff */
[----:B------:R-:W-:Y:S02]  /*444f0*/  IADD3.X R76, P2, PT, RZ, R76, RZ, P1, !PT ;  /* 0x0000004cff4c7210 */ /* 0x000fe40000f5e4ff */
[----:B------:R-:W-:-:S03]  /*44500*/  ISETP.GT.U32.AND P3, PT, R105, -0x1, PT ;  /* 0xffffffff6900780c */ /* 0x000fc60003f64070 */
[----:B------:R-:W-:Y:S01]  /*44510*/  IMAD.X R81, RZ, RZ, R81, P2 ;  /* 0x000000ffff517224 */ /* 0x000fe200010e0651 */
[----:B------:R-:W-:-:S04]  /*44520*/  ISETP.GT.AND.EX P1, PT, R0, -0x1, PT, P3 ;  /* 0xffffffff0000780c */ /* 0x000fc80003f24330 */
[----:B------:R-:W-:Y:S02]  /*44530*/  SEL R99, R0, R81, P1 ;  /* 0x0000005100637207 */ /* 0x000fe40000800000 */
[----:B------:R-:W-:Y:S02]  /*44540*/  SEL R93, R105, R76, P1 ;  /* 0x0000004c695d7207 */ /* 0x000fe40000800000 */
[----:B------:R-:W-:Y:S02]  /*44550*/  ISETP.NE.U32.AND P2, PT, R99, RZ, PT ;  /* 0x000000ff6300720c */ /* 0x000fe40003f45070 */
[----:B------:R-:W-:Y:S02]  /*44560*/  SEL R80, R103, R80, P1 ;  /* 0x0000005067507207 */ /* 0x000fe40000800000 */
[----:B------:R-:W-:Y:S01]  /*44570*/  SEL R76, R93, R99, !P2 ;  /* 0x000000635d4c7207 */ /* 0x000fe20005000000 */
[----:B------:R-:W-:-:S05]  /*44580*/  @!P1 IMAD.MOV R87, RZ, RZ, -R87 ;  /* 0x000000ffff579224 */ /* 0x000fca00078e0a57 */
[----:B------:R-:W1:Y:S02]  /*44590*/  FLO.U32 R76, R76 ;  /* 0x0000004c004c7300 */ /* 0x000e6400000e0000 */
[C---:B-1----:R-:W-:Y:S02]  /*445a0*/  IADD3 R81, PT, PT, -R76.reuse, 0x1f, RZ ;  /* 0x0000001f4c517810 */ /* 0x042fe40007ffe1ff */
[----:B------:R-:W-:-:S03]  /*445b0*/  IADD3 R86, PT, PT, -R76, 0x3f, RZ ;  /* 0x0000003f4c567810 */ /* 0x000fc60007ffe1ff */
[----:B------:R-:W-:-:S05]  /*445c0*/  @P2 IMAD.MOV R86, RZ, RZ, R81 ;  /* 0x000000ffff562224 */ /* 0x000fca00078e0251 */
[----:B------:R-:W-:-:S13]  /*445d0*/  ISETP.NE.AND P2, PT, R86, RZ, PT ;  /* 0x000000ff5600720c */ /* 0x000fda0003f45270 */
[----:B0-----:R-:W-:Y:S05]  /*445e0*/  @!P2 BRA `(.L_x_1050) ;  /* 0x000000000028a947 */ /* 0x001fea0003800000 */
[C---:B------:R-:W-:Y:S02]  /*445f0*/  LOP3.LUT R76, R86.reuse, 0x3f, RZ, 0xc0, !PT ;  /* 0x0000003f564c7812 */ /* 0x040fe400078ec0ff */
[--C-:B------:R-:W-:Y:S02]  /*44600*/  SHF.R.U64 R81, R87, 0x1, R80.reuse ;  /* 0x0000000157517819 */ /* 0x100fe40000001250 */
[CC--:B------:R-:W-:Y:S02]  /*44610*/  SHF.L.U64.HI R99, R93.reuse, R76.reuse, R99 ;  /* 0x0000004c5d637219 */ /* 0x0c0fe40000010263 */
[----:B------:R-:W-:Y:S02]  /*44620*/  SHF.L.U32 R93, R93, R76, RZ ;  /* 0x0000004c5d5d7219 */ /* 0x000fe400000006ff */
[----:B------:R-:W-:Y:S02]  /*44630*/  SHF.R.U32.HI R87, RZ, 0x1, R80 ;  /* 0x00000001ff577819 */ /* 0x000fe40000011650 */
[----:B------:R-:W-:-:S04]  /*44640*/  LOP3.LUT R76, R86, 0x3f, RZ, 0xc, !PT ;  /* 0x0000003f564c7812 */ /* 0x000fc800078e0cff */
[-CC-:B------:R-:W-:Y:S02]  /*44650*/  SHF.R.U64 R80, R81, R76.reuse, R87.reuse ;  /* 0x0000004c51507219 */ /* 0x180fe40000001257 */
[----:B------:R-:W-:Y:S02]  /*44660*/  SHF.R.U32.HI R76, RZ, R76, R87 ;  /* 0x0000004cff4c7219 */ /* 0x000fe40000011657 */
[----:B------:R-:W-:Y:S02]  /*44670*/  LOP3.LUT R93, R93, R80, RZ, 0xfc, !PT ;  /* 0x000000505d5d7212 */ /* 0x000fe400078efcff */
[----:B------:R-:W-:-:S07]  /*44680*/  LOP3.LUT R99, R99, R76, RZ, 0xfc, !PT ;  /* 0x0000004c63637212 */ /* 0x000fce00078efcff */
.L_x_1050:
[----:B------:R-:W-:Y:S05]  /*44690*/  BSYNC.RECONVERGENT B0 ;  /* 0x0000000000007941 */ /* 0x000fea0003800200 */
.L_x_1049:
[----:B------:R-:W-:-:S04]  /*446a0*/  IMAD.WIDE.U32 R102, R93, 0x2168c235, RZ ;  /* 0x2168c2355d667825 */ /* 0x000fc800078e00ff */
[----:B------:R-:W-:Y:S01]  /*446b0*/  IMAD.MOV.U32 R80, RZ, RZ, R103 ;  /* 0x000000ffff507224 */ /* 0x000fe200078e0067 */
[----:B------:R-:W-:Y:S01]  /*446c0*/  IADD3 RZ, P3, PT, R102, R102, RZ ;  /* 0x0000006666ff7210 */ /* 0x000fe20007f7e0ff */
[----:B------:R-:W-:Y:S02]  /*446d0*/  IMAD.MOV.U32 R81, RZ, RZ, RZ ;  /* 0x000000ffff517224 */ /* 0x000fe400078e00ff */
[----:B------:R-:W-:-:S04]  /*446e0*/  IMAD.HI.U32 R76, R99, -0x36f0255e, RZ ;  /* 0xc90fdaa2634c7827 */ /* 0x000fc800078e00ff */
[----:B------:R-:W-:-:S04]  /*446f0*/  IMAD.WIDE.U32 R80, R93, -0x36f0255e, R80 ;  /* 0xc90fdaa25d507825 */ /* 0x000fc800078e0050 */
[----:B------:R-:W-:-:S04]  /*44700*/  IMAD.WIDE.U32 R80, P2, R99, 0x2168c235, R80 ;  /* 0x2168c23563507825 */ /* 0x000fc80007840050 */
[----:B------:R-:W-:Y:S01]  /*44710*/  IMAD R99, R99, -0x36f0255e, RZ ;  /* 0xc90fdaa263637824 */ /* 0x000fe200078e02ff */
[----:B------:R-:W-:Y:S01]  /*44720*/  IADD3.X RZ, P3, PT, R80, R80, RZ, P3, !PT ;  /* 0x0000005050ff7210 */ /* 0x000fe20001f7e4ff */
[----:B------:R-:W-:-:S03]  /*44730*/  IMAD.X R76, RZ, RZ, R76, P2 ;  /* 0x000000ffff4c7224 */ /* 0x000fc600010e064c */
[----:B------:R-:W-:-:S04]  /*44740*/  IADD3 R81, P2, PT, R99, R81, RZ ;  /* 0x0000005163517210 */ /* 0x000fc80007f5e0ff */
[C---:B------:R-:W-:Y:S01]  /*44750*/  IADD3.X R80, P3, PT, R81.reuse, R81, RZ, P3, !PT ;  /* 0x0000005151507210 */ /* 0x040fe20001f7e4ff */
[----:B------:R-:W-:Y:S01]  /*44760*/  IMAD.X R76, RZ, RZ, R76, P2 ;  /* 0x000000ffff4c7224 */ /* 0x000fe200010e064c */
[----:B------:R-:W-:-:S04]  /*44770*/  ISETP.GT.U32.AND P2, PT, R81, RZ, PT ;  /* 0x000000ff5100720c */ /* 0x000fc80003f44070 */
[C---:B------:R-:W-:Y:S02]  /*44780*/  ISETP.GT.AND.EX P2, PT, R76.reuse, RZ, PT, P2 ;  /* 0x000000ff4c00720c */ /* 0x040fe40003f44320 */
[-C--:B------:R-:W-:Y:S02]  /*44790*/  IADD3.X R87, PT, PT, R76, R76.reuse, RZ, P3, !PT ;  /* 0x0000004c4c577210 */ /* 0x080fe40001ffe4ff */
[----:B------:R-:W-:Y:S02]  /*447a0*/  SEL R80, R80, R81, P2 ;  /* 0x0000005150507207 */ /* 0x000fe40001000000 */
[----:B------:R-:W-:Y:S02]  /*447b0*/  SEL R81, R87, R76, P2 ;  /* 0x0000004c57517207 */ /* 0x000fe40001000000 */
[----:B------:R-:W-:Y:S02]  /*447c0*/  IADD3 R80, P3, PT, R80, 0x1, RZ ;  /* 0x0000000150507810 */ /* 0x000fe40007f7e0ff */
[----:B------:R-:W-:-:S02]  /*447d0*/  SEL R87, RZ, 0xffffffff, !P2 ;  /* 0xffffffffff577807 */ /* 0x000fc40005000000 */
[----:B------:R-:W-:Y:S01]  /*447e0*/  LOP3.LUT P2, R76, R98, 0x80000000, RZ, 0xc0, !PT ;  /* 0x80000000624c7812 */ /* 0x000fe2000784c0ff */
[----:B------:R-:W-:Y:S02]  /*447f0*/  IMAD.X R81, RZ, RZ, R81, P3 ;  /* 0x000000ffff517224 */ /* 0x000fe400018e0651 */
[----:B------:R-:W-:Y:S01]  /*44800*/  IMAD.IADD R86, R87, 0x1, -R86 ;  /* 0x0000000157567824 */ /* 0x000fe200078e0a56 */
[----:B------:R-:W-:Y:S02]  /*44810*/  SHF.R.U32.HI R87, RZ, 0x1e, R77 ;  /* 0x0000001eff577819 */ /* 0x000fe4000001164d */
[----:B------:R-:W-:Y:S01]  /*44820*/  SHF.R.U64 R80, R80, 0xa, R81 ;  /* 0x0000000a50507819 */ /* 0x000fe20000001251 */
[----:B------:R-:W-:Y:S01]  /*44830*/  IMAD.SHL.U32 R77, R86, 0x100000, RZ ;  /* 0x00100000564d7824 */ /* 0x000fe200078e00ff */
[----:B------:R-:W-:Y:S02]  /*44840*/  LEA.HI R0, R0, R87, RZ, 0x1 ;  /* 0x0000005700007211 */ /* 0x000fe400078f08ff */
[----:B------:R-:W-:-:S02]  /*44850*/  IADD3 R80, P3, PT, R80, 0x1, RZ ;  /* 0x0000000150507810 */ /* 0x000fc40007f7e0ff */
[----:B------:R-:W-:Y:S01]  /*44860*/  @!P1 LOP3.LUT R76, R76, 0x80000000, RZ, 0x3c, !PT ;  /* 0x800000004c4c9812 */ /* 0x000fe200078e3cff */
[----:B------:R-:W-:Y:S01]  /*44870*/  @P2 IMAD.MOV R0, RZ, RZ, -R0 ;  /* 0x000000ffff002224 */ /* 0x000fe200078e0a00 */
[----:B------:R-:W-:-:S04]  /*44880*/  LEA.HI.X R81, R81, RZ, RZ, 0x16, P3 ;  /* 0x000000ff51517211 */ /* 0x000fc800018fb4ff */
[--C-:B------:R-:W-:Y:S02]  /*44890*/  SHF.R.U64 R80, R80, 0x1, R81.reuse ;  /* 0x0000000150507819 */ /* 0x100fe40000001251 */
[----:B------:R-:W-:Y:S02]  /*448a0*/  SHF.R.U32.HI R86, RZ, 0x1, R81 ;  /* 0x00000001ff567819 */ /* 0x000fe40000011651 */
[----:B------:R-:W-:-:S04]  /*448b0*/  IADD3 R80, P3, P4, RZ, RZ, R80 ;  /* 0x000000ffff507210 */ /* 0x000fc80007c7e050 */
[----:B------:R-:W-:-:S04]  /*448c0*/  IADD3.X R77, PT, PT, R77, 0x3fe00000, R86, P3, P4 ;  /* 0x3fe000004d4d7810 */ /* 0x000fc80001fe8456 */
[----:B------:R-:W-:-:S07]  /*448d0*/  LOP3.LUT R77, R77, R76, RZ, 0xfc, !PT ;  /* 0x0000004c4d4d7212 */ /* 0x000fce00078efcff */
.L_x_1044:
[----:B------:R-:W-:Y:S02]  /*448e0*/  IMAD.MOV.U32 R93, RZ, RZ, 0x0 ;  /* 0x00000000ff5d7424 */ /* 0x000fe400078e00ff */
[----:B------:R-:W-:Y:S02]  /*448f0*/  IMAD.MOV.U32 R76, RZ, RZ, R80 ;  /* 0x000000ffff4c7224 */ /* 0x000fe400078e0050 */
[----:B------:R-:W-:Y:S05]  /*44900*/  RET.REL.NODEC R92 `(_Z7runTopo5Orbit13OutputImgArrs12InputImgArrsll) ;  /* 0xfffffbb45cbc7950 */ /* 0x000fea0003c3ffff */
.L_x_1051:
[----:B------:R-:W-:-:S00]  /*44910*/  BRA `(.L_x_1051) ;  /* 0xfffffffc00fc7947 */ /* 0x000fc0000383ffff */
[----:B------:R-:W-:-:S00]  /*44920*/  NOP ;  /* 0x0000000000007918 */ /* 0x000fc00000000000 */
        /* <DEDUP_REMOVED lines=13> */
.L_x_1057:


//--------------------- .nv.global.init           --------------------------
	.section	.nv.global.init,"aw",@progbits
	.align	16
.nv.global.init:
	.type		__cudart_sin_cos_coeffs,@object
	.size		__cudart_sin_cos_coeffs,(__cudart_i2opi_d - __cudart_sin_cos_coeffs)
__cudart_sin_cos_coeffs:
        /*0000*/ 	.byte	0x46, 0xd2, 0xb0, 0x2c, 0xf1, 0xe5, 0x5a, 0xbe, 0x92, 0xe3, 0xac, 0x69, 0xe3, 0x1d, 0xc7, 0x3e
        /*0010*/ 	.byte	0xa1, 0x62, 0xdb, 0x19, 0xa0, 0x01, 0x2a, 0xbf, 0x18, 0x08, 0x11, 0x11, 0x11, 0x11, 0x81, 0x3f
        /*0020*/ 	.byte	0x54, 0x55, 0x55, 0x55, 0x55, 0x55, 0xc5, 0xbf, 0x00, 0x00, 0x00, 0x00, 0x00, 0x00, 0x00, 0x00
        /*0030*/ 	.byte	0x00, 0x00, 0x00, 0x00, 0x00, 0x00, 0x00, 0x00, 0x64, 0x81, 0xfd, 0x20, 0x83, 0xff, 0xa8, 0xbd
        /*0040*/ 	.byte	0x28, 0x85, 0xef, 0xc1, 0xa7, 0xee, 0x21, 0x3e, 0xd9, 0xe6, 0x06, 0x8e, 0x4f, 0x7e, 0x92, 0xbe
        /*0050*/ 	.byte	0xe9, 0xbc, 0xdd, 0x19, 0xa0, 0x01, 0xfa, 0x3e, 0x47, 0x5d, 0xc1, 0x16, 0x6c, 0xc1, 0x56, 0xbf
        /*0060*/ 	.byte	0x51, 0x55, 0x55, 0x55, 0x55, 0x55, 0xa5, 0x3f, 0x00, 0x00, 0x00, 0x00, 0x00, 0x00, 0xe0, 0xbf
        /*0070*/ 	.byte	0x00, 0x00, 0x00, 0x00, 0x00, 0x00, 0xf0, 0x3f, 0x00, 0x00, 0x00, 0x00, 0x00, 0x00, 0x00, 0x00
	.type		__cudart_i2opi_d,@object
	.size		__cudart_i2opi_d,($str - __cudart_i2opi_d)
__cudart_i2opi_d:
        /* <DEDUP_REMOVED lines=9> */
	.type		$str,@object
	.size		$str,(.L_2 - $str)
$str:
        /*0110*/ 	.byte	0x45, 0x72, 0x72, 0x6f, 0x72, 0x20, 0x67, 0x65, 0x74, 0x74, 0x69, 0x6e, 0x67, 0x20, 0x73, 0x74
        /*0120*/ 	.byte	0x61, 0x74, 0x65, 0x20, 0x76, 0x65, 0x63, 0x74, 0x6f, 0x72, 0x20, 0x66, 0x6f, 0x72, 0x20, 0x62
        /*0130*/ 	.byte	0x6f, 0x75, 0x6e, 0x64, 0x73, 0x20, 0x63, 0x6f, 0x6d, 0x70, 0x75, 0x74, 0x61, 0x74, 0x69, 0x6f
        /*0140*/ 	.byte	0x6e, 0x0a, 0x00
.L_2:


//--------------------- .nv.shared.reserved.0     --------------------------
	.section	.nv.shared.reserved.0,"aw",@nobits
	.weak		__nv_reservedSMEM_offset_0_alias
	.size		__nv_reservedSMEM_offset_0_alias, 0, 64
	.other		__nv_reservedSMEM_offset_0_alias,@"STO_CUDA_RESERVED_SHARED STV_DEFAULT"
__nv_reservedSMEM_offset_0_alias:
	.zero		0
	.zero		64


//--------------------- .nv.constant0._Z7runTopo5Orbit13OutputImgArrs12InputImgArrsll --------------------------
	.section	.nv.constant0._Z7runTopo5Orbit13OutputImgArrs12InputImgArrsll,"a",@progbits
	.sectionflags	@""
	.align	4
.nv.constant0._Z7runTopo5Orbit13OutputImgArrs12InputImgArrsll:
	.zero		992


//--------------------- SYMBOLS --------------------------

	.type		.nv.reservedSmem.offset0,@object
	.size		.nv.reservedSmem.offset0,0x4
	.type		vprintf,@function
